	.target	sm_90

	.elftype	@"ET_EXEC"


//--------------------- .note.nv.tkinfo           --------------------------
	.section	.note.nv.tkinfo,"",@"SHT_NOTE"
	.sectionflags	@"SHF_NOTE_NV_TKINFO"
	.tkinfo
        /*0018*/ 	.word	0x00000002
        /*0030*/ 	.string	""
        /*0030*/ 	.string	"ptxas"
        /*0030*/ 	.string	"Cuda compilation tools, release 13.0, V13.0.88"
        /*0030*/ 	.string	"Build cuda_13.0.r13.0/compiler.36424714_0"
        /*0030*/ 	.string	"-arch sm_90 -m 64 "



//--------------------- .note.nv.cuinfo           --------------------------
	.section	.note.nv.cuinfo,"",@"SHT_NOTE"
	.sectionflags	@"SHF_NOTE_NV_CUINFO"
        /*0018*/ 	.short	0x0002
        /*001a*/ 	.short	0x005a
        /*001c*/ 	.short	0x0082
	.zero		2


//--------------------- .nv.info                  --------------------------
	.section	.nv.info,"",@"SHT_CUDA_INFO"
	.align	4


	//----- nvinfo : EIATTR_REGCOUNT
	.align		4
        /*0000*/ 	.byte	0x04, 0x2f
        /*0002*/ 	.short	(.L_41 - .L_40)
	.align		4
.L_40:
        /*0004*/ 	.word	index@(_Z35group_norm_nhwc_fwd_one_pass_kernelI11Fp32IOFp16WLi512ELi20ELi640EEv26Group_norm_nhwc_fwd_params)
        /*0008*/ 	.word	0x00000030


	//----- nvinfo : EIATTR_FRAME_SIZE
	.align		4
.L_41:
        /*000c*/ 	.byte	0x04, 0x11
        /*000e*/ 	.short	(.L_43 - .L_42)
	.align		4
.L_42:
        /*0010*/ 	.word	index@(_Z35group_norm_nhwc_fwd_one_pass_kernelI11Fp32IOFp16WLi512ELi20ELi640EEv26Group_norm_nhwc_fwd_params)
        /*0014*/ 	.word	0x00000000


	//----- nvinfo : EIATTR_REGCOUNT
	.align		4
.L_43:
        /*0018*/ 	.byte	0x04, 0x2f
        /*001a*/ 	.short	(.L_45 - .L_44)
	.align		4
.L_44:
        /*001c*/ 	.word	index@(_Z35group_norm_nhwc_fwd_one_pass_kernelI11Fp32IOFp16WLi256ELi20ELi640EEv26Group_norm_nhwc_fwd_params)
        /*0020*/ 	.word	0x00000030


	//----- nvinfo : EIATTR_FRAME_SIZE
	.align		4
.L_45:
        /*0024*/ 	.byte	0x04, 0x11
        /*0026*/ 	.short	(.L_47 - .L_46)
	.align		4
.L_46:
        /*0028*/ 	.word	index@(_Z35group_norm_nhwc_fwd_one_pass_kernelI11Fp32IOFp16WLi256ELi20ELi640EEv26Group_norm_nhwc_fwd_params)
        /*002c*/ 	.word	0x00000000


	//----- nvinfo : EIATTR_REGCOUNT
	.align		4
.L_47:
        /*0030*/ 	.byte	0x04, 0x2f
        /*0032*/ 	.short	(.L_49 - .L_48)
	.align		4
.L_48:
        /*0034*/ 	.word	index@(_Z35group_norm_nhwc_fwd_one_pass_kernelI11Fp32IOFp16WLi128ELi20ELi640EEv26Group_norm_nhwc_fwd_params)
        /*0038*/ 	.word	0x00000020


	//----- nvinfo : EIATTR_FRAME_SIZE
	.align		4
.L_49:
        /*003c*/ 	.byte	0x04, 0x11
        /*003e*/ 	.short	(.L_51 - .L_50)
	.align		4
.L_50:
        /*0040*/ 	.word	index@(_Z35group_norm_nhwc_fwd_one_pass_kernelI11Fp32IOFp16WLi128ELi20ELi640EEv26Group_norm_nhwc_fwd_params)
        /*0044*/ 	.word	0x00000000


	//----- nvinfo : EIATTR_REGCOUNT
	.align		4
.L_51:
        /*0048*/ 	.byte	0x04, 0x2f
        /*004a*/ 	.short	(.L_53 - .L_52)
	.align		4
.L_52:
        /*004c*/ 	.word	index@(_Z35group_norm_nhwc_fwd_one_pass_kernelI11Fp32IOFp16WLi64ELi20ELi640EEv26Group_norm_nhwc_fwd_params)
        /*0050*/ 	.word	0x00000020


	//----- nvinfo : EIATTR_FRAME_SIZE
	.align		4
.L_53:
        /*0054*/ 	.byte	0x04, 0x11
        /*0056*/ 	.short	(.L_55 - .L_54)
	.align		4
.L_54:
        /*0058*/ 	.word	index@(_Z35group_norm_nhwc_fwd_one_pass_kernelI11Fp32IOFp16WLi64ELi20ELi640EEv26Group_norm_nhwc_fwd_params)
        /*005c*/ 	.word	0x00000000


	//----- nvinfo : EIATTR_REGCOUNT
	.align		4
.L_55:
        /*0060*/ 	.byte	0x04, 0x2f
        /*0062*/ 	.short	(.L_57 - .L_56)
	.align		4
.L_56:
        /*0064*/ 	.word	index@(_Z35group_norm_nhwc_fwd_one_pass_kernelI11Fp32IOBf16WLi512ELi20ELi640EEv26Group_norm_nhwc_fwd_params)
        /*0068*/ 	.word	0x00000030


	//----- nvinfo : EIATTR_FRAME_SIZE
	.align		4
.L_57:
        /*006c*/ 	.byte	0x04, 0x11
        /*006e*/ 	.short	(.L_59 - .L_58)
	.align		4
.L_58:
        /*0070*/ 	.word	index@(_Z35group_norm_nhwc_fwd_one_pass_kernelI11Fp32IOBf16WLi512ELi20ELi640EEv26Group_norm_nhwc_fwd_params)
        /*0074*/ 	.word	0x00000000


	//----- nvinfo : EIATTR_REGCOUNT
	.align		4
.L_59:
        /*0078*/ 	.byte	0x04, 0x2f
        /*007a*/ 	.short	(.L_61 - .L_60)
	.align		4
.L_60:
        /*007c*/ 	.word	index@(_Z35group_norm_nhwc_fwd_one_pass_kernelI11Fp32IOBf16WLi256ELi20ELi640EEv26Group_norm_nhwc_fwd_params)
        /*0080*/ 	.word	0x00000030


	//----- nvinfo : EIATTR_FRAME_SIZE
	.align		4
.L_61:
        /*0084*/ 	.byte	0x04, 0x11
        /*0086*/ 	.short	(.L_63 - .L_62)
	.align		4
.L_62:
        /*0088*/ 	.word	index@(_Z35group_norm_nhwc_fwd_one_pass_kernelI11Fp32IOBf16WLi256ELi20ELi640EEv26Group_norm_nhwc_fwd_params)
        /*008c*/ 	.word	0x00000000


	//----- nvinfo : EIATTR_REGCOUNT
	.align		4
.L_63:
        /*0090*/ 	.byte	0x04, 0x2f
        /*0092*/ 	.short	(.L_65 - .L_64)
	.align		4
.L_64:
        /*0094*/ 	.word	index@(_Z35group_norm_nhwc_fwd_one_pass_kernelI11Fp32IOBf16WLi128ELi20ELi640EEv26Group_norm_nhwc_fwd_params)
        /*0098*/ 	.word	0x00000020


	//----- nvinfo : EIATTR_FRAME_SIZE
	.align		4
.L_65:
        /*009c*/ 	.byte	0x04, 0x11
        /*009e*/ 	.short	(.L_67 - .L_66)
	.align		4
.L_66:
        /*00a0*/ 	.word	index@(_Z35group_norm_nhwc_fwd_one_pass_kernelI11Fp32IOBf16WLi128ELi20ELi640EEv26Group_norm_nhwc_fwd_params)
        /*00a4*/ 	.word	0x00000000


	//----- nvinfo : EIATTR_REGCOUNT
	.align		4
.L_67:
        /*00a8*/ 	.byte	0x04, 0x2f
        /*00aa*/ 	.short	(.L_69 - .L_68)
	.align		4
.L_68:
        /*00ac*/ 	.word	index@(_Z35group_norm_nhwc_fwd_one_pass_kernelI11Fp32IOBf16WLi64ELi20ELi640EEv26Group_norm_nhwc_fwd_params)
        /*00b0*/ 	.word	0x00000020


	//----- nvinfo : EIATTR_FRAME_SIZE
	.align		4
.L_69:
        /*00b4*/ 	.byte	0x04, 0x11
        /*00b6*/ 	.short	(.L_71 - .L_70)
	.align		4
.L_70:
        /*00b8*/ 	.word	index@(_Z35group_norm_nhwc_fwd_one_pass_kernelI11Fp32IOBf16WLi64ELi20ELi640EEv26Group_norm_nhwc_fwd_params)
        /*00bc*/ 	.word	0x00000000


	//----- nvinfo : EIATTR_REGCOUNT
	.align		4
.L_71:
        /*00c0*/ 	.byte	0x04, 0x2f
        /*00c2*/ 	.short	(.L_73 - .L_72)
	.align		4
.L_72:
        /*00c4*/ 	.word	index@(_Z35group_norm_nhwc_fwd_one_pass_kernelI11Fp32IOFp32WLi512ELi20ELi640EEv26Group_norm_nhwc_fwd_params)
        /*00c8*/ 	.word	0x00000030


	//----- nvinfo : EIATTR_FRAME_SIZE
	.align		4
.L_73:
        /*00cc*/ 	.byte	0x04, 0x11
        /*00ce*/ 	.short	(.L_75 - .L_74)
	.align		4
.L_74:
        /*00d0*/ 	.word	index@(_Z35group_norm_nhwc_fwd_one_pass_kernelI11Fp32IOFp32WLi512ELi20ELi640EEv26Group_norm_nhwc_fwd_params)
        /*00d4*/ 	.word	0x00000000


	//----- nvinfo : EIATTR_REGCOUNT
	.align		4
.L_75:
        /*00d8*/ 	.byte	0x04, 0x2f
        /*00da*/ 	.short	(.L_77 - .L_76)
	.align		4
.L_76:
        /*00dc*/ 	.word	index@(_Z35group_norm_nhwc_fwd_one_pass_kernelI11Fp32IOFp32WLi256ELi20ELi640EEv26Group_norm_nhwc_fwd_params)
        /*00e0*/ 	.word	0x00000030


	//----- nvinfo : EIATTR_FRAME_SIZE
	.align		4
.L_77:
        /*00e4*/ 	.byte	0x04, 0x11
        /*00e6*/ 	.short	(.L_79 - .L_78)
	.align		4
.L_78:
        /*00e8*/ 	.word	index@(_Z35group_norm_nhwc_fwd_one_pass_kernelI11Fp32IOFp32WLi256ELi20ELi640EEv26Group_norm_nhwc_fwd_params)
        /*00ec*/ 	.word	0x00000000


	//----- nvinfo : EIATTR_REGCOUNT
	.align		4
.L_79:
        /*00f0*/ 	.byte	0x04, 0x2f
        /*00f2*/ 	.short	(.L_81 - .L_80)
	.align		4
.L_80:
        /*00f4*/ 	.word	index@(_Z35group_norm_nhwc_fwd_one_pass_kernelI11Fp32IOFp32WLi128ELi20ELi640EEv26Group_norm_nhwc_fwd_params)
        /*00f8*/ 	.word	0x00000020


	//----- nvinfo : EIATTR_FRAME_SIZE
	.align		4
.L_81:
        /*00fc*/ 	.byte	0x04, 0x11
        /*00fe*/ 	.short	(.L_83 - .L_82)
	.align		4
.L_82:
        /*0100*/ 	.word	index@(_Z35group_norm_nhwc_fwd_one_pass_kernelI11Fp32IOFp32WLi128ELi20ELi640EEv26Group_norm_nhwc_fwd_params)
        /*0104*/ 	.word	0x00000000


	//----- nvinfo : EIATTR_REGCOUNT
	.align		4
.L_83:
        /*0108*/ 	.byte	0x04, 0x2f
        /*010a*/ 	.short	(.L_85 - .L_84)
	.align		4
.L_84:
        /*010c*/ 	.word	index@(_Z35group_norm_nhwc_fwd_one_pass_kernelI11Fp32IOFp32WLi64ELi20ELi640EEv26Group_norm_nhwc_fwd_params)
        /*0110*/ 	.word	0x00000020


	//----- nvinfo : EIATTR_FRAME_SIZE
	.align		4
.L_85:
        /*0114*/ 	.byte	0x04, 0x11
        /*0116*/ 	.short	(.L_87 - .L_86)
	.align		4
.L_86:
        /*0118*/ 	.word	index@(_Z35group_norm_nhwc_fwd_one_pass_kernelI11Fp32IOFp32WLi64ELi20ELi640EEv26Group_norm_nhwc_fwd_params)
        /*011c*/ 	.word	0x00000000


	//----- nvinfo : EIATTR_REGCOUNT
	.align		4
.L_87:
        /*0120*/ 	.byte	0x04, 0x2f
        /*0122*/ 	.short	(.L_89 - .L_88)
	.align		4
.L_88:
        /*0124*/ 	.word	index@(_Z35group_norm_nhwc_fwd_one_pass_kernelI11Fp16IOFp16WLi512ELi20ELi640EEv26Group_norm_nhwc_fwd_params)
        /*0128*/ 	.word	0x00000030


	//----- nvinfo : EIATTR_FRAME_SIZE
	.align		4
.L_89:
        /*012c*/ 	.byte	0x04, 0x11
        /*012e*/ 	.short	(.L_91 - .L_90)
	.align		4
.L_90:
        /*0130*/ 	.word	index@(_Z35group_norm_nhwc_fwd_one_pass_kernelI11Fp16IOFp16WLi512ELi20ELi640EEv26Group_norm_nhwc_fwd_params)
        /*0134*/ 	.word	0x00000000


	//----- nvinfo : EIATTR_REGCOUNT
	.align		4
.L_91:
        /*0138*/ 	.byte	0x04, 0x2f
        /*013a*/ 	.short	(.L_93 - .L_92)
	.align		4
.L_92:
        /*013c*/ 	.word	index@(_Z35group_norm_nhwc_fwd_one_pass_kernelI11Fp16IOFp16WLi256ELi20ELi640EEv26Group_norm_nhwc_fwd_params)
        /*0140*/ 	.word	0x0000002e


	//----- nvinfo : EIATTR_FRAME_SIZE
	.align		4
.L_93:
        /*0144*/ 	.byte	0x04, 0x11
        /*0146*/ 	.short	(.L_95 - .L_94)
	.align		4
.L_94:
        /*0148*/ 	.word	index@(_Z35group_norm_nhwc_fwd_one_pass_kernelI11Fp16IOFp16WLi256ELi20ELi640EEv26Group_norm_nhwc_fwd_params)
        /*014c*/ 	.word	0x00000000


	//----- nvinfo : EIATTR_REGCOUNT
	.align		4
.L_95:
        /*0150*/ 	.byte	0x04, 0x2f
        /*0152*/ 	.short	(.L_97 - .L_96)
	.align		4
.L_96:
        /*0154*/ 	.word	index@(_Z35group_norm_nhwc_fwd_one_pass_kernelI11Fp16IOFp16WLi128ELi20ELi640EEv26Group_norm_nhwc_fwd_params)
        /*0158*/ 	.word	0x00000020


	//----- nvinfo : EIATTR_FRAME_SIZE
	.align		4
.L_97:
        /*015c*/ 	.byte	0x04, 0x11
        /*015e*/ 	.short	(.L_99 - .L_98)
	.align		4
.L_98:
        /*0160*/ 	.word	index@(_Z35group_norm_nhwc_fwd_one_pass_kernelI11Fp16IOFp16WLi128ELi20ELi640EEv26Group_norm_nhwc_fwd_params)
        /*0164*/ 	.word	0x00000000


	//----- nvinfo : EIATTR_REGCOUNT
	.align		4
.L_99:
        /*0168*/ 	.byte	0x04, 0x2f
        /*016a*/ 	.short	(.L_101 - .L_100)
	.align		4
.L_100:
        /*016c*/ 	.word	index@(_Z35group_norm_nhwc_fwd_one_pass_kernelI11Fp16IOFp16WLi64ELi20ELi640EEv26Group_norm_nhwc_fwd_params)
        /*0170*/ 	.word	0x00000020


	//----- nvinfo : EIATTR_FRAME_SIZE
	.align		4
.L_101:
        /*0174*/ 	.byte	0x04, 0x11
        /*0176*/ 	.short	(.L_103 - .L_102)
	.align		4
.L_102:
        /*0178*/ 	.word	index@(_Z35group_norm_nhwc_fwd_one_pass_kernelI11Fp16IOFp16WLi64ELi20ELi640EEv26Group_norm_nhwc_fwd_params)
        /*017c*/ 	.word	0x00000000


	//----- nvinfo : EIATTR_REGCOUNT
	.align		4
.L_103:
        /*0180*/ 	.byte	0x04, 0x2f
        /*0182*/ 	.short	(.L_105 - .L_104)
	.align		4
.L_104:
        /*0184*/ 	.word	index@(_Z35group_norm_nhwc_fwd_one_pass_kernelI11Fp16IOBf16WLi512ELi20ELi640EEv26Group_norm_nhwc_fwd_params)
        /*0188*/ 	.word	0x00000030


	//----- nvinfo : EIATTR_FRAME_SIZE
	.align		4
.L_105:
        /*018c*/ 	.byte	0x04, 0x11
        /*018e*/ 	.short	(.L_107 - .L_106)
	.align		4
.L_106:
        /*0190*/ 	.word	index@(_Z35group_norm_nhwc_fwd_one_pass_kernelI11Fp16IOBf16WLi512ELi20ELi640EEv26Group_norm_nhwc_fwd_params)
        /*0194*/ 	.word	0x00000000


	//----- nvinfo : EIATTR_REGCOUNT
	.align		4
.L_107:
        /*0198*/ 	.byte	0x04, 0x2f
        /*019a*/ 	.short	(.L_109 - .L_108)
	.align		4
.L_108:
        /*019c*/ 	.word	index@(_Z35group_norm_nhwc_fwd_one_pass_kernelI11Fp16IOBf16WLi256ELi20ELi640EEv26Group_norm_nhwc_fwd_params)
        /*01a0*/ 	.word	0x0000002e


	//----- nvinfo : EIATTR_FRAME_SIZE
	.align		4
.L_109:
        /*01a4*/ 	.byte	0x04, 0x11
        /*01a6*/ 	.short	(.L_111 - .L_110)
	.align		4
.L_110:
        /*01a8*/ 	.word	index@(_Z35group_norm_nhwc_fwd_one_pass_kernelI11Fp16IOBf16WLi256ELi20ELi640EEv26Group_norm_nhwc_fwd_params)
        /*01ac*/ 	.word	0x00000000


	//----- nvinfo : EIATTR_REGCOUNT
	.align		4
.L_111:
        /*01b0*/ 	.byte	0x04, 0x2f
        /*01b2*/ 	.short	(.L_113 - .L_112)
	.align		4
.L_112:
        /*01b4*/ 	.word	index@(_Z35group_norm_nhwc_fwd_one_pass_kernelI11Fp16IOBf16WLi128ELi20ELi640EEv26Group_norm_nhwc_fwd_params)
        /*01b8*/ 	.word	0x00000020


	//----- nvinfo : EIATTR_FRAME_SIZE
	.align		4
.L_113:
        /*01bc*/ 	.byte	0x04, 0x11
        /*01be*/ 	.short	(.L_115 - .L_114)
	.align		4
.L_114:
        /*01c0*/ 	.word	index@(_Z35group_norm_nhwc_fwd_one_pass_kernelI11Fp16IOBf16WLi128ELi20ELi640EEv26Group_norm_nhwc_fwd_params)
        /*01c4*/ 	.word	0x00000000


	//----- nvinfo : EIATTR_REGCOUNT
	.align		4
.L_115:
        /*01c8*/ 	.byte	0x04, 0x2f
        /*01ca*/ 	.short	(.L_117 - .L_116)
	.align		4
.L_116:
        /*01cc*/ 	.word	index@(_Z35group_norm_nhwc_fwd_one_pass_kernelI11Fp16IOBf16WLi64ELi20ELi640EEv26Group_norm_nhwc_fwd_params)
        /*01d0*/ 	.word	0x00000020


	//----- nvinfo : EIATTR_FRAME_SIZE
	.align		4
.L_117:
        /*01d4*/ 	.byte	0x04, 0x11
        /*01d6*/ 	.short	(.L_119 - .L_118)
	.align		4
.L_118:
        /*01d8*/ 	.word	index@(_Z35group_norm_nhwc_fwd_one_pass_kernelI11Fp16IOBf16WLi64ELi20ELi640EEv26Group_norm_nhwc_fwd_params)
        /*01dc*/ 	.word	0x00000000


	//----- nvinfo : EIATTR_REGCOUNT
	.align		4
.L_119:
        /*01e0*/ 	.byte	0x04, 0x2f
        /*01e2*/ 	.short	(.L_121 - .L_120)
	.align		4
.L_120:
        /*01e4*/ 	.word	index@(_Z35group_norm_nhwc_fwd_one_pass_kernelI11Fp16IOFp32WLi512ELi20ELi640EEv26Group_norm_nhwc_fwd_params)
        /*01e8*/ 	.word	0x00000030


	//----- nvinfo : EIATTR_FRAME_SIZE
	.align		4
.L_121:
        /*01ec*/ 	.byte	0x04, 0x11
        /*01ee*/ 	.short	(.L_123 - .L_122)
	.align		4
.L_122:
        /*01f0*/ 	.word	index@(_Z35group_norm_nhwc_fwd_one_pass_kernelI11Fp16IOFp32WLi512ELi20ELi640EEv26Group_norm_nhwc_fwd_params)
        /*01f4*/ 	.word	0x00000000


	//----- nvinfo : EIATTR_REGCOUNT
	.align		4
.L_123:
        /*01f8*/ 	.byte	0x04, 0x2f
        /*01fa*/ 	.short	(.L_125 - .L_124)
	.align		4
.L_124:
        /*01fc*/ 	.word	index@(_Z35group_norm_nhwc_fwd_one_pass_kernelI11Fp16IOFp32WLi256ELi20ELi640EEv26Group_norm_nhwc_fwd_params)
        /*0200*/ 	.word	0x00000030


	//----- nvinfo : EIATTR_FRAME_SIZE
	.align		4
.L_125:
        /*0204*/ 	.byte	0x04, 0x11
        /*0206*/ 	.short	(.L_127 - .L_126)
	.align		4
.L_126:
        /*0208*/ 	.word	index@(_Z35group_norm_nhwc_fwd_one_pass_kernelI11Fp16IOFp32WLi256ELi20ELi640EEv26Group_norm_nhwc_fwd_params)
        /*020c*/ 	.word	0x00000000


	//----- nvinfo : EIATTR_REGCOUNT
	.align		4
.L_127:
        /*0210*/ 	.byte	0x04, 0x2f
        /*0212*/ 	.short	(.L_129 - .L_128)
	.align		4
.L_128:
        /*0214*/ 	.word	index@(_Z35group_norm_nhwc_fwd_one_pass_kernelI11Fp16IOFp32WLi128ELi20ELi640EEv26Group_norm_nhwc_fwd_params)
        /*0218*/ 	.word	0x00000020


	//----- nvinfo : EIATTR_FRAME_SIZE
	.align		4
.L_129:
        /*021c*/ 	.byte	0x04, 0x11
        /*021e*/ 	.short	(.L_131 - .L_130)
	.align		4
.L_130:
        /*0220*/ 	.word	index@(_Z35group_norm_nhwc_fwd_one_pass_kernelI11Fp16IOFp32WLi128ELi20ELi640EEv26Group_norm_nhwc_fwd_params)
        /*0224*/ 	.word	0x00000000


	//----- nvinfo : EIATTR_REGCOUNT
	.align		4
.L_131:
        /*0228*/ 	.byte	0x04, 0x2f
        /*022a*/ 	.short	(.L_133 - .L_132)
	.align		4
.L_132:
        /*022c*/ 	.word	index@(_Z35group_norm_nhwc_fwd_one_pass_kernelI11Fp16IOFp32WLi64ELi20ELi640EEv26Group_norm_nhwc_fwd_params)
        /*0230*/ 	.word	0x00000020


	//----- nvinfo : EIATTR_FRAME_SIZE
	.align		4
.L_133:
        /*0234*/ 	.byte	0x04, 0x11
        /*0236*/ 	.short	(.L_135 - .L_134)
	.align		4
.L_134:
        /*0238*/ 	.word	index@(_Z35group_norm_nhwc_fwd_one_pass_kernelI11Fp16IOFp32WLi64ELi20ELi640EEv26Group_norm_nhwc_fwd_params)
        /*023c*/ 	.word	0x00000000


	//----- nvinfo : EIATTR_REGCOUNT
	.align		4
.L_135:
        /*0240*/ 	.byte	0x04, 0x2f
        /*0242*/ 	.short	(.L_137 - .L_136)
	.align		4
.L_136:
        /*0244*/ 	.word	index@(_Z35group_norm_nhwc_fwd_one_pass_kernelI11Bf16IOFp16WLi512ELi20ELi640EEv26Group_norm_nhwc_fwd_params)
        /*0248*/ 	.word	0x00000030


	//----- nvinfo : EIATTR_FRAME_SIZE
	.align		4
.L_137:
        /*024c*/ 	.byte	0x04, 0x11
        /*024e*/ 	.short	(.L_139 - .L_138)
	.align		4
.L_138:
        /*0250*/ 	.word	index@(_Z35group_norm_nhwc_fwd_one_pass_kernelI11Bf16IOFp16WLi512ELi20ELi640EEv26Group_norm_nhwc_fwd_params)
        /*0254*/ 	.word	0x00000000


	//----- nvinfo : EIATTR_REGCOUNT
	.align		4
.L_139:
        /*0258*/ 	.byte	0x04, 0x2f
        /*025a*/ 	.short	(.L_141 - .L_140)
	.align		4
.L_140:
        /*025c*/ 	.word	index@(_Z35group_norm_nhwc_fwd_one_pass_kernelI11Bf16IOFp16WLi256ELi20ELi640EEv26Group_norm_nhwc_fwd_params)
        /*0260*/ 	.word	0x00000030


	//----- nvinfo : EIATTR_FRAME_SIZE
	.align		4
.L_141:
        /*0264*/ 	.byte	0x04, 0x11
        /*0266*/ 	.short	(.L_143 - .L_142)
	.align		4
.L_142:
        /*0268*/ 	.word	index@(_Z35group_norm_nhwc_fwd_one_pass_kernelI11Bf16IOFp16WLi256ELi20ELi640EEv26Group_norm_nhwc_fwd_params)
        /*026c*/ 	.word	0x00000000


	//----- nvinfo : EIATTR_REGCOUNT
	.align		4
.L_143:
        /*0270*/ 	.byte	0x04, 0x2f
        /*0272*/ 	.short	(.L_145 - .L_144)
	.align		4
.L_144:
        /*0274*/ 	.word	index@(_Z35group_norm_nhwc_fwd_one_pass_kernelI11Bf16IOFp16WLi128ELi20ELi640EEv26Group_norm_nhwc_fwd_params)
        /*0278*/ 	.word	0x00000020


	//----- nvinfo : EIATTR_FRAME_SIZE
	.align		4
.L_145:
        /*027c*/ 	.byte	0x04, 0x11
        /*027e*/ 	.short	(.L_147 - .L_146)
	.align		4
.L_146:
        /*0280*/ 	.word	index@(_Z35group_norm_nhwc_fwd_one_pass_kernelI11Bf16IOFp16WLi128ELi20ELi640EEv26Group_norm_nhwc_fwd_params)
        /*0284*/ 	.word	0x00000000


	//----- nvinfo : EIATTR_REGCOUNT
	.align		4
.L_147:
        /*0288*/ 	.byte	0x04, 0x2f
        /*028a*/ 	.short	(.L_149 - .L_148)
	.align		4
.L_148:
        /*028c*/ 	.word	index@(_Z35group_norm_nhwc_fwd_one_pass_kernelI11Bf16IOFp16WLi64ELi20ELi640EEv26Group_norm_nhwc_fwd_params)
        /*0290*/ 	.word	0x00000020


	//----- nvinfo : EIATTR_FRAME_SIZE
	.align		4
.L_149:
        /*0294*/ 	.byte	0x04, 0x11
        /*0296*/ 	.short	(.L_151 - .L_150)
	.align		4
.L_150:
        /*0298*/ 	.word	index@(_Z35group_norm_nhwc_fwd_one_pass_kernelI11Bf16IOFp16WLi64ELi20ELi640EEv26Group_norm_nhwc_fwd_params)
        /*029c*/ 	.word	0x00000000


	//----- nvinfo : EIATTR_REGCOUNT
	.align		4
.L_151:
        /*02a0*/ 	.byte	0x04, 0x2f
        /*02a2*/ 	.short	(.L_153 - .L_152)
	.align		4
.L_152:
        /*02a4*/ 	.word	index@(_Z35group_norm_nhwc_fwd_one_pass_kernelI11Bf16IOBf16WLi512ELi20ELi640EEv26Group_norm_nhwc_fwd_params)
        /*02a8*/ 	.word	0x00000030


	//----- nvinfo : EIATTR_FRAME_SIZE
	.align		4
.L_153:
        /*02ac*/ 	.byte	0x04, 0x11
        /*02ae*/ 	.short	(.L_155 - .L_154)
	.align		4
.L_154:
        /*02b0*/ 	.word	index@(_Z35group_norm_nhwc_fwd_one_pass_kernelI11Bf16IOBf16WLi512ELi20ELi640EEv26Group_norm_nhwc_fwd_params)
        /*02b4*/ 	.word	0x00000000


	//----- nvinfo : EIATTR_REGCOUNT
	.align		4
.L_155:
        /*02b8*/ 	.byte	0x04, 0x2f
        /*02ba*/ 	.short	(.L_157 - .L_156)
	.align		4
.L_156:
        /*02bc*/ 	.word	index@(_Z35group_norm_nhwc_fwd_one_pass_kernelI11Bf16IOBf16WLi256ELi20ELi640EEv26Group_norm_nhwc_fwd_params)
        /*02c0*/ 	.word	0x00000030


	//----- nvinfo : EIATTR_FRAME_SIZE
	.align		4
.L_157:
        /*02c4*/ 	.byte	0x04, 0x11
        /*02c6*/ 	.short	(.L_159 - .L_158)
	.align		4
.L_158:
        /*02c8*/ 	.word	index@(_Z35group_norm_nhwc_fwd_one_pass_kernelI11Bf16IOBf16WLi256ELi20ELi640EEv26Group_norm_nhwc_fwd_params)
        /*02cc*/ 	.word	0x00000000


	//----- nvinfo : EIATTR_REGCOUNT
	.align		4
.L_159:
        /*02d0*/ 	.byte	0x04, 0x2f
        /*02d2*/ 	.short	(.L_161 - .L_160)
	.align		4
.L_160:
        /*02d4*/ 	.word	index@(_Z35group_norm_nhwc_fwd_one_pass_kernelI11Bf16IOBf16WLi128ELi20ELi640EEv26Group_norm_nhwc_fwd_params)
        /*02d8*/ 	.word	0x00000020


	//----- nvinfo : EIATTR_FRAME_SIZE
	.align		4
.L_161:
        /*02dc*/ 	.byte	0x04, 0x11
        /*02de*/ 	.short	(.L_163 - .L_162)
	.align		4
.L_162:
        /*02e0*/ 	.word	index@(_Z35group_norm_nhwc_fwd_one_pass_kernelI11Bf16IOBf16WLi128ELi20ELi640EEv26Group_norm_nhwc_fwd_params)
        /*02e4*/ 	.word	0x00000000


	//----- nvinfo : EIATTR_REGCOUNT
	.align		4
.L_163:
        /*02e8*/ 	.byte	0x04, 0x2f
        /*02ea*/ 	.short	(.L_165 - .L_164)
	.align		4
.L_164:
        /*02ec*/ 	.word	index@(_Z35group_norm_nhwc_fwd_one_pass_kernelI11Bf16IOBf16WLi64ELi20ELi640EEv26Group_norm_nhwc_fwd_params)
        /*02f0*/ 	.word	0x00000020


	//----- nvinfo : EIATTR_FRAME_SIZE
	.align		4
.L_165:
        /*02f4*/ 	.byte	0x04, 0x11
        /*02f6*/ 	.short	(.L_167 - .L_166)
	.align		4
.L_166:
        /*02f8*/ 	.word	index@(_Z35group_norm_nhwc_fwd_one_pass_kernelI11Bf16IOBf16WLi64ELi20ELi640EEv26Group_norm_nhwc_fwd_params)
        /*02fc*/ 	.word	0x00000000


	//----- nvinfo : EIATTR_REGCOUNT
	.align		4
.L_167:
        /*0300*/ 	.byte	0x04, 0x2f
        /*0302*/ 	.short	(.L_169 - .L_168)
	.align		4
.L_168:
        /*0304*/ 	.word	index@(_Z35group_norm_nhwc_fwd_one_pass_kernelI11Bf16IOFp32WLi512ELi20ELi640EEv26Group_norm_nhwc_fwd_params)
        /*0308*/ 	.word	0x00000030


	//----- nvinfo : EIATTR_FRAME_SIZE
	.align		4
.L_169:
        /*030c*/ 	.byte	0x04, 0x11
        /*030e*/ 	.short	(.L_171 - .L_170)
	.align		4
.L_170:
        /*0310*/ 	.word	index@(_Z35group_norm_nhwc_fwd_one_pass_kernelI11Bf16IOFp32WLi512ELi20ELi640EEv26Group_norm_nhwc_fwd_params)
        /*0314*/ 	.word	0x00000000


	//----- nvinfo : EIATTR_REGCOUNT
	.align		4
.L_171:
        /*0318*/ 	.byte	0x04, 0x2f
        /*031a*/ 	.short	(.L_173 - .L_172)
	.align		4
.L_172:
        /*031c*/ 	.word	index@(_Z35group_norm_nhwc_fwd_one_pass_kernelI11Bf16IOFp32WLi256ELi20ELi640EEv26Group_norm_nhwc_fwd_params)
        /*0320*/ 	.word	0x00000030


	//----- nvinfo : EIATTR_FRAME_SIZE
	.align		4
.L_173:
        /*0324*/ 	.byte	0x04, 0x11
        /*0326*/ 	.short	(.L_175 - .L_174)
	.align		4
.L_174:
        /*0328*/ 	.word	index@(_Z35group_norm_nhwc_fwd_one_pass_kernelI11Bf16IOFp32WLi256ELi20ELi640EEv26Group_norm_nhwc_fwd_params)
        /*032c*/ 	.word	0x00000000


	//----- nvinfo : EIATTR_REGCOUNT
	.align		4
.L_175:
        /*0330*/ 	.byte	0x04, 0x2f
        /*0332*/ 	.short	(.L_177 - .L_176)
	.align		4
.L_176:
        /*0334*/ 	.word	index@(_Z35group_norm_nhwc_fwd_one_pass_kernelI11Bf16IOFp32WLi128ELi20ELi640EEv26Group_norm_nhwc_fwd_params)
        /*0338*/ 	.word	0x00000020


	//----- nvinfo : EIATTR_FRAME_SIZE
	.align		4
.L_177:
        /*033c*/ 	.byte	0x04, 0x11
        /*033e*/ 	.short	(.L_179 - .L_178)
	.align		4
.L_178:
        /*0340*/ 	.word	index@(_Z35group_norm_nhwc_fwd_one_pass_kernelI11Bf16IOFp32WLi128ELi20ELi640EEv26Group_norm_nhwc_fwd_params)
        /*0344*/ 	.word	0x00000000


	//----- nvinfo : EIATTR_REGCOUNT
	.align		4
.L_179:
        /*0348*/ 	.byte	0x04, 0x2f
        /*034a*/ 	.short	(.L_181 - .L_180)
	.align		4
.L_180:
        /*034c*/ 	.word	index@(_Z35group_norm_nhwc_fwd_one_pass_kernelI11Bf16IOFp32WLi64ELi20ELi640EEv26Group_norm_nhwc_fwd_params)
        /*0350*/ 	.word	0x00000020


	//----- nvinfo : EIATTR_FRAME_SIZE
	.align		4
.L_181:
        /*0354*/ 	.byte	0x04, 0x11
        /*0356*/ 	.short	(.L_183 - .L_182)
	.align		4
.L_182:
        /*0358*/ 	.word	index@(_Z35group_norm_nhwc_fwd_one_pass_kernelI11Bf16IOFp32WLi64ELi20ELi640EEv26Group_norm_nhwc_fwd_params)
        /*035c*/ 	.word	0x00000000


	//----- nvinfo : EIATTR_REGCOUNT
	.align		4
.L_183:
        /*0360*/ 	.byte	0x04, 0x2f
        /*0362*/ 	.short	(.L_185 - .L_184)
	.align		4
.L_184:
        /*0364*/ 	.word	index@(_Z35group_norm_nhwc_bwd_one_pass_kernelI11Fp32IOFp16WLi512ELi20ELi640EEv26Group_norm_nhwc_bwd_params)
        /*0368*/ 	.word	0x00000060


	//----- nvinfo : EIATTR_FRAME_SIZE
	.align		4
.L_185:
        /*036c*/ 	.byte	0x04, 0x11
        /*036e*/ 	.short	(.L_187 - .L_186)
	.align		4
.L_186:
        /*0370*/ 	.word	index@(_Z35group_norm_nhwc_bwd_one_pass_kernelI11Fp32IOFp16WLi512ELi20ELi640EEv26Group_norm_nhwc_bwd_params)
        /*0374*/ 	.word	0x00000000


	//----- nvinfo : EIATTR_REGCOUNT
	.align		4
.L_187:
        /*0378*/ 	.byte	0x04, 0x2f
        /*037a*/ 	.short	(.L_189 - .L_188)
	.align		4
.L_188:
        /*037c*/ 	.word	index@(_Z35group_norm_nhwc_bwd_one_pass_kernelI11Fp32IOFp16WLi256ELi20ELi640EEv26Group_norm_nhwc_bwd_params)
        /*0380*/ 	.word	0x00000030


	//----- nvinfo : EIATTR_FRAME_SIZE
	.align		4
.L_189:
        /*0384*/ 	.byte	0x04, 0x11
        /*0386*/ 	.short	(.L_191 - .L_190)
	.align		4
.L_190:
        /*0388*/ 	.word	index@(_Z35group_norm_nhwc_bwd_one_pass_kernelI11Fp32IOFp16WLi256ELi20ELi640EEv26Group_norm_nhwc_bwd_params)
        /*038c*/ 	.word	0x00000008


	//----- nvinfo : EIATTR_REGCOUNT
	.align		4
.L_191:
        /*0390*/ 	.byte	0x04, 0x2f
        /*0392*/ 	.short	(.L_193 - .L_192)
	.align		4
.L_192:
        /*0394*/ 	.word	index@(_Z35group_norm_nhwc_bwd_one_pass_kernelI11Fp32IOFp16WLi128ELi20ELi640EEv26Group_norm_nhwc_bwd_params)
        /*0398*/ 	.word	0x00000030


	//----- nvinfo : EIATTR_FRAME_SIZE
	.align		4
.L_193:
        /*039c*/ 	.byte	0x04, 0x11
        /*039e*/ 	.short	(.L_195 - .L_194)
	.align		4
.L_194:
        /*03a0*/ 	.word	index@(_Z35group_norm_nhwc_bwd_one_pass_kernelI11Fp32IOFp16WLi128ELi20ELi640EEv26Group_norm_nhwc_bwd_params)
        /*03a4*/ 	.word	0x00000000


	//----- nvinfo : EIATTR_REGCOUNT
	.align		4
.L_195:
        /*03a8*/ 	.byte	0x04, 0x2f
        /*03aa*/ 	.short	(.L_197 - .L_196)
	.align		4
.L_196:
        /*03ac*/ 	.word	index@(_Z35group_norm_nhwc_bwd_one_pass_kernelI11Fp32IOFp16WLi64ELi20ELi640EEv26Group_norm_nhwc_bwd_params)
        /*03b0*/ 	.word	0x00000030


	//----- nvinfo : EIATTR_FRAME_SIZE
	.align		4
.L_197:
        /*03b4*/ 	.byte	0x04, 0x11
        /*03b6*/ 	.short	(.L_199 - .L_198)
	.align		4
.L_198:
        /*03b8*/ 	.word	index@(_Z35group_norm_nhwc_bwd_one_pass_kernelI11Fp32IOFp16WLi64ELi20ELi640EEv26Group_norm_nhwc_bwd_params)
        /*03bc*/ 	.word	0x00000000


	//----- nvinfo : EIATTR_REGCOUNT
	.align		4
.L_199:
        /*03c0*/ 	.byte	0x04, 0x2f
        /*03c2*/ 	.short	(.L_201 - .L_200)
	.align		4
.L_200:
        /*03c4*/ 	.word	index@(_Z35group_norm_nhwc_bwd_one_pass_kernelI11Fp32IOBf16WLi512ELi20ELi640EEv26Group_norm_nhwc_bwd_params)
        /*03c8*/ 	.word	0x00000060


	//----- nvinfo : EIATTR_FRAME_SIZE
	.align		4
.L_201:
        /*03cc*/ 	.byte	0x04, 0x11
        /*03ce*/ 	.short	(.L_203 - .L_202)
	.align		4
.L_202:
        /*03d0*/ 	.word	index@(_Z35group_norm_nhwc_bwd_one_pass_kernelI11Fp32IOBf16WLi512ELi20ELi640EEv26Group_norm_nhwc_bwd_params)
        /*03d4*/ 	.word	0x00000000


	//----- nvinfo : EIATTR_REGCOUNT
	.align		4
.L_203:
        /*03d8*/ 	.byte	0x04, 0x2f
        /*03da*/ 	.short	(.L_205 - .L_204)
	.align		4
.L_204:
        /*03dc*/ 	.word	index@(_Z35group_norm_nhwc_bwd_one_pass_kernelI11Fp32IOBf16WLi256ELi20ELi640EEv26Group_norm_nhwc_bwd_params)
        /*03e0*/ 	.word	0x00000030


	//----- nvinfo : EIATTR_FRAME_SIZE
	.align		4
.L_205:
        /*03e4*/ 	.byte	0x04, 0x11
        /*03e6*/ 	.short	(.L_207 - .L_206)
	.align		4
.L_206:
        /*03e8*/ 	.word	index@(_Z35group_norm_nhwc_bwd_one_pass_kernelI11Fp32IOBf16WLi256ELi20ELi640EEv26Group_norm_nhwc_bwd_params)
        /*03ec*/ 	.word	0x00000008


	//----- nvinfo : EIATTR_REGCOUNT
	.align		4
.L_207:
        /*03f0*/ 	.byte	0x04, 0x2f
        /*03f2*/ 	.short	(.L_209 - .L_208)
	.align		4
.L_208:
        /*03f4*/ 	.word	index@(_Z35group_norm_nhwc_bwd_one_pass_kernelI11Fp32IOBf16WLi128ELi20ELi640EEv26Group_norm_nhwc_bwd_params)
        /*03f8*/ 	.word	0x00000030


	//----- nvinfo : EIATTR_FRAME_SIZE
	.align		4
.L_209:
        /*03fc*/ 	.byte	0x04, 0x11
        /*03fe*/ 	.short	(.L_211 - .L_210)
	.align		4
.L_210:
        /*0400*/ 	.word	index@(_Z35group_norm_nhwc_bwd_one_pass_kernelI11Fp32IOBf16WLi128ELi20ELi640EEv26Group_norm_nhwc_bwd_params)
        /*0404*/ 	.word	0x00000000


	//----- nvinfo : EIATTR_REGCOUNT
	.align		4
.L_211:
        /*0408*/ 	.byte	0x04, 0x2f
        /*040a*/ 	.short	(.L_213 - .L_212)
	.align		4
.L_212:
        /*040c*/ 	.word	index@(_Z35group_norm_nhwc_bwd_one_pass_kernelI11Fp32IOBf16WLi64ELi20ELi640EEv26Group_norm_nhwc_bwd_params)
        /*0410*/ 	.word	0x00000030


	//----- nvinfo : EIATTR_FRAME_SIZE
	.align		4
.L_213:
        /*0414*/ 	.byte	0x04, 0x11
        /*0416*/ 	.short	(.L_215 - .L_214)
	.align		4
.L_214:
        /*0418*/ 	.word	index@(_Z35group_norm_nhwc_bwd_one_pass_kernelI11Fp32IOBf16WLi64ELi20ELi640EEv26Group_norm_nhwc_bwd_params)
        /*041c*/ 	.word	0x00000000


	//----- nvinfo : EIATTR_REGCOUNT
	.align		4
.L_215:
        /*0420*/ 	.byte	0x04, 0x2f
        /*0422*/ 	.short	(.L_217 - .L_216)
	.align		4
.L_216:
        /*0424*/ 	.word	index@(_Z35group_norm_nhwc_bwd_one_pass_kernelI11Fp32IOFp32WLi512ELi20ELi640EEv26Group_norm_nhwc_bwd_params)
        /*0428*/ 	.word	0x00000060


	//----- nvinfo : EIATTR_FRAME_SIZE
	.align		4
.L_217:
        /*042c*/ 	.byte	0x04, 0x11
        /*042e*/ 	.short	(.L_219 - .L_218)
	.align		4
.L_218:
        /*0430*/ 	.word	index@(_Z35group_norm_nhwc_bwd_one_pass_kernelI11Fp32IOFp32WLi512ELi20ELi640EEv26Group_norm_nhwc_bwd_params)
        /*0434*/ 	.word	0x00000000


	//----- nvinfo : EIATTR_REGCOUNT
	.align		4
.L_219:
        /*0438*/ 	.byte	0x04, 0x2f
        /*043a*/ 	.short	(.L_221 - .L_220)
	.align		4
.L_220:
        /*043c*/ 	.word	index@(_Z35group_norm_nhwc_bwd_one_pass_kernelI11Fp32IOFp32WLi256ELi20ELi640EEv26Group_norm_nhwc_bwd_params)
        /*0440*/ 	.word	0x00000030


	//----- nvinfo : EIATTR_FRAME_SIZE
	.align		4
.L_221:
        /*0444*/ 	.byte	0x04, 0x11
        /*0446*/ 	.short	(.L_223 - .L_222)
	.align		4
.L_222:
        /*0448*/ 	.word	index@(_Z35group_norm_nhwc_bwd_one_pass_kernelI11Fp32IOFp32WLi256ELi20ELi640EEv26Group_norm_nhwc_bwd_params)
        /*044c*/ 	.word	0x00000008


	//----- nvinfo : EIATTR_REGCOUNT
	.align		4
.L_223:
        /*0450*/ 	.byte	0x04, 0x2f
        /*0452*/ 	.short	(.L_225 - .L_224)
	.align		4
.L_224:
        /*0454*/ 	.word	index@(_Z35group_norm_nhwc_bwd_one_pass_kernelI11Fp32IOFp32WLi128ELi20ELi640EEv26Group_norm_nhwc_bwd_params)
        /*0458*/ 	.word	0x00000030


	//----- nvinfo : EIATTR_FRAME_SIZE
	.align		4
.L_225:
        /*045c*/ 	.byte	0x04, 0x11
        /*045e*/ 	.short	(.L_227 - .L_226)
	.align		4
.L_226:
        /*0460*/ 	.word	index@(_Z35group_norm_nhwc_bwd_one_pass_kernelI11Fp32IOFp32WLi128ELi20ELi640EEv26Group_norm_nhwc_bwd_params)
        /*0464*/ 	.word	0x00000000


	//----- nvinfo : EIATTR_REGCOUNT
	.align		4
.L_227:
        /*0468*/ 	.byte	0x04, 0x2f
        /*046a*/ 	.short	(.L_229 - .L_228)
	.align		4
.L_228:
        /*046c*/ 	.word	index@(_Z35group_norm_nhwc_bwd_one_pass_kernelI11Fp32IOFp32WLi64ELi20ELi640EEv26Group_norm_nhwc_bwd_params)
        /*0470*/ 	.word	0x00000030


	//----- nvinfo : EIATTR_FRAME_SIZE
	.align		4
.L_229:
        /*0474*/ 	.byte	0x04, 0x11
        /*0476*/ 	.short	(.L_231 - .L_230)
	.align		4
.L_230:
        /*0478*/ 	.word	index@(_Z35group_norm_nhwc_bwd_one_pass_kernelI11Fp32IOFp32WLi64ELi20ELi640EEv26Group_norm_nhwc_bwd_params)
        /*047c*/ 	.word	0x00000000


	//----- nvinfo : EIATTR_REGCOUNT
	.align		4
.L_231:
        /*0480*/ 	.byte	0x04, 0x2f
        /*0482*/ 	.short	(.L_233 - .L_232)
	.align		4
.L_232:
        /*0484*/ 	.word	index@(_Z35group_norm_nhwc_bwd_one_pass_kernelI11Fp16IOFp16WLi512ELi20ELi640EEv26Group_norm_nhwc_bwd_params)
        /*0488*/ 	.word	0x0000004d


	//----- nvinfo : EIATTR_FRAME_SIZE
	.align		4
.L_233:
        /*048c*/ 	.byte	0x04, 0x11
        /*048e*/ 	.short	(.L_235 - .L_234)
	.align		4
.L_234:
        /*0490*/ 	.word	index@(_Z35group_norm_nhwc_bwd_one_pass_kernelI11Fp16IOFp16WLi512ELi20ELi640EEv26Group_norm_nhwc_bwd_params)
        /*0494*/ 	.word	0x00000000


	//----- nvinfo : EIATTR_REGCOUNT
	.align		4
.L_235:
        /*0498*/ 	.byte	0x04, 0x2f
        /*049a*/ 	.short	(.L_237 - .L_236)
	.align		4
.L_236:
        /*049c*/ 	.word	index@(_Z35group_norm_nhwc_bwd_one_pass_kernelI11Fp16IOFp16WLi256ELi20ELi640EEv26Group_norm_nhwc_bwd_params)
        /*04a0*/ 	.word	0x00000030


	//----- nvinfo : EIATTR_FRAME_SIZE
	.align		4
.L_237:
        /*04a4*/ 	.byte	0x04, 0x11
        /*04a6*/ 	.short	(.L_239 - .L_238)
	.align		4
.L_238:
        /*04a8*/ 	.word	index@(_Z35group_norm_nhwc_bwd_one_pass_kernelI11Fp16IOFp16WLi256ELi20ELi640EEv26Group_norm_nhwc_bwd_params)
        /*04ac*/ 	.word	0x00000000


	//----- nvinfo : EIATTR_REGCOUNT
	.align		4
.L_239:
        /*04b0*/ 	.byte	0x04, 0x2f
        /*04b2*/ 	.short	(.L_241 - .L_240)
	.align		4
.L_240:
        /*04b4*/ 	.word	index@(_Z35group_norm_nhwc_bwd_one_pass_kernelI11Fp16IOFp16WLi128ELi20ELi640EEv26Group_norm_nhwc_bwd_params)
        /*04b8*/ 	.word	0x00000030


	//----- nvinfo : EIATTR_FRAME_SIZE
	.align		4
.L_241:
        /*04bc*/ 	.byte	0x04, 0x11
        /*04be*/ 	.short	(.L_243 - .L_242)
	.align		4
.L_242:
        /*04c0*/ 	.word	index@(_Z35group_norm_nhwc_bwd_one_pass_kernelI11Fp16IOFp16WLi128ELi20ELi640EEv26Group_norm_nhwc_bwd_params)
        /*04c4*/ 	.word	0x00000000


	//----- nvinfo : EIATTR_REGCOUNT
	.align		4
.L_243:
        /*04c8*/ 	.byte	0x04, 0x2f
        /*04ca*/ 	.short	(.L_245 - .L_244)
	.align		4
.L_244:
        /*04cc*/ 	.word	index@(_Z35group_norm_nhwc_bwd_one_pass_kernelI11Fp16IOFp16WLi64ELi20ELi640EEv26Group_norm_nhwc_bwd_params)
        /*04d0*/ 	.word	0x00000030


	//----- nvinfo : EIATTR_FRAME_SIZE
	.align		4
.L_245:
        /*04d4*/ 	.byte	0x04, 0x11
        /*04d6*/ 	.short	(.L_247 - .L_246)
	.align		4
.L_246:
        /*04d8*/ 	.word	index@(_Z35group_norm_nhwc_bwd_one_pass_kernelI11Fp16IOFp16WLi64ELi20ELi640EEv26Group_norm_nhwc_bwd_params)
        /*04dc*/ 	.word	0x00000000


	//----- nvinfo : EIATTR_REGCOUNT
	.align		4
.L_247:
        /*04e0*/ 	.byte	0x04, 0x2f
        /*04e2*/ 	.short	(.L_249 - .L_248)
	.align		4
.L_248:
        /*04e4*/ 	.word	index@(_Z35group_norm_nhwc_bwd_one_pass_kernelI11Fp16IOBf16WLi512ELi20ELi640EEv26Group_norm_nhwc_bwd_params)
        /*04e8*/ 	.word	0x0000004d


	//----- nvinfo : EIATTR_FRAME_SIZE
	.align		4
.L_249:
        /*04ec*/ 	.byte	0x04, 0x11
        /*04ee*/ 	.short	(.L_251 - .L_250)
	.align		4
.L_250:
        /*04f0*/ 	.word	index@(_Z35group_norm_nhwc_bwd_one_pass_kernelI11Fp16IOBf16WLi512ELi20ELi640EEv26Group_norm_nhwc_bwd_params)
        /*04f4*/ 	.word	0x00000000


	//----- nvinfo : EIATTR_REGCOUNT
	.align		4
.L_251:
        /*04f8*/ 	.byte	0x04, 0x2f
        /*04fa*/ 	.short	(.L_253 - .L_252)
	.align		4
.L_252:
        /*04fc*/ 	.word	index@(_Z35group_norm_nhwc_bwd_one_pass_kernelI11Fp16IOBf16WLi256ELi20ELi640EEv26Group_norm_nhwc_bwd_params)
        /*0500*/ 	.word	0x00000030


	//----- nvinfo : EIATTR_FRAME_SIZE
	.align		4
.L_253:
        /*0504*/ 	.byte	0x04, 0x11
        /*0506*/ 	.short	(.L_255 - .L_254)
	.align		4
.L_254:
        /*0508*/ 	.word	index@(_Z35group_norm_nhwc_bwd_one_pass_kernelI11Fp16IOBf16WLi256ELi20ELi640EEv26Group_norm_nhwc_bwd_params)
        /*050c*/ 	.word	0x00000000


	//----- nvinfo : EIATTR_REGCOUNT
	.align		4
.L_255:
        /*0510*/ 	.byte	0x04, 0x2f
        /*0512*/ 	.short	(.L_257 - .L_256)
	.align		4
.L_256:
        /*0514*/ 	.word	index@(_Z35group_norm_nhwc_bwd_one_pass_kernelI11Fp16IOBf16WLi128ELi20ELi640EEv26Group_norm_nhwc_bwd_params)
        /*0518*/ 	.word	0x00000030


	//----- nvinfo : EIATTR_FRAME_SIZE
	.align		4
.L_257:
        /*051c*/ 	.byte	0x04, 0x11
        /*051e*/ 	.short	(.L_259 - .L_258)
	.align		4
.L_258:
        /*0520*/ 	.word	index@(_Z35group_norm_nhwc_bwd_one_pass_kernelI11Fp16IOBf16WLi128ELi20ELi640EEv26Group_norm_nhwc_bwd_params)
        /*0524*/ 	.word	0x00000000


	//----- nvinfo : EIATTR_REGCOUNT
	.align		4
.L_259:
        /*0528*/ 	.byte	0x04, 0x2f
        /*052a*/ 	.short	(.L_261 - .L_260)
	.align		4
.L_260:
        /*052c*/ 	.word	index@(_Z35group_norm_nhwc_bwd_one_pass_kernelI11Fp16IOBf16WLi64ELi20ELi640EEv26Group_norm_nhwc_bwd_params)
        /*0530*/ 	.word	0x00000030


	//----- nvinfo : EIATTR_FRAME_SIZE
	.align		4
.L_261:
        /*0534*/ 	.byte	0x04, 0x11
        /*0536*/ 	.short	(.L_263 - .L_262)
	.align		4
.L_262:
        /*0538*/ 	.word	index@(_Z35group_norm_nhwc_bwd_one_pass_kernelI11Fp16IOBf16WLi64ELi20ELi640EEv26Group_norm_nhwc_bwd_params)
        /*053c*/ 	.word	0x00000000


	//----- nvinfo : EIATTR_REGCOUNT
	.align		4
.L_263:
        /*0540*/ 	.byte	0x04, 0x2f
        /*0542*/ 	.short	(.L_265 - .L_264)
	.align		4
.L_264:
        /*0544*/ 	.word	index@(_Z35group_norm_nhwc_bwd_one_pass_kernelI11Fp16IOFp32WLi512ELi20ELi640EEv26Group_norm_nhwc_bwd_params)
        /*0548*/ 	.word	0x0000004d


	//----- nvinfo : EIATTR_FRAME_SIZE
	.align		4
.L_265:
        /*054c*/ 	.byte	0x04, 0x11
        /*054e*/ 	.short	(.L_267 - .L_266)
	.align		4
.L_266:
        /*0550*/ 	.word	index@(_Z35group_norm_nhwc_bwd_one_pass_kernelI11Fp16IOFp32WLi512ELi20ELi640EEv26Group_norm_nhwc_bwd_params)
        /*0554*/ 	.word	0x00000000


	//----- nvinfo : EIATTR_REGCOUNT
	.align		4
.L_267:
        /*0558*/ 	.byte	0x04, 0x2f
        /*055a*/ 	.short	(.L_269 - .L_268)
	.align		4
.L_268:
        /*055c*/ 	.word	index@(_Z35group_norm_nhwc_bwd_one_pass_kernelI11Fp16IOFp32WLi256ELi20ELi640EEv26Group_norm_nhwc_bwd_params)
        /*0560*/ 	.word	0x00000030


	//----- nvinfo : EIATTR_FRAME_SIZE
	.align		4
.L_269:
        /*0564*/ 	.byte	0x04, 0x11
        /*0566*/ 	.short	(.L_271 - .L_270)
	.align		4
.L_270:
        /*0568*/ 	.word	index@(_Z35group_norm_nhwc_bwd_one_pass_kernelI11Fp16IOFp32WLi256ELi20ELi640EEv26Group_norm_nhwc_bwd_params)
        /*056c*/ 	.word	0x00000000


	//----- nvinfo : EIATTR_REGCOUNT
	.align		4
.L_271:
        /*0570*/ 	.byte	0x04, 0x2f
        /*0572*/ 	.short	(.L_273 - .L_272)
	.align		4
.L_272:
        /*0574*/ 	.word	index@(_Z35group_norm_nhwc_bwd_one_pass_kernelI11Fp16IOFp32WLi128ELi20ELi640EEv26Group_norm_nhwc_bwd_params)
        /*0578*/ 	.word	0x00000030


	//----- nvinfo : EIATTR_FRAME_SIZE
	.align		4
.L_273:
        /*057c*/ 	.byte	0x04, 0x11
        /*057e*/ 	.short	(.L_275 - .L_274)
	.align		4
.L_274:
        /*0580*/ 	.word	index@(_Z35group_norm_nhwc_bwd_one_pass_kernelI11Fp16IOFp32WLi128ELi20ELi640EEv26Group_norm_nhwc_bwd_params)
        /*0584*/ 	.word	0x00000000


	//----- nvinfo : EIATTR_REGCOUNT
	.align		4
.L_275:
        /*0588*/ 	.byte	0x04, 0x2f
        /*058a*/ 	.short	(.L_277 - .L_276)
	.align		4
.L_276:
        /*058c*/ 	.word	index@(_Z35group_norm_nhwc_bwd_one_pass_kernelI11Fp16IOFp32WLi64ELi20ELi640EEv26Group_norm_nhwc_bwd_params)
        /*0590*/ 	.word	0x00000030


	//----- nvinfo : EIATTR_FRAME_SIZE
	.align		4
.L_277:
        /*0594*/ 	.byte	0x04, 0x11
        /*0596*/ 	.short	(.L_279 - .L_278)
	.align		4
.L_278:
        /*0598*/ 	.word	index@(_Z35group_norm_nhwc_bwd_one_pass_kernelI11Fp16IOFp32WLi64ELi20ELi640EEv26Group_norm_nhwc_bwd_params)
        /*059c*/ 	.word	0x00000000


	//----- nvinfo : EIATTR_REGCOUNT
	.align		4
.L_279:
        /*05a0*/ 	.byte	0x04, 0x2f
        /*05a2*/ 	.short	(.L_281 - .L_280)
	.align		4
.L_280:
        /*05a4*/ 	.word	index@(_Z35group_norm_nhwc_bwd_one_pass_kernelI11Bf16IOFp16WLi512ELi20ELi640EEv26Group_norm_nhwc_bwd_params)
        /*05a8*/ 	.word	0x00000060


	//----- nvinfo : EIATTR_FRAME_SIZE
	.align		4
.L_281:
        /*05ac*/ 	.byte	0x04, 0x11
        /*05ae*/ 	.short	(.L_283 - .L_282)
	.align		4
.L_282:
        /*05b0*/ 	.word	index@(_Z35group_norm_nhwc_bwd_one_pass_kernelI11Bf16IOFp16WLi512ELi20ELi640EEv26Group_norm_nhwc_bwd_params)
        /*05b4*/ 	.word	0x00000000


	//----- nvinfo : EIATTR_REGCOUNT
	.align		4
.L_283:
        /*05b8*/ 	.byte	0x04, 0x2f
        /*05ba*/ 	.short	(.L_285 - .L_284)
	.align		4
.L_284:
        /*05bc*/ 	.word	index@(_Z35group_norm_nhwc_bwd_one_pass_kernelI11Bf16IOFp16WLi256ELi20ELi640EEv26Group_norm_nhwc_bwd_params)
        /*05c0*/ 	.word	0x00000030


	//----- nvinfo : EIATTR_FRAME_SIZE
	.align		4
.L_285:
        /*05c4*/ 	.byte	0x04, 0x11
        /*05c6*/ 	.short	(.L_287 - .L_286)
	.align		4
.L_286:
        /*05c8*/ 	.word	index@(_Z35group_norm_nhwc_bwd_one_pass_kernelI11Bf16IOFp16WLi256ELi20ELi640EEv26Group_norm_nhwc_bwd_params)
        /*05cc*/ 	.word	0x00000000


	//----- nvinfo : EIATTR_REGCOUNT
	.align		4
.L_287:
        /*05d0*/ 	.byte	0x04, 0x2f
        /*05d2*/ 	.short	(.L_289 - .L_288)
	.align		4
.L_288:
        /*05d4*/ 	.word	index@(_Z35group_norm_nhwc_bwd_one_pass_kernelI11Bf16IOFp16WLi128ELi20ELi640EEv26Group_norm_nhwc_bwd_params)
        /*05d8*/ 	.word	0x00000030


	//----- nvinfo : EIATTR_FRAME_SIZE
	.align		4
.L_289:
        /*05dc*/ 	.byte	0x04, 0x11
        /*05de*/ 	.short	(.L_291 - .L_290)
	.align		4
.L_290:
        /*05e0*/ 	.word	index@(_Z35group_norm_nhwc_bwd_one_pass_kernelI11Bf16IOFp16WLi128ELi20ELi640EEv26Group_norm_nhwc_bwd_params)
        /*05e4*/ 	.word	0x00000000


	//----- nvinfo : EIATTR_REGCOUNT
	.align		4
.L_291:
        /*05e8*/ 	.byte	0x04, 0x2f
        /*05ea*/ 	.short	(.L_293 - .L_292)
	.align		4
.L_292:
        /*05ec*/ 	.word	index@(_Z35group_norm_nhwc_bwd_one_pass_kernelI11Bf16IOFp16WLi64ELi20ELi640EEv26Group_norm_nhwc_bwd_params)
        /*05f0*/ 	.word	0x00000030


	//----- nvinfo : EIATTR_FRAME_SIZE
	.align		4
.L_293:
        /*05f4*/ 	.byte	0x04, 0x11
        /*05f6*/ 	.short	(.L_295 - .L_294)
	.align		4
.L_294:
        /*05f8*/ 	.word	index@(_Z35group_norm_nhwc_bwd_one_pass_kernelI11Bf16IOFp16WLi64ELi20ELi640EEv26Group_norm_nhwc_bwd_params)
        /*05fc*/ 	.word	0x00000000


	//----- nvinfo : EIATTR_REGCOUNT
	.align		4
.L_295:
        /*0600*/ 	.byte	0x04, 0x2f
        /*0602*/ 	.short	(.L_297 - .L_296)
	.align		4
.L_296:
        /*0604*/ 	.word	index@(_Z35group_norm_nhwc_bwd_one_pass_kernelI11Bf16IOBf16WLi512ELi20ELi640EEv26Group_norm_nhwc_bwd_params)
        /*0608*/ 	.word	0x00000060


	//----- nvinfo : EIATTR_FRAME_SIZE
	.align		4
.L_297:
        /*060c*/ 	.byte	0x04, 0x11
        /*060e*/ 	.short	(.L_299 - .L_298)
	.align		4
.L_298:
        /*0610*/ 	.word	index@(_Z35group_norm_nhwc_bwd_one_pass_kernelI11Bf16IOBf16WLi512ELi20ELi640EEv26Group_norm_nhwc_bwd_params)
        /*0614*/ 	.word	0x00000000


	//----- nvinfo : EIATTR_REGCOUNT
	.align		4
.L_299:
        /*0618*/ 	.byte	0x04, 0x2f
        /*061a*/ 	.short	(.L_301 - .L_300)
	.align		4
.L_300:
        /*061c*/ 	.word	index@(_Z35group_norm_nhwc_bwd_one_pass_kernelI11Bf16IOBf16WLi256ELi20ELi640EEv26Group_norm_nhwc_bwd_params)
        /*0620*/ 	.word	0x00000030


	//----- nvinfo : EIATTR_FRAME_SIZE
	.align		4
.L_301:
        /*0624*/ 	.byte	0x04, 0x11
        /*0626*/ 	.short	(.L_303 - .L_302)
	.align		4
.L_302:
        /*0628*/ 	.word	index@(_Z35group_norm_nhwc_bwd_one_pass_kernelI11Bf16IOBf16WLi256ELi20ELi640EEv26Group_norm_nhwc_bwd_params)
        /*062c*/ 	.word	0x00000000


	//----- nvinfo : EIATTR_REGCOUNT
	.align		4
.L_303:
        /*0630*/ 	.byte	0x04, 0x2f
        /*0632*/ 	.short	(.L_305 - .L_304)
	.align		4
.L_304:
        /*0634*/ 	.word	index@(_Z35group_norm_nhwc_bwd_one_pass_kernelI11Bf16IOBf16WLi128ELi20ELi640EEv26Group_norm_nhwc_bwd_params)
        /*0638*/ 	.word	0x00000030


	//----- nvinfo : EIATTR_FRAME_SIZE
	.align		4
.L_305:
        /*063c*/ 	.byte	0x04, 0x11
        /*063e*/ 	.short	(.L_307 - .L_306)
	.align		4
.L_306:
        /*0640*/ 	.word	index@(_Z35group_norm_nhwc_bwd_one_pass_kernelI11Bf16IOBf16WLi128ELi20ELi640EEv26Group_norm_nhwc_bwd_params)
        /*0644*/ 	.word	0x00000000


	//----- nvinfo : EIATTR_REGCOUNT
	.align		4
.L_307:
        /*0648*/ 	.byte	0x04, 0x2f
        /*064a*/ 	.short	(.L_309 - .L_308)
	.align		4
.L_308:
        /*064c*/ 	.word	index@(_Z35group_norm_nhwc_bwd_one_pass_kernelI11Bf16IOBf16WLi64ELi20ELi640EEv26Group_norm_nhwc_bwd_params)
        /*0650*/ 	.word	0x00000030


	//----- nvinfo : EIATTR_FRAME_SIZE
	.align		4
.L_309:
        /*0654*/ 	.byte	0x04, 0x11
        /*0656*/ 	.short	(.L_311 - .L_310)
	.align		4
.L_310:
        /*0658*/ 	.word	index@(_Z35group_norm_nhwc_bwd_one_pass_kernelI11Bf16IOBf16WLi64ELi20ELi640EEv26Group_norm_nhwc_bwd_params)
        /*065c*/ 	.word	0x00000000


	//----- nvinfo : EIATTR_REGCOUNT
	.align		4
.L_311:
        /*0660*/ 	.byte	0x04, 0x2f
        /*0662*/ 	.short	(.L_313 - .L_312)
	.align		4
.L_312:
        /*0664*/ 	.word	index@(_Z35group_norm_nhwc_bwd_one_pass_kernelI11Bf16IOFp32WLi512ELi20ELi640EEv26Group_norm_nhwc_bwd_params)
        /*0668*/ 	.word	0x00000060


	//----- nvinfo : EIATTR_FRAME_SIZE
	.align		4
.L_313:
        /*066c*/ 	.byte	0x04, 0x11
        /*066e*/ 	.short	(.L_315 - .L_314)
	.align		4
.L_314:
        /*0670*/ 	.word	index@(_Z35group_norm_nhwc_bwd_one_pass_kernelI11Bf16IOFp32WLi512ELi20ELi640EEv26Group_norm_nhwc_bwd_params)
        /*0674*/ 	.word	0x00000000


	//----- nvinfo : EIATTR_REGCOUNT
	.align		4
.L_315:
        /*0678*/ 	.byte	0x04, 0x2f
        /*067a*/ 	.short	(.L_317 - .L_316)
	.align		4
.L_316:
        /*067c*/ 	.word	index@(_Z35group_norm_nhwc_bwd_one_pass_kernelI11Bf16IOFp32WLi256ELi20ELi640EEv26Group_norm_nhwc_bwd_params)
        /*0680*/ 	.word	0x00000030


	//----- nvinfo : EIATTR_FRAME_SIZE
	.align		4
.L_317:
        /*0684*/ 	.byte	0x04, 0x11
        /*0686*/ 	.short	(.L_319 - .L_318)
	.align		4
.L_318:
        /*0688*/ 	.word	index@(_Z35group_norm_nhwc_bwd_one_pass_kernelI11Bf16IOFp32WLi256ELi20ELi640EEv26Group_norm_nhwc_bwd_params)
        /*068c*/ 	.word	0x00000000


	//----- nvinfo : EIATTR_REGCOUNT
	.align		4
.L_319:
        /*0690*/ 	.byte	0x04, 0x2f
        /*0692*/ 	.short	(.L_321 - .L_320)
	.align		4
.L_320:
        /*0694*/ 	.word	index@(_Z35group_norm_nhwc_bwd_one_pass_kernelI11Bf16IOFp32WLi128ELi20ELi640EEv26Group_norm_nhwc_bwd_params)
        /*0698*/ 	.word	0x00000030


	//----- nvinfo : EIATTR_FRAME_SIZE
	.align		4
.L_321:
        /*069c*/ 	.byte	0x04, 0x11
        /*069e*/ 	.short	(.L_323 - .L_322)
	.align		4
.L_322:
        /*06a0*/ 	.word	index@(_Z35group_norm_nhwc_bwd_one_pass_kernelI11Bf16IOFp32WLi128ELi20ELi640EEv26Group_norm_nhwc_bwd_params)
        /*06a4*/ 	.word	0x00000000


	//----- nvinfo : EIATTR_REGCOUNT
	.align		4
.L_323:
        /*06a8*/ 	.byte	0x04, 0x2f
        /*06aa*/ 	.short	(.L_325 - .L_324)
	.align		4
.L_324:
        /*06ac*/ 	.word	index@(_Z35group_norm_nhwc_bwd_one_pass_kernelI11Bf16IOFp32WLi64ELi20ELi640EEv26Group_norm_nhwc_bwd_params)
        /*06b0*/ 	.word	0x00000030


	//----- nvinfo : EIATTR_FRAME_SIZE
	.align		4
.L_325:
        /*06b4*/ 	.byte	0x04, 0x11
        /*06b6*/ 	.short	(.L_327 - .L_326)
	.align		4
.L_326:
        /*06b8*/ 	.word	index@(_Z35group_norm_nhwc_bwd_one_pass_kernelI11Bf16IOFp32WLi64ELi20ELi640EEv26Group_norm_nhwc_bwd_params)
        /*06bc*/ 	.word	0x00000000


	//----- nvinfo : EIATTR_REGCOUNT
	.align		4
.L_327:
        /*06c0*/ 	.byte	0x04, 0x2f
        /*06c2*/ 	.short	(.L_329 - .L_328)
	.align		4
.L_328:
        /*06c4*/ 	.word	index@(_ZN3cub17CUB_300001_SM_9006detail11EmptyKernelIvEEvv)
        /*06c8*/ 	.word	0x00000004


	//----- nvinfo : EIATTR_FRAME_SIZE
	.align		4
.L_329:
        /*06cc*/ 	.byte	0x04, 0x11
        /*06ce*/ 	.short	(.L_331 - .L_330)
	.align		4
.L_330:
        /*06d0*/ 	.word	index@(_ZN3cub17CUB_300001_SM_9006detail11EmptyKernelIvEEvv)
        /*06d4*/ 	.word	0x00000000


	//----- nvinfo : EIATTR_MIN_STACK_SIZE
	.align		4
.L_331:
        /*06d8*/ 	.byte	0x04, 0x12
        /*06da*/ 	.short	(.L_333 - .L_332)
	.align		4
.L_332:
        /*06dc*/ 	.word	index@(_ZN3cub17CUB_300001_SM_9006detail11EmptyKernelIvEEvv)
        /*06e0*/ 	.word	0x00000000


	//----- nvinfo : EIATTR_MIN_STACK_SIZE
	.align		4
.L_333:
        /*06e4*/ 	.byte	0x04, 0x12
        /*06e6*/ 	.short	(.L_335 - .L_334)
	.align		4
.L_334:
        /*06e8*/ 	.word	index@(_Z35group_norm_nhwc_bwd_one_pass_kernelI11Bf16IOFp32WLi64ELi20ELi640EEv26Group_norm_nhwc_bwd_params)
        /*06ec*/ 	.word	0x00000000


	//----- nvinfo : EIATTR_MIN_STACK_SIZE
	.align		4
.L_335:
        /*06f0*/ 	.byte	0x04, 0x12
        /*06f2*/ 	.short	(.L_337 - .L_336)
	.align		4
.L_336:
        /*06f4*/ 	.word	index@(_Z35group_norm_nhwc_bwd_one_pass_kernelI11Bf16IOFp32WLi128ELi20ELi640EEv26Group_norm_nhwc_bwd_params)
        /*06f8*/ 	.word	0x00000000


	//----- nvinfo : EIATTR_MIN_STACK_SIZE
	.align		4
.L_337:
        /*06fc*/ 	.byte	0x04, 0x12
        /*06fe*/ 	.short	(.L_339 - .L_338)
	.align		4
.L_338:
        /*0700*/ 	.word	index@(_Z35group_norm_nhwc_bwd_one_pass_kernelI11Bf16IOFp32WLi256ELi20ELi640EEv26Group_norm_nhwc_bwd_params)
        /*0704*/ 	.word	0x00000000


	//----- nvinfo : EIATTR_MIN_STACK_SIZE
	.align		4
.L_339:
        /*0708*/ 	.byte	0x04, 0x12
        /*070a*/ 	.short	(.L_341 - .L_340)
	.align		4
.L_340:
        /*070c*/ 	.word	index@(_Z35group_norm_nhwc_bwd_one_pass_kernelI11Bf16IOFp32WLi512ELi20ELi640EEv26Group_norm_nhwc_bwd_params)
        /*0710*/ 	.word	0x00000000


	//----- nvinfo : EIATTR_MIN_STACK_SIZE
	.align		4
.L_341:
        /*0714*/ 	.byte	0x04, 0x12
        /*0716*/ 	.short	(.L_343 - .L_342)
	.align		4
.L_342:
        /*0718*/ 	.word	index@(_Z35group_norm_nhwc_bwd_one_pass_kernelI11Bf16IOBf16WLi64ELi20ELi640EEv26Group_norm_nhwc_bwd_params)
        /*071c*/ 	.word	0x00000000


	//----- nvinfo : EIATTR_MIN_STACK_SIZE
	.align		4
.L_343:
        /*0720*/ 	.byte	0x04, 0x12
        /*0722*/ 	.short	(.L_345 - .L_344)
	.align		4
.L_344:
        /*0724*/ 	.word	index@(_Z35group_norm_nhwc_bwd_one_pass_kernelI11Bf16IOBf16WLi128ELi20ELi640EEv26Group_norm_nhwc_bwd_params)
        /*0728*/ 	.word	0x00000000


	//----- nvinfo : EIATTR_MIN_STACK_SIZE
	.align		4
.L_345:
        /*072c*/ 	.byte	0x04, 0x12
        /*072e*/ 	.short	(.L_347 - .L_346)
	.align		4
.L_346:
        /*0730*/ 	.word	index@(_Z35group_norm_nhwc_bwd_one_pass_kernelI11Bf16IOBf16WLi256ELi20ELi640EEv26Group_norm_nhwc_bwd_params)
        /*0734*/ 	.word	0x00000000


	//----- nvinfo : EIATTR_MIN_STACK_SIZE
	.align		4
.L_347:
        /*0738*/ 	.byte	0x04, 0x12
        /*073a*/ 	.short	(.L_349 - .L_348)
	.align		4
.L_348:
        /*073c*/ 	.word	index@(_Z35group_norm_nhwc_bwd_one_pass_kernelI11Bf16IOBf16WLi512ELi20ELi640EEv26Group_norm_nhwc_bwd_params)
        /*0740*/ 	.word	0x00000000


	//----- nvinfo : EIATTR_MIN_STACK_SIZE
	.align		4
.L_349:
        /*0744*/ 	.byte	0x04, 0x12
        /*0746*/ 	.short	(.L_351 - .L_350)
	.align		4
.L_350:
        /*0748*/ 	.word	index@(_Z35group_norm_nhwc_bwd_one_pass_kernelI11Bf16IOFp16WLi64ELi20ELi640EEv26Group_norm_nhwc_bwd_params)
        /*074c*/ 	.word	0x00000000


	//----- nvinfo : EIATTR_MIN_STACK_SIZE
	.align		4
.L_351:
        /*0750*/ 	.byte	0x04, 0x12
        /*0752*/ 	.short	(.L_353 - .L_352)
	.align		4
.L_352:
        /*0754*/ 	.word	index@(_Z35group_norm_nhwc_bwd_one_pass_kernelI11Bf16IOFp16WLi128ELi20ELi640EEv26Group_norm_nhwc_bwd_params)
        /*0758*/ 	.word	0x00000000


	//----- nvinfo : EIATTR_MIN_STACK_SIZE
	.align		4
.L_353:
        /*075c*/ 	.byte	0x04, 0x12
        /*075e*/ 	.short	(.L_355 - .L_354)
	.align		4
.L_354:
        /*0760*/ 	.word	index@(_Z35group_norm_nhwc_bwd_one_pass_kernelI11Bf16IOFp16WLi256ELi20ELi640EEv26Group_norm_nhwc_bwd_params)
        /*0764*/ 	.word	0x00000000


	//----- nvinfo : EIATTR_MIN_STACK_SIZE
	.align		4
.L_355:
        /*0768*/ 	.byte	0x04, 0x12
        /*076a*/ 	.short	(.L_357 - .L_356)
	.align		4
.L_356:
        /*076c*/ 	.word	index@(_Z35group_norm_nhwc_bwd_one_pass_kernelI11Bf16IOFp16WLi512ELi20ELi640EEv26Group_norm_nhwc_bwd_params)
        /*0770*/ 	.word	0x00000000


	//----- nvinfo : EIATTR_MIN_STACK_SIZE
	.align		4
.L_357:
        /*0774*/ 	.byte	0x04, 0x12
        /*0776*/ 	.short	(.L_359 - .L_358)
	.align		4
.L_358:
        /*0778*/ 	.word	index@(_Z35group_norm_nhwc_bwd_one_pass_kernelI11Fp16IOFp32WLi64ELi20ELi640EEv26Group_norm_nhwc_bwd_params)
        /*077c*/ 	.word	0x00000000


	//----- nvinfo : EIATTR_MIN_STACK_SIZE
	.align		4
.L_359:
        /*0780*/ 	.byte	0x04, 0x12
        /*0782*/ 	.short	(.L_361 - .L_360)
	.align		4
.L_360:
        /*0784*/ 	.word	index@(_Z35group_norm_nhwc_bwd_one_pass_kernelI11Fp16IOFp32WLi128ELi20ELi640EEv26Group_norm_nhwc_bwd_params)
        /*0788*/ 	.word	0x00000000


	//----- nvinfo : EIATTR_MIN_STACK_SIZE
	.align		4
.L_361:
        /*078c*/ 	.byte	0x04, 0x12
        /*078e*/ 	.short	(.L_363 - .L_362)
	.align		4
.L_362:
        /*0790*/ 	.word	index@(_Z35group_norm_nhwc_bwd_one_pass_kernelI11Fp16IOFp32WLi256ELi20ELi640EEv26Group_norm_nhwc_bwd_params)
        /*0794*/ 	.word	0x00000000


	//----- nvinfo : EIATTR_MIN_STACK_SIZE
	.align		4
.L_363:
        /*0798*/ 	.byte	0x04, 0x12
        /*079a*/ 	.short	(.L_365 - .L_364)
	.align		4
.L_364:
        /*079c*/ 	.word	index@(_Z35group_norm_nhwc_bwd_one_pass_kernelI11Fp16IOFp32WLi512ELi20ELi640EEv26Group_norm_nhwc_bwd_params)
        /*07a0*/ 	.word	0x00000000


	//----- nvinfo : EIATTR_MIN_STACK_SIZE
	.align		4
.L_365:
        /*07a4*/ 	.byte	0x04, 0x12
        /*07a6*/ 	.short	(.L_367 - .L_366)
	.align		4
.L_366:
        /*07a8*/ 	.word	index@(_Z35group_norm_nhwc_bwd_one_pass_kernelI11Fp16IOBf16WLi64ELi20ELi640EEv26Group_norm_nhwc_bwd_params)
        /*07ac*/ 	.word	0x00000000


	//----- nvinfo : EIATTR_MIN_STACK_SIZE
	.align		4
.L_367:
        /*07b0*/ 	.byte	0x04, 0x12
        /*07b2*/ 	.short	(.L_369 - .L_368)
	.align		4
.L_368:
        /*07b4*/ 	.word	index@(_Z35group_norm_nhwc_bwd_one_pass_kernelI11Fp16IOBf16WLi128ELi20ELi640EEv26Group_norm_nhwc_bwd_params)
        /*07b8*/ 	.word	0x00000000


	//----- nvinfo : EIATTR_MIN_STACK_SIZE
	.align		4
.L_369:
        /*07bc*/ 	.byte	0x04, 0x12
        /*07be*/ 	.short	(.L_371 - .L_370)
	.align		4
.L_370:
        /*07c0*/ 	.word	index@(_Z35group_norm_nhwc_bwd_one_pass_kernelI11Fp16IOBf16WLi256ELi20ELi640EEv26Group_norm_nhwc_bwd_params)
        /*07c4*/ 	.word	0x00000000


	//----- nvinfo : EIATTR_MIN_STACK_SIZE
	.align		4
.L_371:
        /*07c8*/ 	.byte	0x04, 0x12
        /*07ca*/ 	.short	(.L_373 - .L_372)
	.align		4
.L_372:
        /*07cc*/ 	.word	index@(_Z35group_norm_nhwc_bwd_one_pass_kernelI11Fp16IOBf16WLi512ELi20ELi640EEv26Group_norm_nhwc_bwd_params)
        /*07d0*/ 	.word	0x00000000


	//----- nvinfo : EIATTR_MIN_STACK_SIZE
	.align		4
.L_373:
        /*07d4*/ 	.byte	0x04, 0x12
        /*07d6*/ 	.short	(.L_375 - .L_374)
	.align		4
.L_374:
        /*07d8*/ 	.word	index@(_Z35group_norm_nhwc_bwd_one_pass_kernelI11Fp16IOFp16WLi64ELi20ELi640EEv26Group_norm_nhwc_bwd_params)
        /*07dc*/ 	.word	0x00000000


	//----- nvinfo : EIATTR_MIN_STACK_SIZE
	.align		4
.L_375:
        /*07e0*/ 	.byte	0x04, 0x12
        /*07e2*/ 	.short	(.L_377 - .L_376)
	.align		4
.L_376:
        /*07e4*/ 	.word	index@(_Z35group_norm_nhwc_bwd_one_pass_kernelI11Fp16IOFp16WLi128ELi20ELi640EEv26Group_norm_nhwc_bwd_params)
        /*07e8*/ 	.word	0x00000000


	//----- nvinfo : EIATTR_MIN_STACK_SIZE
	.align		4
.L_377:
        /*07ec*/ 	.byte	0x04, 0x12
        /*07ee*/ 	.short	(.L_379 - .L_378)
	.align		4
.L_378:
        /*07f0*/ 	.word	index@(_Z35group_norm_nhwc_bwd_one_pass_kernelI11Fp16IOFp16WLi256ELi20ELi640EEv26Group_norm_nhwc_bwd_params)
        /*07f4*/ 	.word	0x00000000


	//----- nvinfo : EIATTR_MIN_STACK_SIZE
	.align		4
.L_379:
        /*07f8*/ 	.byte	0x04, 0x12
        /*07fa*/ 	.short	(.L_381 - .L_380)
	.align		4
.L_380:
        /*07fc*/ 	.word	index@(_Z35group_norm_nhwc_bwd_one_pass_kernelI11Fp16IOFp16WLi512ELi20ELi640EEv26Group_norm_nhwc_bwd_params)
        /*0800*/ 	.word	0x00000000


	//----- nvinfo : EIATTR_MIN_STACK_SIZE
	.align		4
.L_381:
        /*0804*/ 	.byte	0x04, 0x12
        /*0806*/ 	.short	(.L_383 - .L_382)
	.align		4
.L_382:
        /*0808*/ 	.word	index@(_Z35group_norm_nhwc_bwd_one_pass_kernelI11Fp32IOFp32WLi64ELi20ELi640EEv26Group_norm_nhwc_bwd_params)
        /*080c*/ 	.word	0x00000000


	//----- nvinfo : EIATTR_MIN_STACK_SIZE
	.align		4
.L_383:
        /*0810*/ 	.byte	0x04, 0x12
        /*0812*/ 	.short	(.L_385 - .L_384)
	.align		4
.L_384:
        /*0814*/ 	.word	index@(_Z35group_norm_nhwc_bwd_one_pass_kernelI11Fp32IOFp32WLi128ELi20ELi640EEv26Group_norm_nhwc_bwd_params)
        /*0818*/ 	.word	0x00000000


	//----- nvinfo : EIATTR_MIN_STACK_SIZE
	.align		4
.L_385:
        /*081c*/ 	.byte	0x04, 0x12
        /*081e*/ 	.short	(.L_387 - .L_386)
	.align		4
.L_386:
        /*0820*/ 	.word	index@(_Z35group_norm_nhwc_bwd_one_pass_kernelI11Fp32IOFp32WLi256ELi20ELi640EEv26Group_norm_nhwc_bwd_params)
        /*0824*/ 	.word	0x00000008


	//----- nvinfo : EIATTR_MIN_STACK_SIZE
	.align		4
.L_387:
        /*0828*/ 	.byte	0x04, 0x12
        /*082a*/ 	.short	(.L_389 - .L_388)
	.align		4
.L_388:
        /*082c*/ 	.word	index@(_Z35group_norm_nhwc_bwd_one_pass_kernelI11Fp32IOFp32WLi512ELi20ELi640EEv26Group_norm_nhwc_bwd_params)
        /*0830*/ 	.word	0x00000000


	//----- nvinfo : EIATTR_MIN_STACK_SIZE
	.align		4
.L_389:
        /*0834*/ 	.byte	0x04, 0x12
        /*0836*/ 	.short	(.L_391 - .L_390)
	.align		4
.L_390:
        /*0838*/ 	.word	index@(_Z35group_norm_nhwc_bwd_one_pass_kernelI11Fp32IOBf16WLi64ELi20ELi640EEv26Group_norm_nhwc_bwd_params)
        /*083c*/ 	.word	0x00000000


	//----- nvinfo : EIATTR_MIN_STACK_SIZE
	.align		4
.L_391:
        /*0840*/ 	.byte	0x04, 0x12
        /*0842*/ 	.short	(.L_393 - .L_392)
	.align		4
.L_392:
        /*0844*/ 	.word	index@(_Z35group_norm_nhwc_bwd_one_pass_kernelI11Fp32IOBf16WLi128ELi20ELi640EEv26Group_norm_nhwc_bwd_params)
        /*0848*/ 	.word	0x00000000


	//----- nvinfo : EIATTR_MIN_STACK_SIZE
	.align		4
.L_393:
        /*084c*/ 	.byte	0x04, 0x12
        /*084e*/ 	.short	(.L_395 - .L_394)
	.align		4
.L_394:
        /*0850*/ 	.word	index@(_Z35group_norm_nhwc_bwd_one_pass_kernelI11Fp32IOBf16WLi256ELi20ELi640EEv26Group_norm_nhwc_bwd_params)
        /*0854*/ 	.word	0x00000008


	//----- nvinfo : EIATTR_MIN_STACK_SIZE
	.align		4
.L_395:
        /*0858*/ 	.byte	0x04, 0x12
        /*085a*/ 	.short	(.L_397 - .L_396)
	.align		4
.L_396:
        /*085c*/ 	.word	index@(_Z35group_norm_nhwc_bwd_one_pass_kernelI11Fp32IOBf16WLi512ELi20ELi640EEv26Group_norm_nhwc_bwd_params)
        /*0860*/ 	.word	0x00000000


	//----- nvinfo : EIATTR_MIN_STACK_SIZE
	.align		4
.L_397:
        /*0864*/ 	.byte	0x04, 0x12
        /*0866*/ 	.short	(.L_399 - .L_398)
	.align		4
.L_398:
        /*0868*/ 	.word	index@(_Z35group_norm_nhwc_bwd_one_pass_kernelI11Fp32IOFp16WLi64ELi20ELi640EEv26Group_norm_nhwc_bwd_params)
        /*086c*/ 	.word	0x00000000


	//----- nvinfo : EIATTR_MIN_STACK_SIZE
	.align		4
.L_399:
        /*0870*/ 	.byte	0x04, 0x12
        /*0872*/ 	.short	(.L_401 - .L_400)
	.align		4
.L_400:
        /*0874*/ 	.word	index@(_Z35group_norm_nhwc_bwd_one_pass_kernelI11Fp32IOFp16WLi128ELi20ELi640EEv26Group_norm_nhwc_bwd_params)
        /*0878*/ 	.word	0x00000000


	//----- nvinfo : EIATTR_MIN_STACK_SIZE
	.align		4
.L_401:
        /*087c*/ 	.byte	0x04, 0x12
        /*087e*/ 	.short	(.L_403 - .L_402)
	.align		4
.L_402:
        /*0880*/ 	.word	index@(_Z35group_norm_nhwc_bwd_one_pass_kernelI11Fp32IOFp16WLi256ELi20ELi640EEv26Group_norm_nhwc_bwd_params)
        /*0884*/ 	.word	0x00000008


	//----- nvinfo : EIATTR_MIN_STACK_SIZE
	.align		4
.L_403:
        /*0888*/ 	.byte	0x04, 0x12
        /*088a*/ 	.short	(.L_405 - .L_404)
	.align		4
.L_404:
        /*088c*/ 	.word	index@(_Z35group_norm_nhwc_bwd_one_pass_kernelI11Fp32IOFp16WLi512ELi20ELi640EEv26Group_norm_nhwc_bwd_params)
        /*0890*/ 	.word	0x00000000


	//----- nvinfo : EIATTR_MIN_STACK_SIZE
	.align		4
.L_405:
        /*0894*/ 	.byte	0x04, 0x12
        /*0896*/ 	.short	(.L_407 - .L_406)
	.align		4
.L_406:
        /*0898*/ 	.word	index@(_Z35group_norm_nhwc_fwd_one_pass_kernelI11Bf16IOFp32WLi64ELi20ELi640EEv26Group_norm_nhwc_fwd_params)
        /*089c*/ 	.word	0x00000000


	//----- nvinfo : EIATTR_MIN_STACK_SIZE
	.align		4
.L_407:
        /*08a0*/ 	.byte	0x04, 0x12
        /*08a2*/ 	.short	(.L_409 - .L_408)
	.align		4
.L_408:
        /*08a4*/ 	.word	index@(_Z35group_norm_nhwc_fwd_one_pass_kernelI11Bf16IOFp32WLi128ELi20ELi640EEv26Group_norm_nhwc_fwd_params)
        /*08a8*/ 	.word	0x00000000


	//----- nvinfo : EIATTR_MIN_STACK_SIZE
	.align		4
.L_409:
        /*08ac*/ 	.byte	0x04, 0x12
        /*08ae*/ 	.short	(.L_411 - .L_410)
	.align		4
.L_410:
        /*08b0*/ 	.word	index@(_Z35group_norm_nhwc_fwd_one_pass_kernelI11Bf16IOFp32WLi256ELi20ELi640EEv26Group_norm_nhwc_fwd_params)
        /*08b4*/ 	.word	0x00000000


	//----- nvinfo : EIATTR_MIN_STACK_SIZE
	.align		4
.L_411:
        /*08b8*/ 	.byte	0x04, 0x12
        /*08ba*/ 	.short	(.L_413 - .L_412)
	.align		4
.L_412:
        /*08bc*/ 	.word	index@(_Z35group_norm_nhwc_fwd_one_pass_kernelI11Bf16IOFp32WLi512ELi20ELi640EEv26Group_norm_nhwc_fwd_params)
        /*08c0*/ 	.word	0x00000000


	//----- nvinfo : EIATTR_MIN_STACK_SIZE
	.align		4
.L_413:
        /*08c4*/ 	.byte	0x04, 0x12
        /*08c6*/ 	.short	(.L_415 - .L_414)
	.align		4
.L_414:
        /*08c8*/ 	.word	index@(_Z35group_norm_nhwc_fwd_one_pass_kernelI11Bf16IOBf16WLi64ELi20ELi640EEv26Group_norm_nhwc_fwd_params)
        /*08cc*/ 	.word	0x00000000


	//----- nvinfo : EIATTR_MIN_STACK_SIZE
	.align		4
.L_415:
        /*08d0*/ 	.byte	0x04, 0x12
        /*08d2*/ 	.short	(.L_417 - .L_416)
	.align		4
.L_416:
        /*08d4*/ 	.word	index@(_Z35group_norm_nhwc_fwd_one_pass_kernelI11Bf16IOBf16WLi128ELi20ELi640EEv26Group_norm_nhwc_fwd_params)
        /*08d8*/ 	.word	0x00000000


	//----- nvinfo : EIATTR_MIN_STACK_SIZE
	.align		4
.L_417:
        /*08dc*/ 	.byte	0x04, 0x12
        /*08de*/ 	.short	(.L_419 - .L_418)
	.align		4
.L_418:
        /*08e0*/ 	.word	index@(_Z35group_norm_nhwc_fwd_one_pass_kernelI11Bf16IOBf16WLi256ELi20ELi640EEv26Group_norm_nhwc_fwd_params)
        /*08e4*/ 	.word	0x00000000


	//----- nvinfo : EIATTR_MIN_STACK_SIZE
	.align		4
.L_419:
        /*08e8*/ 	.byte	0x04, 0x12
        /*08ea*/ 	.short	(.L_421 - .L_420)
	.align		4
.L_420:
        /*08ec*/ 	.word	index@(_Z35group_norm_nhwc_fwd_one_pass_kernelI11Bf16IOBf16WLi512ELi20ELi640EEv26Group_norm_nhwc_fwd_params)
        /*08f0*/ 	.word	0x00000000


	//----- nvinfo : EIATTR_MIN_STACK_SIZE
	.align		4
.L_421:
        /*08f4*/ 	.byte	0x04, 0x12
        /*08f6*/ 	.short	(.L_423 - .L_422)
	.align		4
.L_422:
        /*08f8*/ 	.word	index@(_Z35group_norm_nhwc_fwd_one_pass_kernelI11Bf16IOFp16WLi64ELi20ELi640EEv26Group_norm_nhwc_fwd_params)
        /*08fc*/ 	.word	0x00000000


	//----- nvinfo : EIATTR_MIN_STACK_SIZE
	.align		4
.L_423:
        /*0900*/ 	.byte	0x04, 0x12
        /*0902*/ 	.short	(.L_425 - .L_424)
	.align		4
.L_424:
        /*0904*/ 	.word	index@(_Z35group_norm_nhwc_fwd_one_pass_kernelI11Bf16IOFp16WLi128ELi20ELi640EEv26Group_norm_nhwc_fwd_params)
        /*0908*/ 	.word	0x00000000


	//----- nvinfo : EIATTR_MIN_STACK_SIZE
	.align		4
.L_425:
        /*090c*/ 	.byte	0x04, 0x12
        /*090e*/ 	.short	(.L_427 - .L_426)
	.align		4
.L_426:
        /*0910*/ 	.word	index@(_Z35group_norm_nhwc_fwd_one_pass_kernelI11Bf16IOFp16WLi256ELi20ELi640EEv26Group_norm_nhwc_fwd_params)
        /*0914*/ 	.word	0x00000000


	//----- nvinfo : EIATTR_MIN_STACK_SIZE
	.align		4
.L_427:
        /*0918*/ 	.byte	0x04, 0x12
        /*091a*/ 	.short	(.L_429 - .L_428)
	.align		4
.L_428:
        /*091c*/ 	.word	index@(_Z35group_norm_nhwc_fwd_one_pass_kernelI11Bf16IOFp16WLi512ELi20ELi640EEv26Group_norm_nhwc_fwd_params)
        /*0920*/ 	.word	0x00000000


	//----- nvinfo : EIATTR_MIN_STACK_SIZE
	.align		4
.L_429:
        /*0924*/ 	.byte	0x04, 0x12
        /*0926*/ 	.short	(.L_431 - .L_430)
	.align		4
.L_430:
        /*0928*/ 	.word	index@(_Z35group_norm_nhwc_fwd_one_pass_kernelI11Fp16IOFp32WLi64ELi20ELi640EEv26Group_norm_nhwc_fwd_params)
        /*092c*/ 	.word	0x00000000


	//----- nvinfo : EIATTR_MIN_STACK_SIZE
	.align		4
.L_431:
        /*0930*/ 	.byte	0x04, 0x12
        /*0932*/ 	.short	(.L_433 - .L_432)
	.align		4
.L_432:
        /*0934*/ 	.word	index@(_Z35group_norm_nhwc_fwd_one_pass_kernelI11Fp16IOFp32WLi128ELi20ELi640EEv26Group_norm_nhwc_fwd_params)
        /*0938*/ 	.word	0x00000000


	//----- nvinfo : EIATTR_MIN_STACK_SIZE
	.align		4
.L_433:
        /*093c*/ 	.byte	0x04, 0x12
        /*093e*/ 	.short	(.L_435 - .L_434)
	.align		4
.L_434:
        /*0940*/ 	.word	index@(_Z35group_norm_nhwc_fwd_one_pass_kernelI11Fp16IOFp32WLi256ELi20ELi640EEv26Group_norm_nhwc_fwd_params)
        /*0944*/ 	.word	0x00000000


	//----- nvinfo : EIATTR_MIN_STACK_SIZE
	.align		4
.L_435:
        /*0948*/ 	.byte	0x04, 0x12
        /*094a*/ 	.short	(.L_437 - .L_436)
	.align		4
.L_436:
        /*094c*/ 	.word	index@(_Z35group_norm_nhwc_fwd_one_pass_kernelI11Fp16IOFp32WLi512ELi20ELi640EEv26Group_norm_nhwc_fwd_params)
        /*0950*/ 	.word	0x00000000


	//----- nvinfo : EIATTR_MIN_STACK_SIZE
	.align		4
.L_437:
        /*0954*/ 	.byte	0x04, 0x12
        /*0956*/ 	.short	(.L_439 - .L_438)
	.align		4
.L_438:
        /*0958*/ 	.word	index@(_Z35group_norm_nhwc_fwd_one_pass_kernelI11Fp16IOBf16WLi64ELi20ELi640EEv26Group_norm_nhwc_fwd_params)
        /*095c*/ 	.word	0x00000000


	//----- nvinfo : EIATTR_MIN_STACK_SIZE
	.align		4
.L_439:
        /*0960*/ 	.byte	0x04, 0x12
        /*0962*/ 	.short	(.L_441 - .L_440)
	.align		4
.L_440:
        /*0964*/ 	.word	index@(_Z35group_norm_nhwc_fwd_one_pass_kernelI11Fp16IOBf16WLi128ELi20ELi640EEv26Group_norm_nhwc_fwd_params)
        /*0968*/ 	.word	0x00000000


	//----- nvinfo : EIATTR_MIN_STACK_SIZE
	.align		4
.L_441:
        /*096c*/ 	.byte	0x04, 0x12
        /*096e*/ 	.short	(.L_443 - .L_442)
	.align		4
.L_442:
        /*0970*/ 	.word	index@(_Z35group_norm_nhwc_fwd_one_pass_kernelI11Fp16IOBf16WLi256ELi20ELi640EEv26Group_norm_nhwc_fwd_params)
        /*0974*/ 	.word	0x00000000


	//----- nvinfo : EIATTR_MIN_STACK_SIZE
	.align		4
.L_443:
        /*0978*/ 	.byte	0x04, 0x12
        /*097a*/ 	.short	(.L_445 - .L_444)
	.align		4
.L_444:
        /*097c*/ 	.word	index@(_Z35group_norm_nhwc_fwd_one_pass_kernelI11Fp16IOBf16WLi512ELi20ELi640EEv26Group_norm_nhwc_fwd_params)
        /*0980*/ 	.word	0x00000000


	//----- nvinfo : EIATTR_MIN_STACK_SIZE
	.align		4
.L_445:
        /*0984*/ 	.byte	0x04, 0x12
        /*0986*/ 	.short	(.L_447 - .L_446)
	.align		4
.L_446:
        /*0988*/ 	.word	index@(_Z35group_norm_nhwc_fwd_one_pass_kernelI11Fp16IOFp16WLi64ELi20ELi640EEv26Group_norm_nhwc_fwd_params)
        /*098c*/ 	.word	0x00000000


	//----- nvinfo : EIATTR_MIN_STACK_SIZE
	.align		4
.L_447:
        /*0990*/ 	.byte	0x04, 0x12
        /*0992*/ 	.short	(.L_449 - .L_448)
	.align		4
.L_448:
        /*0994*/ 	.word	index@(_Z35group_norm_nhwc_fwd_one_pass_kernelI11Fp16IOFp16WLi128ELi20ELi640EEv26Group_norm_nhwc_fwd_params)
        /*0998*/ 	.word	0x00000000


	//----- nvinfo : EIATTR_MIN_STACK_SIZE
	.align		4
.L_449:
        /*099c*/ 	.byte	0x04, 0x12
        /*099e*/ 	.short	(.L_451 - .L_450)
	.align		4
.L_450:
        /*09a0*/ 	.word	index@(_Z35group_norm_nhwc_fwd_one_pass_kernelI11Fp16IOFp16WLi256ELi20ELi640EEv26Group_norm_nhwc_fwd_params)
        /*09a4*/ 	.word	0x00000000


	//----- nvinfo : EIATTR_MIN_STACK_SIZE
	.align		4
.L_451:
        /*09a8*/ 	.byte	0x04, 0x12
        /*09aa*/ 	.short	(.L_453 - .L_452)
	.align		4
.L_452:
        /*09ac*/ 	.word	index@(_Z35group_norm_nhwc_fwd_one_pass_kernelI11Fp16IOFp16WLi512ELi20ELi640EEv26Group_norm_nhwc_fwd_params)
        /*09b0*/ 	.word	0x00000000


	//----- nvinfo : EIATTR_MIN_STACK_SIZE
	.align		4
.L_453:
        /*09b4*/ 	.byte	0x04, 0x12
        /*09b6*/ 	.short	(.L_455 - .L_454)
	.align		4
.L_454:
        /*09b8*/ 	.word	index@(_Z35group_norm_nhwc_fwd_one_pass_kernelI11Fp32IOFp32WLi64ELi20ELi640EEv26Group_norm_nhwc_fwd_params)
        /*09bc*/ 	.word	0x00000000


	//----- nvinfo : EIATTR_MIN_STACK_SIZE
	.align		4
.L_455:
        /*09c0*/ 	.byte	0x04, 0x12
        /*09c2*/ 	.short	(.L_457 - .L_456)
	.align		4
.L_456:
        /*09c4*/ 	.word	index@(_Z35group_norm_nhwc_fwd_one_pass_kernelI11Fp32IOFp32WLi128ELi20ELi640EEv26Group_norm_nhwc_fwd_params)
        /*09c8*/ 	.word	0x00000000


	//----- nvinfo : EIATTR_MIN_STACK_SIZE
	.align		4
.L_457:
        /*09cc*/ 	.byte	0x04, 0x12
        /*09ce*/ 	.short	(.L_459 - .L_458)
	.align		4
.L_458:
        /*09d0*/ 	.word	index@(_Z35group_norm_nhwc_fwd_one_pass_kernelI11Fp32IOFp32WLi256ELi20ELi640EEv26Group_norm_nhwc_fwd_params)
        /*09d4*/ 	.word	0x00000000


	//----- nvinfo : EIATTR_MIN_STACK_SIZE
	.align		4
.L_459:
        /*09d8*/ 	.byte	0x04, 0x12
        /*09da*/ 	.short	(.L_461 - .L_460)
	.align		4
.L_460:
        /*09dc*/ 	.word	index@(_Z35group_norm_nhwc_fwd_one_pass_kernelI11Fp32IOFp32WLi512ELi20ELi640EEv26Group_norm_nhwc_fwd_params)
        /*09e0*/ 	.word	0x00000000


	//----- nvinfo : EIATTR_MIN_STACK_SIZE
	.align		4
.L_461:
        /*09e4*/ 	.byte	0x04, 0x12
        /*09e6*/ 	.short	(.L_463 - .L_462)
	.align		4
.L_462:
        /*09e8*/ 	.word	index@(_Z35group_norm_nhwc_fwd_one_pass_kernelI11Fp32IOBf16WLi64ELi20ELi640EEv26Group_norm_nhwc_fwd_params)
        /*09ec*/ 	.word	0x00000000


	//----- nvinfo : EIATTR_MIN_STACK_SIZE
	.align		4
.L_463:
        /*09f0*/ 	.byte	0x04, 0x12
        /*09f2*/ 	.short	(.L_465 - .L_464)
	.align		4
.L_464:
        /*09f4*/ 	.word	index@(_Z35group_norm_nhwc_fwd_one_pass_kernelI11Fp32IOBf16WLi128ELi20ELi640EEv26Group_norm_nhwc_fwd_params)
        /*09f8*/ 	.word	0x00000000


	//----- nvinfo : EIATTR_MIN_STACK_SIZE
	.align		4
.L_465:
        /*09fc*/ 	.byte	0x04, 0x12
        /*09fe*/ 	.short	(.L_467 - .L_466)
	.align		4
.L_466:
        /*0a00*/ 	.word	index@(_Z35group_norm_nhwc_fwd_one_pass_kernelI11Fp32IOBf16WLi256ELi20ELi640EEv26Group_norm_nhwc_fwd_params)
        /*0a04*/ 	.word	0x00000000


	//----- nvinfo : EIATTR_MIN_STACK_SIZE
	.align		4
.L_467:
        /*0a08*/ 	.byte	0x04, 0x12
        /*0a0a*/ 	.short	(.L_469 - .L_468)
	.align		4
.L_468:
        /*0a0c*/ 	.word	index@(_Z35group_norm_nhwc_fwd_one_pass_kernelI11Fp32IOBf16WLi512ELi20ELi640EEv26Group_norm_nhwc_fwd_params)
        /*0a10*/ 	.word	0x00000000


	//----- nvinfo : EIATTR_MIN_STACK_SIZE
	.align		4
.L_469:
        /*0a14*/ 	.byte	0x04, 0x12
        /*0a16*/ 	.short	(.L_471 - .L_470)
	.align		4
.L_470:
        /*0a18*/ 	.word	index@(_Z35group_norm_nhwc_fwd_one_pass_kernelI11Fp32IOFp16WLi64ELi20ELi640EEv26Group_norm_nhwc_fwd_params)
        /*0a1c*/ 	.word	0x00000000


	//----- nvinfo : EIATTR_MIN_STACK_SIZE
	.align		4
.L_471:
        /*0a20*/ 	.byte	0x04, 0x12
        /*0a22*/ 	.short	(.L_473 - .L_472)
	.align		4
.L_472:
        /*0a24*/ 	.word	index@(_Z35group_norm_nhwc_fwd_one_pass_kernelI11Fp32IOFp16WLi128ELi20ELi640EEv26Group_norm_nhwc_fwd_params)
        /*0a28*/ 	.word	0x00000000


	//----- nvinfo : EIATTR_MIN_STACK_SIZE
	.align		4
.L_473:
        /*0a2c*/ 	.byte	0x04, 0x12
        /*0a2e*/ 	.short	(.L_475 - .L_474)
	.align		4
.L_474:
        /*0a30*/ 	.word	index@(_Z35group_norm_nhwc_fwd_one_pass_kernelI11Fp32IOFp16WLi256ELi20ELi640EEv26Group_norm_nhwc_fwd_params)
        /*0a34*/ 	.word	0x00000000


	//----- nvinfo : EIATTR_MIN_STACK_SIZE
	.align		4
.L_475:
        /*0a38*/ 	.byte	0x04, 0x12
        /*0a3a*/ 	.short	(.L_477 - .L_476)
	.align		4
.L_476:
        /*0a3c*/ 	.word	index@(_Z35group_norm_nhwc_fwd_one_pass_kernelI11Fp32IOFp16WLi512ELi20ELi640EEv26Group_norm_nhwc_fwd_params)
        /*0a40*/ 	.word	0x00000000
.L_477:


//--------------------- .nv.compat                --------------------------
	.section	.nv.compat,"",@"SHT_CUDA_COMPAT_INFO"
	.align	4
        /*0000*/ 	.byte	0x02, 0x09, 0x00, 0x00, 0x02, 0x02, 0x01, 0x00, 0x02, 0x05, 0x05, 0x00, 0x03, 0x07, 0x01, 0x01
        /*0010*/ 	.byte	0x02, 0x03, 0x00, 0x00, 0x02, 0x06, 0x01, 0x00, 0x04, 0x0b, 0x08, 0x00, 0x00, 0x00, 0x00, 0x00
        /*0020*/ 	.byte	0x00, 0x00, 0x00, 0x00


//--------------------- .nv.info._ZN3cub17CUB_300001_SM_9006detail11EmptyKernelIvEEvv --------------------------
	.section	.nv.info._ZN3cub17CUB_300001_SM_9006detail11EmptyKernelIvEEvv,"",@"SHT_CUDA_INFO"
	.sectionflags	@""
	.align	4


	//----- nvinfo : EIATTR_CUDA_API_VERSION
	.align		4
        /*0000*/ 	.byte	0x04, 0x37
        /*0002*/ 	.short	(.L_479 - .L_478)
.L_478:
        /*0004*/ 	.word	0x00000082


	//----- nvinfo : EIATTR_SPARSE_MMA_MASK
	.align		4
.L_479:
        /*0008*/ 	.byte	0x03, 0x50
        /*000a*/ 	.short	0x0000


	//----- nvinfo : EIATTR_MAXREG_COUNT
	.align		4
        /*000c*/ 	.byte	0x03, 0x1b
        /*000e*/ 	.short	0x00ff


	//----- nvinfo : EIATTR_MERCURY_ISA_VERSION
	.align		4
        /*0010*/ 	.byte	0x03, 0x5f
        /*0012*/ 	.short	0x0101


	//----- nvinfo : EIATTR_EXIT_INSTR_OFFSETS
	.align		4
        /*0014*/ 	.byte	0x04, 0x1c
        /*0016*/ 	.short	(.L_481 - .L_480)


	//   ....[0]....
.L_480:
        /*0018*/ 	.word	0x00000010


	//----- nvinfo : EIATTR_SW_WAR
	.align		4
.L_481:
        /*001c*/ 	.byte	0x04, 0x36
        /*001e*/ 	.short	(.L_483 - .L_482)
.L_482:
        /*0020*/ 	.word	0x00000008
.L_483:


//--------------------- .nv.info._Z35group_norm_nhwc_bwd_one_pass_kernelI11Bf16IOFp32WLi64ELi20ELi640EEv26Group_norm_nhwc_bwd_params --------------------------
	.section	.nv.info._Z35group_norm_nhwc_bwd_one_pass_kernelI11Bf16IOFp32WLi64ELi20ELi640EEv26Group_norm_nhwc_bwd_params,"",@"SHT_CUDA_INFO"
	.sectionflags	@""
	.align	4


	//----- nvinfo : EIATTR_CUDA_API_VERSION
	.align		4
        /*0000*/ 	.byte	0x04, 0x37
        /*0002*/ 	.short	(.L_485 - .L_484)
.L_484:
        /*0004*/ 	.word	0x00000082


	//----- nvinfo : EIATTR_KPARAM_INFO
	.align		4
.L_485:
        /*0008*/ 	.byte	0x04, 0x17
        /*000a*/ 	.short	(.L_487 - .L_486)
.L_486:
        /*000c*/ 	.word	0x00000000
        /*0010*/ 	.short	0x0000
        /*0012*/ 	.short	0x0000
        /*0014*/ 	.byte	0x00, 0xf0, 0xe1, 0x02


	//----- nvinfo : EIATTR_SPARSE_MMA_MASK
	.align		4
.L_487:
        /*0018*/ 	.byte	0x03, 0x50
        /*001a*/ 	.short	0x0000


	//----- nvinfo : EIATTR_MAXREG_COUNT
	.align		4
        /*001c*/ 	.byte	0x03, 0x1b
        /*001e*/ 	.short	0x0060


	//----- nvinfo : EIATTR_NUM_BARRIERS
	.align		4
        /*0020*/ 	.byte	0x02, 0x4c
        /*0022*/ 	.byte	0x01
	.zero		1


	//----- nvinfo : EIATTR_MERCURY_ISA_VERSION
	.align		4
        /*0024*/ 	.byte	0x03, 0x5f
        /*0026*/ 	.short	0x0101


	//----- nvinfo : EIATTR_INT_WARP_WIDE_INSTR_OFFSETS
	.align		4
        /*0028*/ 	.byte	0x04, 0x31
        /*002a*/ 	.short	(.L_489 - .L_488)


	//   ....[0]....
.L_488:
        /*002c*/ 	.word	0x00002710


	//   ....[1]....
        /*0030*/ 	.word	0x00003d30


	//----- nvinfo : EIATTR_COOP_GROUP_MASK_REGIDS
	.align		4
.L_489:
        /*0034*/ 	.byte	0x04, 0x29
        /*0036*/ 	.short	(.L_491 - .L_490)


	//   ....[0]....
.L_490:
        /*0038*/ 	.word	0xffffffff


	//   ....[1]....
        /*003c*/ 	.word	0xffffffff


	//   ....[2]....
        /*0040*/ 	.word	0xffffffff


	//   ....[3]....
        /*0044*/ 	.word	0xffffffff


	//   ....[4]....
        /*0048*/ 	.word	0xffffffff


	//   ....[5]....
        /*004c*/ 	.word	0xffffffff


	//   ....[6]....
        /*0050*/ 	.word	0xffffffff


	//   ....[7]....
        /*0054*/ 	.word	0xffffffff


	//   ....[8]....
        /*0058*/ 	.word	0xffffffff


	//   ....[9]....
        /*005c*/ 	.word	0xffffffff


	//----- nvinfo : EIATTR_COOP_GROUP_INSTR_OFFSETS
	.align		4
.L_491:
        /*0060*/ 	.byte	0x04, 0x28
        /*0062*/ 	.short	(.L_493 - .L_492)


	//   ....[0]....
.L_492:
        /*0064*/ 	.word	0x00000b80


	//   ....[1]....
        /*0068*/ 	.word	0x00000bc0


	//   ....[2]....
        /*006c*/ 	.word	0x00000c30


	//   ....[3]....
        /*0070*/ 	.word	0x00000c50


	//   ....[4]....
        /*0074*/ 	.word	0x00000c80


	//   ....[5]....
        /*0078*/ 	.word	0x00000ca0


	//   ....[6]....
        /*007c*/ 	.word	0x00000cd0


	//   ....[7]....
        /*0080*/ 	.word	0x00000cf0


	//   ....[8]....
        /*0084*/ 	.word	0x00000d20


	//   ....[9]....
        /*0088*/ 	.word	0x00000d40


	//----- nvinfo : EIATTR_EXIT_INSTR_OFFSETS
	.align		4
.L_493:
        /*008c*/ 	.byte	0x04, 0x1c
        /*008e*/ 	.short	(.L_495 - .L_494)


	//   ....[0]....
.L_494:
        /*0090*/ 	.word	0x00003e20


	//   ....[1]....
        /*0094*/ 	.word	0x00003f60


	//   ....[2]....
        /*0098*/ 	.word	0x000041a0


	//----- nvinfo : EIATTR_MAX_THREADS
	.align		4
.L_495:
        /*009c*/ 	.byte	0x04, 0x05
        /*009e*/ 	.short	(.L_497 - .L_496)
.L_496:
        /*00a0*/ 	.word	0x00000280
        /*00a4*/ 	.word	0x00000001
        /*00a8*/ 	.word	0x00000001


	//----- nvinfo : EIATTR_CRS_STACK_SIZE
	.align		4
.L_497:
        /*00ac*/ 	.byte	0x04, 0x1e
        /*00ae*/ 	.short	(.L_499 - .L_498)
.L_498:
        /*00b0*/ 	.word	0x00000000


	//----- nvinfo : EIATTR_CBANK_PARAM_SIZE
	.align		4
.L_499:
        /*00b4*/ 	.byte	0x03, 0x19
        /*00b6*/ 	.short	0x00b8


	//----- nvinfo : EIATTR_PARAM_CBANK
	.align		4
        /*00b8*/ 	.byte	0x04, 0x0a
        /*00ba*/ 	.short	(.L_501 - .L_500)
	.align		4
.L_500:
        /*00bc*/ 	.word	index@(.nv.constant0._Z35group_norm_nhwc_bwd_one_pass_kernelI11Bf16IOFp32WLi64ELi20ELi640EEv26Group_norm_nhwc_bwd_params)
        /*00c0*/ 	.short	0x0210
        /*00c2*/ 	.short	0x00b8


	//----- nvinfo : EIATTR_SW_WAR
	.align		4
.L_501:
        /*00c4*/ 	.byte	0x04, 0x36
        /*00c6*/ 	.short	(.L_503 - .L_502)
.L_502:
        /*00c8*/ 	.word	0x00000008
.L_503:


//--------------------- .nv.info._Z35group_norm_nhwc_bwd_one_pass_kernelI11Bf16IOFp32WLi128ELi20ELi640EEv26Group_norm_nhwc_bwd_params --------------------------
	.section	.nv.info._Z35group_norm_nhwc_bwd_one_pass_kernelI11Bf16IOFp32WLi128ELi20ELi640EEv26Group_norm_nhwc_bwd_params,"",@"SHT_CUDA_INFO"
	.sectionflags	@""
	.align	4


	//----- nvinfo : EIATTR_CUDA_API_VERSION
	.align		4
        /*0000*/ 	.byte	0x04, 0x37
        /*0002*/ 	.short	(.L_505 - .L_504)
.L_504:
        /*0004*/ 	.word	0x00000082


	//----- nvinfo : EIATTR_KPARAM_INFO
	.align		4
.L_505:
        /*0008*/ 	.byte	0x04, 0x17
        /*000a*/ 	.short	(.L_507 - .L_506)
.L_506:
        /*000c*/ 	.word	0x00000000
        /*0010*/ 	.short	0x0000
        /*0012*/ 	.short	0x0000
        /*0014*/ 	.byte	0x00, 0xf0, 0xe1, 0x02


	//----- nvinfo : EIATTR_SPARSE_MMA_MASK
	.align		4
.L_507:
        /*0018*/ 	.byte	0x03, 0x50
        /*001a*/ 	.short	0x0000


	//----- nvinfo : EIATTR_MAXREG_COUNT
	.align		4
        /*001c*/ 	.byte	0x03, 0x1b
        /*001e*/ 	.short	0x0060


	//----- nvinfo : EIATTR_NUM_BARRIERS
	.align		4
        /*0020*/ 	.byte	0x02, 0x4c
        /*0022*/ 	.byte	0x01
	.zero		1


	//----- nvinfo : EIATTR_MERCURY_ISA_VERSION
	.align		4
        /*0024*/ 	.byte	0x03, 0x5f
        /*0026*/ 	.short	0x0101


	//----- nvinfo : EIATTR_INT_WARP_WIDE_INSTR_OFFSETS
	.align		4
        /*0028*/ 	.byte	0x04, 0x31
        /*002a*/ 	.short	(.L_509 - .L_508)


	//   ....[0]....
.L_508:
        /*002c*/ 	.word	0x00002ac0


	//   ....[1]....
        /*0030*/ 	.word	0x00004450


	//----- nvinfo : EIATTR_COOP_GROUP_MASK_REGIDS
	.align		4
.L_509:
        /*0034*/ 	.byte	0x04, 0x29
        /*0036*/ 	.short	(.L_511 - .L_510)


	//   ....[0]....
.L_510:
        /*0038*/ 	.word	0xffffffff


	//   ....[1]....
        /*003c*/ 	.word	0xffffffff


	//   ....[2]....
        /*0040*/ 	.word	0xffffffff


	//   ....[3]....
        /*0044*/ 	.word	0xffffffff


	//   ....[4]....
        /*0048*/ 	.word	0xffffffff


	//   ....[5]....
        /*004c*/ 	.word	0xffffffff


	//   ....[6]....
        /*0050*/ 	.word	0xffffffff


	//   ....[7]....
        /*0054*/ 	.word	0xffffffff


	//   ....[8]....
        /*0058*/ 	.word	0xffffffff


	//   ....[9]....
        /*005c*/ 	.word	0xffffffff


	//----- nvinfo : EIATTR_COOP_GROUP_INSTR_OFFSETS
	.align		4
.L_511:
        /*0060*/ 	.byte	0x04, 0x28
        /*0062*/ 	.short	(.L_513 - .L_512)


	//   ....[0]....
.L_512:
        /*0064*/ 	.word	0x00000f00


	//   ....[1]....
        /*0068*/ 	.word	0x00000f40


	//   ....[2]....
        /*006c*/ 	.word	0x00000ff0


	//   ....[3]....
        /*0070*/ 	.word	0x00001010


	//   ....[4]....
        /*0074*/ 	.word	0x00001050


	//   ....[5]....
        /*0078*/ 	.word	0x00001070


	//   ....[6]....
        /*007c*/ 	.word	0x000010a0


	//   ....[7]....
        /*0080*/ 	.word	0x000010c0


	//   ....[8]....
        /*0084*/ 	.word	0x000010f0


	//   ....[9]....
        /*0088*/ 	.word	0x00001110


	//----- nvinfo : EIATTR_EXIT_INSTR_OFFSETS
	.align		4
.L_513:
        /*008c*/ 	.byte	0x04, 0x1c
        /*008e*/ 	.short	(.L_515 - .L_514)


	//   ....[0]....
.L_514:
        /*0090*/ 	.word	0x00004540


	//   ....[1]....
        /*0094*/ 	.word	0x00004680


	//   ....[2]....
        /*0098*/ 	.word	0x000048c0


	//----- nvinfo : EIATTR_MAX_THREADS
	.align		4
.L_515:
        /*009c*/ 	.byte	0x04, 0x05
        /*009e*/ 	.short	(.L_517 - .L_516)
.L_516:
        /*00a0*/ 	.word	0x00000280
        /*00a4*/ 	.word	0x00000001
        /*00a8*/ 	.word	0x00000001


	//----- nvinfo : EIATTR_CRS_STACK_SIZE
	.align		4
.L_517:
        /*00ac*/ 	.byte	0x04, 0x1e
        /*00ae*/ 	.short	(.L_519 - .L_518)
.L_518:
        /*00b0*/ 	.word	0x00000000


	//----- nvinfo : EIATTR_CBANK_PARAM_SIZE
	.align		4
.L_519:
        /*00b4*/ 	.byte	0x03, 0x19
        /*00b6*/ 	.short	0x00b8


	//----- nvinfo : EIATTR_PARAM_CBANK
	.align		4
        /*00b8*/ 	.byte	0x04, 0x0a
        /*00ba*/ 	.short	(.L_521 - .L_520)
	.align		4
.L_520:
        /*00bc*/ 	.word	index@(.nv.constant0._Z35group_norm_nhwc_bwd_one_pass_kernelI11Bf16IOFp32WLi128ELi20ELi640EEv26Group_norm_nhwc_bwd_params)
        /*00c0*/ 	.short	0x0210
        /*00c2*/ 	.short	0x00b8


	//----- nvinfo : EIATTR_SW_WAR
	.align		4
.L_521:
        /*00c4*/ 	.byte	0x04, 0x36
        /*00c6*/ 	.short	(.L_523 - .L_522)
.L_522:
        /*00c8*/ 	.word	0x00000008
.L_523:


//--------------------- .nv.info._Z35group_norm_nhwc_bwd_one_pass_kernelI11Bf16IOFp32WLi256ELi20ELi640EEv26Group_norm_nhwc_bwd_params --------------------------
	.section	.nv.info._Z35group_norm_nhwc_bwd_one_pass_kernelI11Bf16IOFp32WLi256ELi20ELi640EEv26Group_norm_nhwc_bwd_params,"",@"SHT_CUDA_INFO"
	.sectionflags	@""
	.align	4


	//----- nvinfo : EIATTR_CUDA_API_VERSION
	.align		4
        /*0000*/ 	.byte	0x04, 0x37
        /*0002*/ 	.short	(.L_525 - .L_524)
.L_524:
        /*0004*/ 	.word	0x00000082


	//----- nvinfo : EIATTR_KPARAM_INFO
	.align		4
.L_525:
        /*0008*/ 	.byte	0x04, 0x17
        /*000a*/ 	.short	(.L_527 - .L_526)
.L_526:
        /*000c*/ 	.word	0x00000000
        /*0010*/ 	.short	0x0000
        /*0012*/ 	.short	0x0000
        /*0014*/ 	.byte	0x00, 0xf0, 0xe1, 0x02


	//----- nvinfo : EIATTR_SPARSE_MMA_MASK
	.align		4
.L_527:
        /*0018*/ 	.byte	0x03, 0x50
        /*001a*/ 	.short	0x0000


	//----- nvinfo : EIATTR_MAXREG_COUNT
	.align		4
        /*001c*/ 	.byte	0x03, 0x1b
        /*001e*/ 	.short	0x0060


	//----- nvinfo : EIATTR_NUM_BARRIERS
	.align		4
        /*0020*/ 	.byte	0x02, 0x4c
        /*0022*/ 	.byte	0x01
	.zero		1


	//----- nvinfo : EIATTR_MERCURY_ISA_VERSION
	.align		4
        /*0024*/ 	.byte	0x03, 0x5f
        /*0026*/ 	.short	0x0101


	//----- nvinfo : EIATTR_INT_WARP_WIDE_INSTR_OFFSETS
	.align		4
        /*0028*/ 	.byte	0x04, 0x31
        /*002a*/ 	.short	(.L_529 - .L_528)


	//   ....[0]....
.L_528:
        /*002c*/ 	.word	0x000032d0


	//   ....[1]....
        /*0030*/ 	.word	0x00005370


	//----- nvinfo : EIATTR_COOP_GROUP_MASK_REGIDS
	.align		4
.L_529:
        /*0034*/ 	.byte	0x04, 0x29
        /*0036*/ 	.short	(.L_531 - .L_530)


	//   ....[0]....
.L_530:
        /*0038*/ 	.word	0xffffffff


	//   ....[1]....
        /*003c*/ 	.word	0xffffffff


	//   ....[2]....
        /*0040*/ 	.word	0xffffffff


	//   ....[3]....
        /*0044*/ 	.word	0xffffffff


	//   ....[4]....
        /*0048*/ 	.word	0xffffffff


	//   ....[5]....
        /*004c*/ 	.word	0xffffffff


	//   ....[6]....
        /*0050*/ 	.word	0xffffffff


	//   ....[7]....
        /*0054*/ 	.word	0xffffffff


	//   ....[8]....
        /*0058*/ 	.word	0xffffffff


	//   ....[9]....
        /*005c*/ 	.word	0xffffffff


	//----- nvinfo : EIATTR_COOP_GROUP_INSTR_OFFSETS
	.align		4
.L_531:
        /*0060*/ 	.byte	0x04, 0x28
        /*0062*/ 	.short	(.L_533 - .L_532)


	//   ....[0]....
.L_532:
        /*0064*/ 	.word	0x00001680


	//   ....[1]....
        /*0068*/ 	.word	0x000016c0


	//   ....[2]....
        /*006c*/ 	.word	0x000017f0


	//   ....[3]....
        /*0070*/ 	.word	0x00001810


	//   ....[4]....
        /*0074*/ 	.word	0x00001840


	//   ....[5]....
        /*0078*/ 	.word	0x00001860


	//   ....[6]....
        /*007c*/ 	.word	0x00001890


	//   ....[7]....
        /*0080*/ 	.word	0x000018b0


	//   ....[8]....
        /*0084*/ 	.word	0x000018e0


	//   ....[9]....
        /*0088*/ 	.word	0x00001900


	//----- nvinfo : EIATTR_EXIT_INSTR_OFFSETS
	.align		4
.L_533:
        /*008c*/ 	.byte	0x04, 0x1c
        /*008e*/ 	.short	(.L_535 - .L_534)


	//   ....[0]....
.L_534:
        /*0090*/ 	.word	0x00005460


	//   ....[1]....
        /*0094*/ 	.word	0x000055a0


	//   ....[2]....
        /*0098*/ 	.word	0x000057e0


	//----- nvinfo : EIATTR_MAX_THREADS
	.align		4
.L_535:
        /*009c*/ 	.byte	0x04, 0x05
        /*009e*/ 	.short	(.L_537 - .L_536)
.L_536:
        /*00a0*/ 	.word	0x00000280
        /*00a4*/ 	.word	0x00000001
        /*00a8*/ 	.word	0x00000001


	//----- nvinfo : EIATTR_CRS_STACK_SIZE
	.align		4
.L_537:
        /*00ac*/ 	.byte	0x04, 0x1e
        /*00ae*/ 	.short	(.L_539 - .L_538)
.L_538:
        /*00b0*/ 	.word	0x00000000


	//----- nvinfo : EIATTR_CBANK_PARAM_SIZE
	.align		4
.L_539:
        /*00b4*/ 	.byte	0x03, 0x19
        /*00b6*/ 	.short	0x00b8


	//----- nvinfo : EIATTR_PARAM_CBANK
	.align		4
        /*00b8*/ 	.byte	0x04, 0x0a
        /*00ba*/ 	.short	(.L_541 - .L_540)
	.align		4
.L_540:
        /*00bc*/ 	.word	index@(.nv.constant0._Z35group_norm_nhwc_bwd_one_pass_kernelI11Bf16IOFp32WLi256ELi20ELi640EEv26Group_norm_nhwc_bwd_params)
        /*00c0*/ 	.short	0x0210
        /*00c2*/ 	.short	0x00b8


	//----- nvinfo : EIATTR_SW_WAR
	.align		4
.L_541:
        /*00c4*/ 	.byte	0x04, 0x36
        /*00c6*/ 	.short	(.L_543 - .L_542)
.L_542:
        /*00c8*/ 	.word	0x00000008
.L_543:


//--------------------- .nv.info._Z35group_norm_nhwc_bwd_one_pass_kernelI11Bf16IOFp32WLi512ELi20ELi640EEv26Group_norm_nhwc_bwd_params --------------------------
	.section	.nv.info._Z35group_norm_nhwc_bwd_one_pass_kernelI11Bf16IOFp32WLi512ELi20ELi640EEv26Group_norm_nhwc_bwd_params,"",@"SHT_CUDA_INFO"
	.sectionflags	@""
	.align	4


	//----- nvinfo : EIATTR_CUDA_API_VERSION
	.align		4
        /*0000*/ 	.byte	0x04, 0x37
        /*0002*/ 	.short	(.L_545 - .L_544)
.L_544:
        /*0004*/ 	.word	0x00000082


	//----- nvinfo : EIATTR_KPARAM_INFO
	.align		4
.L_545:
        /*0008*/ 	.byte	0x04, 0x17
        /*000a*/ 	.short	(.L_547 - .L_546)
.L_546:
        /*000c*/ 	.word	0x00000000
        /*0010*/ 	.short	0x0000
        /*0012*/ 	.short	0x0000
        /*0014*/ 	.byte	0x00, 0xf0, 0xe1, 0x02


	//----- nvinfo : EIATTR_SPARSE_MMA_MASK
	.align		4
.L_547:
        /*0018*/ 	.byte	0x03, 0x50
        /*001a*/ 	.short	0x0000


	//----- nvinfo : EIATTR_MAXREG_COUNT
	.align		4
        /*001c*/ 	.byte	0x03, 0x1b
        /*001e*/ 	.short	0x0060


	//----- nvinfo : EIATTR_NUM_BARRIERS
	.align		4
        /*0020*/ 	.byte	0x02, 0x4c
        /*0022*/ 	.byte	0x01
	.zero		1


	//----- nvinfo : EIATTR_MERCURY_ISA_VERSION
	.align		4
        /*0024*/ 	.byte	0x03, 0x5f
        /*0026*/ 	.short	0x0101


	//----- nvinfo : EIATTR_INT_WARP_WIDE_INSTR_OFFSETS
	.align		4
        /*0028*/ 	.byte	0x04, 0x31
        /*002a*/ 	.short	(.L_549 - .L_548)


	//   ....[0]....
.L_548:
        /*002c*/ 	.word	0x000042b0


	//   ....[1]....
        /*0030*/ 	.word	0x00006ed0


	//----- nvinfo : EIATTR_COOP_GROUP_MASK_REGIDS
	.align		4
.L_549:
        /*0034*/ 	.byte	0x04, 0x29
        /*0036*/ 	.short	(.L_551 - .L_550)


	//   ....[0]....
.L_550:
        /*0038*/ 	.word	0xffffffff


	//   ....[1]....
        /*003c*/ 	.word	0xffffffff


	//   ....[2]....
        /*0040*/ 	.word	0xffffffff


	//   ....[3]....
        /*0044*/ 	.word	0xffffffff


	//   ....[4]....
        /*0048*/ 	.word	0xffffffff


	//   ....[5]....
        /*004c*/ 	.word	0xffffffff


	//   ....[6]....
        /*0050*/ 	.word	0xffffffff


	//   ....[7]....
        /*0054*/ 	.word	0xffffffff


	//   ....[8]....
        /*0058*/ 	.word	0xffffffff


	//   ....[9]....
        /*005c*/ 	.word	0xffffffff


	//----- nvinfo : EIATTR_COOP_GROUP_INSTR_OFFSETS
	.align		4
.L_551:
        /*0060*/ 	.byte	0x04, 0x28
        /*0062*/ 	.short	(.L_553 - .L_552)


	//   ....[0]....
.L_552:
        /*0064*/ 	.word	0x00002480


	//   ....[1]....
        /*0068*/ 	.word	0x000024c0


	//   ....[2]....
        /*006c*/ 	.word	0x00002650


	//   ....[3]....
        /*0070*/ 	.word	0x00002690


	//   ....[4]....
        /*0074*/ 	.word	0x00002750


	//   ....[5]....
        /*0078*/ 	.word	0x00002770


	//   ....[6]....
        /*007c*/ 	.word	0x000027a0


	//   ....[7]....
        /*0080*/ 	.word	0x000027c0


	//   ....[8]....
        /*0084*/ 	.word	0x00002800


	//   ....[9]....
        /*0088*/ 	.word	0x00002820


	//----- nvinfo : EIATTR_EXIT_INSTR_OFFSETS
	.align		4
.L_553:
        /*008c*/ 	.byte	0x04, 0x1c
        /*008e*/ 	.short	(.L_555 - .L_554)


	//   ....[0]....
.L_554:
        /*0090*/ 	.word	0x00006fc0


	//   ....[1]....
        /*0094*/ 	.word	0x00007100


	//   ....[2]....
        /*0098*/ 	.word	0x00007340


	//----- nvinfo : EIATTR_MAX_THREADS
	.align		4
.L_555:
        /*009c*/ 	.byte	0x04, 0x05
        /*009e*/ 	.short	(.L_557 - .L_556)
.L_556:
        /*00a0*/ 	.word	0x00000280
        /*00a4*/ 	.word	0x00000001
        /*00a8*/ 	.word	0x00000001


	//----- nvinfo : EIATTR_CRS_STACK_SIZE
	.align		4
.L_557:
        /*00ac*/ 	.byte	0x04, 0x1e
        /*00ae*/ 	.short	(.L_559 - .L_558)
.L_558:
        /*00b0*/ 	.word	0x00000000


	//----- nvinfo : EIATTR_CBANK_PARAM_SIZE
	.align		4
.L_559:
        /*00b4*/ 	.byte	0x03, 0x19
        /*00b6*/ 	.short	0x00b8


	//----- nvinfo : EIATTR_PARAM_CBANK
	.align		4
        /*00b8*/ 	.byte	0x04, 0x0a
        /*00ba*/ 	.short	(.L_561 - .L_560)
	.align		4
.L_560:
        /*00bc*/ 	.word	index@(.nv.constant0._Z35group_norm_nhwc_bwd_one_pass_kernelI11Bf16IOFp32WLi512ELi20ELi640EEv26Group_norm_nhwc_bwd_params)
        /*00c0*/ 	.short	0x0210
        /*00c2*/ 	.short	0x00b8


	//----- nvinfo : EIATTR_SW_WAR
	.align		4
.L_561:
        /*00c4*/ 	.byte	0x04, 0x36
        /*00c6*/ 	.short	(.L_563 - .L_562)
.L_562:
        /*00c8*/ 	.word	0x00000008
.L_563:


//--------------------- .nv.info._Z35group_norm_nhwc_bwd_one_pass_kernelI11Bf16IOBf16WLi64ELi20ELi640EEv26Group_norm_nhwc_bwd_params --------------------------
	.section	.nv.info._Z35group_norm_nhwc_bwd_one_pass_kernelI11Bf16IOBf16WLi64ELi20ELi640EEv26Group_norm_nhwc_bwd_params,"",@"SHT_CUDA_INFO"
	.sectionflags	@""
	.align	4


	//----- nvinfo : EIATTR_CUDA_API_VERSION
	.align		4
        /*0000*/ 	.byte	0x04, 0x37
        /*0002*/ 	.short	(.L_565 - .L_564)
.L_564:
        /*0004*/ 	.word	0x00000082


	//----- nvinfo : EIATTR_KPARAM_INFO
	.align		4
.L_565:
        /*0008*/ 	.byte	0x04, 0x17
        /*000a*/ 	.short	(.L_567 - .L_566)
.L_566:
        /*000c*/ 	.word	0x00000000
        /*0010*/ 	.short	0x0000
        /*0012*/ 	.short	0x0000
        /*0014*/ 	.byte	0x00, 0xf0, 0xe1, 0x02


	//----- nvinfo : EIATTR_SPARSE_MMA_MASK
	.align		4
.L_567:
        /*0018*/ 	.byte	0x03, 0x50
        /*001a*/ 	.short	0x0000


	//----- nvinfo : EIATTR_MAXREG_COUNT
	.align		4
        /*001c*/ 	.byte	0x03, 0x1b
        /*001e*/ 	.short	0x0060


	//----- nvinfo : EIATTR_NUM_BARRIERS
	.align		4
        /*0020*/ 	.byte	0x02, 0x4c
        /*0022*/ 	.byte	0x01
	.zero		1


	//----- nvinfo : EIATTR_MERCURY_ISA_VERSION
	.align		4
        /*0024*/ 	.byte	0x03, 0x5f
        /*0026*/ 	.short	0x0101


	//----- nvinfo : EIATTR_INT_WARP_WIDE_INSTR_OFFSETS
	.align		4
        /*0028*/ 	.byte	0x04, 0x31
        /*002a*/ 	.short	(.L_569 - .L_568)


	//   ....[0]....
.L_568:
        /*002c*/ 	.word	0x00002760


	//   ....[1]....
        /*0030*/ 	.word	0x00003d80


	//----- nvinfo : EIATTR_COOP_GROUP_MASK_REGIDS
	.align		4
.L_569:
        /*0034*/ 	.byte	0x04, 0x29
        /*0036*/ 	.short	(.L_571 - .L_570)


	//   ....[0]....
.L_570:
        /*0038*/ 	.word	0xffffffff


	//   ....[1]....
        /*003c*/ 	.word	0xffffffff


	//   ....[2]....
        /*0040*/ 	.word	0xffffffff


	//   ....[3]....
        /*0044*/ 	.word	0xffffffff


	//   ....[4]....
        /*0048*/ 	.word	0xffffffff


	//   ....[5]....
        /*004c*/ 	.word	0xffffffff


	//   ....[6]....
        /*0050*/ 	.word	0xffffffff


	//   ....[7]....
        /*0054*/ 	.word	0xffffffff


	//   ....[8]....
        /*0058*/ 	.word	0xffffffff


	//   ....[9]....
        /*005c*/ 	.word	0xffffffff


	//----- nvinfo : EIATTR_COOP_GROUP_INSTR_OFFSETS
	.align		4
.L_571:
        /*0060*/ 	.byte	0x04, 0x28
        /*0062*/ 	.short	(.L_573 - .L_572)


	//   ....[0]....
.L_572:
        /*0064*/ 	.word	0x00000bf0


	//   ....[1]....
        /*0068*/ 	.word	0x00000c30


	//   ....[2]....
        /*006c*/ 	.word	0x00000ca0


	//   ....[3]....
        /*0070*/ 	.word	0x00000cc0


	//   ....[4]....
        /*0074*/ 	.word	0x00000cf0


	//   ....[5]....
        /*0078*/ 	.word	0x00000d10


	//   ....[6]....
        /*007c*/ 	.word	0x00000d40


	//   ....[7]....
        /*0080*/ 	.word	0x00000d60


	//   ....[8]....
        /*0084*/ 	.word	0x00000d90


	//   ....[9]....
        /*0088*/ 	.word	0x00000db0


	//----- nvinfo : EIATTR_EXIT_INSTR_OFFSETS
	.align		4
.L_573:
        /*008c*/ 	.byte	0x04, 0x1c
        /*008e*/ 	.short	(.L_575 - .L_574)


	//   ....[0]....
.L_574:
        /*0090*/ 	.word	0x00003e70


	//   ....[1]....
        /*0094*/ 	.word	0x00003fb0


	//   ....[2]....
        /*0098*/ 	.word	0x00004210


	//----- nvinfo : EIATTR_MAX_THREADS
	.align		4
.L_575:
        /*009c*/ 	.byte	0x04, 0x05
        /*009e*/ 	.short	(.L_577 - .L_576)
.L_576:
        /*00a0*/ 	.word	0x00000280
        /*00a4*/ 	.word	0x00000001
        /*00a8*/ 	.word	0x00000001


	//----- nvinfo : EIATTR_CRS_STACK_SIZE
	.align		4
.L_577:
        /*00ac*/ 	.byte	0x04, 0x1e
        /*00ae*/ 	.short	(.L_579 - .L_578)
.L_578:
        /*00b0*/ 	.word	0x00000000


	//----- nvinfo : EIATTR_CBANK_PARAM_SIZE
	.align		4
.L_579:
        /*00b4*/ 	.byte	0x03, 0x19
        /*00b6*/ 	.short	0x00b8


	//----- nvinfo : EIATTR_PARAM_CBANK
	.align		4
        /*00b8*/ 	.byte	0x04, 0x0a
        /*00ba*/ 	.short	(.L_581 - .L_580)
	.align		4
.L_580:
        /*00bc*/ 	.word	index@(.nv.constant0._Z35group_norm_nhwc_bwd_one_pass_kernelI11Bf16IOBf16WLi64ELi20ELi640EEv26Group_norm_nhwc_bwd_params)
        /*00c0*/ 	.short	0x0210
        /*00c2*/ 	.short	0x00b8


	//----- nvinfo : EIATTR_SW_WAR
	.align		4
.L_581:
        /*00c4*/ 	.byte	0x04, 0x36
        /*00c6*/ 	.short	(.L_583 - .L_582)
.L_582:
        /*00c8*/ 	.word	0x00000008
.L_583:


//--------------------- .nv.info._Z35group_norm_nhwc_bwd_one_pass_kernelI11Bf16IOBf16WLi128ELi20ELi640EEv26Group_norm_nhwc_bwd_params --------------------------
	.section	.nv.info._Z35group_norm_nhwc_bwd_one_pass_kernelI11Bf16IOBf16WLi128ELi20ELi640EEv26Group_norm_nhwc_bwd_params,"",@"SHT_CUDA_INFO"
	.sectionflags	@""
	.align	4


	//----- nvinfo : EIATTR_CUDA_API_VERSION
	.align		4
        /*0000*/ 	.byte	0x04, 0x37
        /*0002*/ 	.short	(.L_585 - .L_584)
.L_584:
        /*0004*/ 	.word	0x00000082


	//----- nvinfo : EIATTR_KPARAM_INFO
	.align		4
.L_585:
        /*0008*/ 	.byte	0x04, 0x17
        /*000a*/ 	.short	(.L_587 - .L_586)
.L_586:
        /*000c*/ 	.word	0x00000000
        /*0010*/ 	.short	0x0000
        /*0012*/ 	.short	0x0000
        /*0014*/ 	.byte	0x00, 0xf0, 0xe1, 0x02


	//----- nvinfo : EIATTR_SPARSE_MMA_MASK
	.align		4
.L_587:
        /*0018*/ 	.byte	0x03, 0x50
        /*001a*/ 	.short	0x0000


	//----- nvinfo : EIATTR_MAXREG_COUNT
	.align		4
        /*001c*/ 	.byte	0x03, 0x1b
        /*001e*/ 	.short	0x0060


	//----- nvinfo : EIATTR_NUM_BARRIERS
	.align		4
        /*0020*/ 	.byte	0x02, 0x4c
        /*0022*/ 	.byte	0x01
	.zero		1


	//----- nvinfo : EIATTR_MERCURY_ISA_VERSION
	.align		4
        /*0024*/ 	.byte	0x03, 0x5f
        /*0026*/ 	.short	0x0101


	//----- nvinfo : EIATTR_INT_WARP_WIDE_INSTR_OFFSETS
	.align		4
        /*0028*/ 	.byte	0x04, 0x31
        /*002a*/ 	.short	(.L_589 - .L_588)


	//   ....[0]....
.L_588:
        /*002c*/ 	.word	0x00002b40


	//   ....[1]....
        /*0030*/ 	.word	0x000044d0


	//----- nvinfo : EIATTR_COOP_GROUP_MASK_REGIDS
	.align		4
.L_589:
        /*0034*/ 	.byte	0x04, 0x29
        /*0036*/ 	.short	(.L_591 - .L_590)


	//   ....[0]....
.L_590:
        /*0038*/ 	.word	0xffffffff


	//   ....[1]....
        /*003c*/ 	.word	0xffffffff


	//   ....[2]....
        /*0040*/ 	.word	0xffffffff


	//   ....[3]....
        /*0044*/ 	.word	0xffffffff


	//   ....[4]....
        /*0048*/ 	.word	0xffffffff


	//   ....[5]....
        /*004c*/ 	.word	0xffffffff


	//   ....[6]....
        /*0050*/ 	.word	0xffffffff


	//   ....[7]....
        /*0054*/ 	.word	0xffffffff


	//   ....[8]....
        /*0058*/ 	.word	0xffffffff


	//   ....[9]....
        /*005c*/ 	.word	0xffffffff


	//----- nvinfo : EIATTR_COOP_GROUP_INSTR_OFFSETS
	.align		4
.L_591:
        /*0060*/ 	.byte	0x04, 0x28
        /*0062*/ 	.short	(.L_593 - .L_592)


	//   ....[0]....
.L_592:
        /*0064*/ 	.word	0x00000f60


	//   ....[1]....
        /*0068*/ 	.word	0x00000fa0


	//   ....[2]....
        /*006c*/ 	.word	0x00001050


	//   ....[3]....
        /*0070*/ 	.word	0x00001070


	//   ....[4]....
        /*0074*/ 	.word	0x000010b0


	//   ....[5]....
        /*0078*/ 	.word	0x000010d0


	//   ....[6]....
        /*007c*/ 	.word	0x00001100


	//   ....[7]....
        /*0080*/ 	.word	0x00001120


	//   ....[8]....
        /*0084*/ 	.word	0x00001150


	//   ....[9]....
        /*0088*/ 	.word	0x00001170


	//----- nvinfo : EIATTR_EXIT_INSTR_OFFSETS
	.align		4
.L_593:
        /*008c*/ 	.byte	0x04, 0x1c
        /*008e*/ 	.short	(.L_595 - .L_594)


	//   ....[0]....
.L_594:
        /*0090*/ 	.word	0x000045c0


	//   ....[1]....
        /*0094*/ 	.word	0x00004700


	//   ....[2]....
        /*0098*/ 	.word	0x00004960


	//----- nvinfo : EIATTR_MAX_THREADS
	.align		4
.L_595:
        /*009c*/ 	.byte	0x04, 0x05
        /*009e*/ 	.short	(.L_597 - .L_596)
.L_596:
        /*00a0*/ 	.word	0x00000280
        /*00a4*/ 	.word	0x00000001
        /*00a8*/ 	.word	0x00000001


	//----- nvinfo : EIATTR_CRS_STACK_SIZE
	.align		4
.L_597:
        /*00ac*/ 	.byte	0x04, 0x1e
        /*00ae*/ 	.short	(.L_599 - .L_598)
.L_598:
        /*00b0*/ 	.word	0x00000000


	//----- nvinfo : EIATTR_CBANK_PARAM_SIZE
	.align		4
.L_599:
        /*00b4*/ 	.byte	0x03, 0x19
        /*00b6*/ 	.short	0x00b8


	//----- nvinfo : EIATTR_PARAM_CBANK
	.align		4
        /*00b8*/ 	.byte	0x04, 0x0a
        /*00ba*/ 	.short	(.L_601 - .L_600)
	.align		4
.L_600:
        /*00bc*/ 	.word	index@(.nv.constant0._Z35group_norm_nhwc_bwd_one_pass_kernelI11Bf16IOBf16WLi128ELi20ELi640EEv26Group_norm_nhwc_bwd_params)
        /*00c0*/ 	.short	0x0210
        /*00c2*/ 	.short	0x00b8


	//----- nvinfo : EIATTR_SW_WAR
	.align		4
.L_601:
        /*00c4*/ 	.byte	0x04, 0x36
        /*00c6*/ 	.short	(.L_603 - .L_602)
.L_602:
        /*00c8*/ 	.word	0x00000008
.L_603:


//--------------------- .nv.info._Z35group_norm_nhwc_bwd_one_pass_kernelI11Bf16IOBf16WLi256ELi20ELi640EEv26Group_norm_nhwc_bwd_params --------------------------
	.section	.nv.info._Z35group_norm_nhwc_bwd_one_pass_kernelI11Bf16IOBf16WLi256ELi20ELi640EEv26Group_norm_nhwc_bwd_params,"",@"SHT_CUDA_INFO"
	.sectionflags	@""
	.align	4


	//----- nvinfo : EIATTR_CUDA_API_VERSION
	.align		4
        /*0000*/ 	.byte	0x04, 0x37
        /*0002*/ 	.short	(.L_605 - .L_604)
.L_604:
        /*0004*/ 	.word	0x00000082


	//----- nvinfo : EIATTR_KPARAM_INFO
	.align		4
.L_605:
        /*0008*/ 	.byte	0x04, 0x17
        /*000a*/ 	.short	(.L_607 - .L_606)
.L_606:
        /*000c*/ 	.word	0x00000000
        /*0010*/ 	.short	0x0000
        /*0012*/ 	.short	0x0000
        /*0014*/ 	.byte	0x00, 0xf0, 0xe1, 0x02


	//----- nvinfo : EIATTR_SPARSE_MMA_MASK
	.align		4
.L_607:
        /*0018*/ 	.byte	0x03, 0x50
        /*001a*/ 	.short	0x0000


	//----- nvinfo : EIATTR_MAXREG_COUNT
	.align		4
        /*001c*/ 	.byte	0x03, 0x1b
        /*001e*/ 	.short	0x0060


	//----- nvinfo : EIATTR_NUM_BARRIERS
	.align		4
        /*0020*/ 	.byte	0x02, 0x4c
        /*0022*/ 	.byte	0x01
	.zero		1


	//----- nvinfo : EIATTR_MERCURY_ISA_VERSION
	.align		4
        /*0024*/ 	.byte	0x03, 0x5f
        /*0026*/ 	.short	0x0101


	//----- nvinfo : EIATTR_INT_WARP_WIDE_INSTR_OFFSETS
	.align		4
        /*0028*/ 	.byte	0x04, 0x31
        /*002a*/ 	.short	(.L_609 - .L_608)


	//   ....[0]....
.L_608:
        /*002c*/ 	.word	0x00003360


	//   ....[1]....
        /*0030*/ 	.word	0x00005400


	//----- nvinfo : EIATTR_COOP_GROUP_MASK_REGIDS
	.align		4
.L_609:
        /*0034*/ 	.byte	0x04, 0x29
        /*0036*/ 	.short	(.L_611 - .L_610)


	//   ....[0]....
.L_610:
        /*0038*/ 	.word	0xffffffff


	//   ....[1]....
        /*003c*/ 	.word	0xffffffff


	//   ....[2]....
        /*0040*/ 	.word	0xffffffff


	//   ....[3]....
        /*0044*/ 	.word	0xffffffff


	//   ....[4]....
        /*0048*/ 	.word	0xffffffff


	//   ....[5]....
        /*004c*/ 	.word	0xffffffff


	//   ....[6]....
        /*0050*/ 	.word	0xffffffff


	//   ....[7]....
        /*0054*/ 	.word	0xffffffff


	//   ....[8]....
        /*0058*/ 	.word	0xffffffff


	//   ....[9]....
        /*005c*/ 	.word	0xffffffff


	//----- nvinfo : EIATTR_COOP_GROUP_INSTR_OFFSETS
	.align		4
.L_611:
        /*0060*/ 	.byte	0x04, 0x28
        /*0062*/ 	.short	(.L_613 - .L_612)


	//   ....[0]....
.L_612:
        /*0064*/ 	.word	0x00001710


	//   ....[1]....
        /*0068*/ 	.word	0x00001750


	//   ....[2]....
        /*006c*/ 	.word	0x00001860


	//   ....[3]....
        /*0070*/ 	.word	0x00001880


	//   ....[4]....
        /*0074*/ 	.word	0x000018b0


	//   ....[5]....
        /*0078*/ 	.word	0x000018d0


	//   ....[6]....
        /*007c*/ 	.word	0x00001900


	//   ....[7]....
        /*0080*/ 	.word	0x00001920


	//   ....[8]....
        /*0084*/ 	.word	0x00001950


	//   ....[9]....
        /*0088*/ 	.word	0x00001970


	//----- nvinfo : EIATTR_EXIT_INSTR_OFFSETS
	.align		4
.L_613:
        /*008c*/ 	.byte	0x04, 0x1c
        /*008e*/ 	.short	(.L_615 - .L_614)


	//   ....[0]....
.L_614:
        /*0090*/ 	.word	0x000054f0


	//   ....[1]....
        /*0094*/ 	.word	0x00005630


	//   ....[2]....
        /*0098*/ 	.word	0x00005890


	//----- nvinfo : EIATTR_MAX_THREADS
	.align		4
.L_615:
        /*009c*/ 	.byte	0x04, 0x05
        /*009e*/ 	.short	(.L_617 - .L_616)
.L_616:
        /*00a0*/ 	.word	0x00000280
        /*00a4*/ 	.word	0x00000001
        /*00a8*/ 	.word	0x00000001


	//----- nvinfo : EIATTR_CRS_STACK_SIZE
	.align		4
.L_617:
        /*00ac*/ 	.byte	0x04, 0x1e
        /*00ae*/ 	.short	(.L_619 - .L_618)
.L_618:
        /*00b0*/ 	.word	0x00000000


	//----- nvinfo : EIATTR_CBANK_PARAM_SIZE
	.align		4
.L_619:
        /*00b4*/ 	.byte	0x03, 0x19
        /*00b6*/ 	.short	0x00b8


	//----- nvinfo : EIATTR_PARAM_CBANK
	.align		4
        /*00b8*/ 	.byte	0x04, 0x0a
        /*00ba*/ 	.short	(.L_621 - .L_620)
	.align		4
.L_620:
        /*00bc*/ 	.word	index@(.nv.constant0._Z35group_norm_nhwc_bwd_one_pass_kernelI11Bf16IOBf16WLi256ELi20ELi640EEv26Group_norm_nhwc_bwd_params)
        /*00c0*/ 	.short	0x0210
        /*00c2*/ 	.short	0x00b8


	//----- nvinfo : EIATTR_SW_WAR
	.align		4
.L_621:
        /*00c4*/ 	.byte	0x04, 0x36
        /*00c6*/ 	.short	(.L_623 - .L_622)
.L_622:
        /*00c8*/ 	.word	0x00000008
.L_623:


//--------------------- .nv.info._Z35group_norm_nhwc_bwd_one_pass_kernelI11Bf16IOBf16WLi512ELi20ELi640EEv26Group_norm_nhwc_bwd_params --------------------------
	.section	.nv.info._Z35group_norm_nhwc_bwd_one_pass_kernelI11Bf16IOBf16WLi512ELi20ELi640EEv26Group_norm_nhwc_bwd_params,"",@"SHT_CUDA_INFO"
	.sectionflags	@""
	.align	4


	//----- nvinfo : EIATTR_CUDA_API_VERSION
	.align		4
        /*0000*/ 	.byte	0x04, 0x37
        /*0002*/ 	.short	(.L_625 - .L_624)
.L_624:
        /*0004*/ 	.word	0x00000082


	//----- nvinfo : EIATTR_KPARAM_INFO
	.align		4
.L_625:
        /*0008*/ 	.byte	0x04, 0x17
        /*000a*/ 	.short	(.L_627 - .L_626)
.L_626:
        /*000c*/ 	.word	0x00000000
        /*0010*/ 	.short	0x0000
        /*0012*/ 	.short	0x0000
        /*0014*/ 	.byte	0x00, 0xf0, 0xe1, 0x02


	//----- nvinfo : EIATTR_SPARSE_MMA_MASK
	.align		4
.L_627:
        /*0018*/ 	.byte	0x03, 0x50
        /*001a*/ 	.short	0x0000


	//----- nvinfo : EIATTR_MAXREG_COUNT
	.align		4
        /*001c*/ 	.byte	0x03, 0x1b
        /*001e*/ 	.short	0x0060


	//----- nvinfo : EIATTR_NUM_BARRIERS
	.align		4
        /*0020*/ 	.byte	0x02, 0x4c
        /*0022*/ 	.byte	0x01
	.zero		1


	//----- nvinfo : EIATTR_MERCURY_ISA_VERSION
	.align		4
        /*0024*/ 	.byte	0x03, 0x5f
        /*0026*/ 	.short	0x0101


	//----- nvinfo : EIATTR_INT_WARP_WIDE_INSTR_OFFSETS
	.align		4
        /*0028*/ 	.byte	0x04, 0x31
        /*002a*/ 	.short	(.L_629 - .L_628)


	//   ....[0]....
.L_628:
        /*002c*/ 	.word	0x00004320


	//   ....[1]....
        /*0030*/ 	.word	0x00006f40


	//----- nvinfo : EIATTR_COOP_GROUP_MASK_REGIDS
	.align		4
.L_629:
        /*0034*/ 	.byte	0x04, 0x29
        /*0036*/ 	.short	(.L_631 - .L_630)


	//   ....[0]....
.L_630:
        /*0038*/ 	.word	0xffffffff


	//   ....[1]....
        /*003c*/ 	.word	0xffffffff


	//   ....[2]....
        /*0040*/ 	.word	0xffffffff


	//   ....[3]....
        /*0044*/ 	.word	0xffffffff


	//   ....[4]....
        /*0048*/ 	.word	0xffffffff


	//   ....[5]....
        /*004c*/ 	.word	0xffffffff


	//   ....[6]....
        /*0050*/ 	.word	0xffffffff


	//   ....[7]....
        /*0054*/ 	.word	0xffffffff


	//   ....[8]....
        /*0058*/ 	.word	0xffffffff


	//   ....[9]....
        /*005c*/ 	.word	0xffffffff


	//----- nvinfo : EIATTR_COOP_GROUP_INSTR_OFFSETS
	.align		4
.L_631:
        /*0060*/ 	.byte	0x04, 0x28
        /*0062*/ 	.short	(.L_633 - .L_632)


	//   ....[0]....
.L_632:
        /*0064*/ 	.word	0x000024f0


	//   ....[1]....
        /*0068*/ 	.word	0x00002530


	//   ....[2]....
        /*006c*/ 	.word	0x000026c0


	//   ....[3]....
        /*0070*/ 	.word	0x00002700


	//   ....[4]....
        /*0074*/ 	.word	0x000027e0


	//   ....[5]....
        /*0078*/ 	.word	0x00002800


	//   ....[6]....
        /*007c*/ 	.word	0x00002840


	//   ....[7]....
        /*0080*/ 	.word	0x00002850


	//   ....[8]....
        /*0084*/ 	.word	0x00002880


	//   ....[9]....
        /*0088*/ 	.word	0x000028b0


	//----- nvinfo : EIATTR_EXIT_INSTR_OFFSETS
	.align		4
.L_633:
        /*008c*/ 	.byte	0x04, 0x1c
        /*008e*/ 	.short	(.L_635 - .L_634)


	//   ....[0]....
.L_634:
        /*0090*/ 	.word	0x00007030


	//   ....[1]....
        /*0094*/ 	.word	0x00007170


	//   ....[2]....
        /*0098*/ 	.word	0x000073d0


	//----- nvinfo : EIATTR_MAX_THREADS
	.align		4
.L_635:
        /*009c*/ 	.byte	0x04, 0x05
        /*009e*/ 	.short	(.L_637 - .L_636)
.L_636:
        /*00a0*/ 	.word	0x00000280
        /*00a4*/ 	.word	0x00000001
        /*00a8*/ 	.word	0x00000001


	//----- nvinfo : EIATTR_CRS_STACK_SIZE
	.align		4
.L_637:
        /*00ac*/ 	.byte	0x04, 0x1e
        /*00ae*/ 	.short	(.L_639 - .L_638)
.L_638:
        /*00b0*/ 	.word	0x00000000


	//----- nvinfo : EIATTR_CBANK_PARAM_SIZE
	.align		4
.L_639:
        /*00b4*/ 	.byte	0x03, 0x19
        /*00b6*/ 	.short	0x00b8


	//----- nvinfo : EIATTR_PARAM_CBANK
	.align		4
        /*00b8*/ 	.byte	0x04, 0x0a
        /*00ba*/ 	.short	(.L_641 - .L_640)
	.align		4
.L_640:
        /*00bc*/ 	.word	index@(.nv.constant0._Z35group_norm_nhwc_bwd_one_pass_kernelI11Bf16IOBf16WLi512ELi20ELi640EEv26Group_norm_nhwc_bwd_params)
        /*00c0*/ 	.short	0x0210
        /*00c2*/ 	.short	0x00b8


	//----- nvinfo : EIATTR_SW_WAR
	.align		4
.L_641:
        /*00c4*/ 	.byte	0x04, 0x36
        /*00c6*/ 	.short	(.L_643 - .L_642)
.L_642:
        /*00c8*/ 	.word	0x00000008
.L_643:


//--------------------- .nv.info._Z35group_norm_nhwc_bwd_one_pass_kernelI11Bf16IOFp16WLi64ELi20ELi640EEv26Group_norm_nhwc_bwd_params --------------------------
	.section	.nv.info._Z35group_norm_nhwc_bwd_one_pass_kernelI11Bf16IOFp16WLi64ELi20ELi640EEv26Group_norm_nhwc_bwd_params,"",@"SHT_CUDA_INFO"
	.sectionflags	@""
	.align	4


	//----- nvinfo : EIATTR_CUDA_API_VERSION
	.align		4
        /*0000*/ 	.byte	0x04, 0x37
        /*0002*/ 	.short	(.L_645 - .L_644)
.L_644:
        /*0004*/ 	.word	0x00000082


	//----- nvinfo : EIATTR_KPARAM_INFO
	.align		4
.L_645:
        /*0008*/ 	.byte	0x04, 0x17
        /*000a*/ 	.short	(.L_647 - .L_646)
.L_646:
        /*000c*/ 	.word	0x00000000
        /*0010*/ 	.short	0x0000
        /*0012*/ 	.short	0x0000
        /*0014*/ 	.byte	0x00, 0xf0, 0xe1, 0x02


	//----- nvinfo : EIATTR_SPARSE_MMA_MASK
	.align		4
.L_647:
        /*0018*/ 	.byte	0x03, 0x50
        /*001a*/ 	.short	0x0000


	//----- nvinfo : EIATTR_MAXREG_COUNT
	.align		4
        /*001c*/ 	.byte	0x03, 0x1b
        /*001e*/ 	.short	0x0060


	//----- nvinfo : EIATTR_NUM_BARRIERS
	.align		4
        /*0020*/ 	.byte	0x02, 0x4c
        /*0022*/ 	.byte	0x01
	.zero		1


	//----- nvinfo : EIATTR_MERCURY_ISA_VERSION
	.align		4
        /*0024*/ 	.byte	0x03, 0x5f
        /*0026*/ 	.short	0x0101


	//----- nvinfo : EIATTR_INT_WARP_WIDE_INSTR_OFFSETS
	.align		4
        /*0028*/ 	.byte	0x04, 0x31
        /*002a*/ 	.short	(.L_649 - .L_648)


	//   ....[0]....
.L_648:
        /*002c*/ 	.word	0x00002760


	//   ....[1]....
        /*0030*/ 	.word	0x00003d80


	//----- nvinfo : EIATTR_COOP_GROUP_MASK_REGIDS
	.align		4
.L_649:
        /*0034*/ 	.byte	0x04, 0x29
        /*0036*/ 	.short	(.L_651 - .L_650)


	//   ....[0]....
.L_650:
        /*0038*/ 	.word	0xffffffff


	//   ....[1]....
        /*003c*/ 	.word	0xffffffff


	//   ....[2]....
        /*0040*/ 	.word	0xffffffff


	//   ....[3]....
        /*0044*/ 	.word	0xffffffff


	//   ....[4]....
        /*0048*/ 	.word	0xffffffff


	//   ....[5]....
        /*004c*/ 	.word	0xffffffff


	//   ....[6]....
        /*0050*/ 	.word	0xffffffff


	//   ....[7]....
        /*0054*/ 	.word	0xffffffff


	//   ....[8]....
        /*0058*/ 	.word	0xffffffff


	//   ....[9]....
        /*005c*/ 	.word	0xffffffff


	//----- nvinfo : EIATTR_COOP_GROUP_INSTR_OFFSETS
	.align		4
.L_651:
        /*0060*/ 	.byte	0x04, 0x28
        /*0062*/ 	.short	(.L_653 - .L_652)


	//   ....[0]....
.L_652:
        /*0064*/ 	.word	0x00000bf0


	//   ....[1]....
        /*0068*/ 	.word	0x00000c30


	//   ....[2]....
        /*006c*/ 	.word	0x00000ca0


	//   ....[3]....
        /*0070*/ 	.word	0x00000cc0


	//   ....[4]....
        /*0074*/ 	.word	0x00000cf0


	//   ....[5]....
        /*0078*/ 	.word	0x00000d10


	//   ....[6]....
        /*007c*/ 	.word	0x00000d40


	//   ....[7]....
        /*0080*/ 	.word	0x00000d60


	//   ....[8]....
        /*0084*/ 	.word	0x00000d90


	//   ....[9]....
        /*0088*/ 	.word	0x00000db0


	//----- nvinfo : EIATTR_EXIT_INSTR_OFFSETS
	.align		4
.L_653:
        /*008c*/ 	.byte	0x04, 0x1c
        /*008e*/ 	.short	(.L_655 - .L_654)


	//   ....[0]....
.L_654:
        /*0090*/ 	.word	0x00003e70


	//   ....[1]....
        /*0094*/ 	.word	0x00003fb0


	//   ....[2]....
        /*0098*/ 	.word	0x00004210


	//----- nvinfo : EIATTR_MAX_THREADS
	.align		4
.L_655:
        /*009c*/ 	.byte	0x04, 0x05
        /*009e*/ 	.short	(.L_657 - .L_656)
.L_656:
        /*00a0*/ 	.word	0x00000280
        /*00a4*/ 	.word	0x00000001
        /*00a8*/ 	.word	0x00000001


	//----- nvinfo : EIATTR_CRS_STACK_SIZE
	.align		4
.L_657:
        /*00ac*/ 	.byte	0x04, 0x1e
        /*00ae*/ 	.short	(.L_659 - .L_658)
.L_658:
        /*00b0*/ 	.word	0x00000000


	//----- nvinfo : EIATTR_CBANK_PARAM_SIZE
	.align		4
.L_659:
        /*00b4*/ 	.byte	0x03, 0x19
        /*00b6*/ 	.short	0x00b8


	//----- nvinfo : EIATTR_PARAM_CBANK
	.align		4
        /*00b8*/ 	.byte	0x04, 0x0a
        /*00ba*/ 	.short	(.L_661 - .L_660)
	.align		4
.L_660:
        /*00bc*/ 	.word	index@(.nv.constant0._Z35group_norm_nhwc_bwd_one_pass_kernelI11Bf16IOFp16WLi64ELi20ELi640EEv26Group_norm_nhwc_bwd_params)
        /*00c0*/ 	.short	0x0210
        /*00c2*/ 	.short	0x00b8


	//----- nvinfo : EIATTR_SW_WAR
	.align		4
.L_661:
        /*00c4*/ 	.byte	0x04, 0x36
        /*00c6*/ 	.short	(.L_663 - .L_662)
.L_662:
        /*00c8*/ 	.word	0x00000008
.L_663:


//--------------------- .nv.info._Z35group_norm_nhwc_bwd_one_pass_kernelI11Bf16IOFp16WLi128ELi20ELi640EEv26Group_norm_nhwc_bwd_params --------------------------
	.section	.nv.info._Z35group_norm_nhwc_bwd_one_pass_kernelI11Bf16IOFp16WLi128ELi20ELi640EEv26Group_norm_nhwc_bwd_params,"",@"SHT_CUDA_INFO"
	.sectionflags	@""
	.align	4


	//----- nvinfo : EIATTR_CUDA_API_VERSION
	.align		4
        /*0000*/ 	.byte	0x04, 0x37
        /*0002*/ 	.short	(.L_665 - .L_664)
.L_664:
        /*0004*/ 	.word	0x00000082


	//----- nvinfo : EIATTR_KPARAM_INFO
	.align		4
.L_665:
        /*0008*/ 	.byte	0x04, 0x17
        /*000a*/ 	.short	(.L_667 - .L_666)
.L_666:
        /*000c*/ 	.word	0x00000000
        /*0010*/ 	.short	0x0000
        /*0012*/ 	.short	0x0000
        /*0014*/ 	.byte	0x00, 0xf0, 0xe1, 0x02


	//----- nvinfo : EIATTR_SPARSE_MMA_MASK
	.align		4
.L_667:
        /*0018*/ 	.byte	0x03, 0x50
        /*001a*/ 	.short	0x0000


	//----- nvinfo : EIATTR_MAXREG_COUNT
	.align		4
        /*001c*/ 	.byte	0x03, 0x1b
        /*001e*/ 	.short	0x0060


	//----- nvinfo : EIATTR_NUM_BARRIERS
	.align		4
        /*0020*/ 	.byte	0x02, 0x4c
        /*0022*/ 	.byte	0x01
	.zero		1


	//----- nvinfo : EIATTR_MERCURY_ISA_VERSION
	.align		4
        /*0024*/ 	.byte	0x03, 0x5f
        /*0026*/ 	.short	0x0101


	//----- nvinfo : EIATTR_INT_WARP_WIDE_INSTR_OFFSETS
	.align		4
        /*0028*/ 	.byte	0x04, 0x31
        /*002a*/ 	.short	(.L_669 - .L_668)


	//   ....[0]....
.L_668:
        /*002c*/ 	.word	0x00002b40


	//   ....[1]....
        /*0030*/ 	.word	0x000044d0


	//----- nvinfo : EIATTR_COOP_GROUP_MASK_REGIDS
	.align		4
.L_669:
        /*0034*/ 	.byte	0x04, 0x29
        /*0036*/ 	.short	(.L_671 - .L_670)


	//   ....[0]....
.L_670:
        /*0038*/ 	.word	0xffffffff


	//   ....[1]....
        /*003c*/ 	.word	0xffffffff


	//   ....[2]....
        /*0040*/ 	.word	0xffffffff


	//   ....[3]....
        /*0044*/ 	.word	0xffffffff


	//   ....[4]....
        /*0048*/ 	.word	0xffffffff


	//   ....[5]....
        /*004c*/ 	.word	0xffffffff


	//   ....[6]....
        /*0050*/ 	.word	0xffffffff


	//   ....[7]....
        /*0054*/ 	.word	0xffffffff


	//   ....[8]....
        /*0058*/ 	.word	0xffffffff


	//   ....[9]....
        /*005c*/ 	.word	0xffffffff


	//----- nvinfo : EIATTR_COOP_GROUP_INSTR_OFFSETS
	.align		4
.L_671:
        /*0060*/ 	.byte	0x04, 0x28
        /*0062*/ 	.short	(.L_673 - .L_672)


	//   ....[0]....
.L_672:
        /*0064*/ 	.word	0x00000f60


	//   ....[1]....
        /*0068*/ 	.word	0x00000fa0


	//   ....[2]....
        /*006c*/ 	.word	0x00001050


	//   ....[3]....
        /*0070*/ 	.word	0x00001070


	//   ....[4]....
        /*0074*/ 	.word	0x000010b0


	//   ....[5]....
        /*0078*/ 	.word	0x000010d0


	//   ....[6]....
        /*007c*/ 	.word	0x00001100


	//   ....[7]....
        /*0080*/ 	.word	0x00001120


	//   ....[8]....
        /*0084*/ 	.word	0x00001150


	//   ....[9]....
        /*0088*/ 	.word	0x00001170


	//----- nvinfo : EIATTR_EXIT_INSTR_OFFSETS
	.align		4
.L_673:
        /*008c*/ 	.byte	0x04, 0x1c
        /*008e*/ 	.short	(.L_675 - .L_674)


	//   ....[0]....
.L_674:
        /*0090*/ 	.word	0x000045c0


	//   ....[1]....
        /*0094*/ 	.word	0x00004700


	//   ....[2]....
        /*0098*/ 	.word	0x00004960


	//----- nvinfo : EIATTR_MAX_THREADS
	.align		4
.L_675:
        /*009c*/ 	.byte	0x04, 0x05
        /*009e*/ 	.short	(.L_677 - .L_676)
.L_676:
        /*00a0*/ 	.word	0x00000280
        /*00a4*/ 	.word	0x00000001
        /*00a8*/ 	.word	0x00000001


	//----- nvinfo : EIATTR_CRS_STACK_SIZE
	.align		4
.L_677:
        /*00ac*/ 	.byte	0x04, 0x1e
        /*00ae*/ 	.short	(.L_679 - .L_678)
.L_678:
        /*00b0*/ 	.word	0x00000000


	//----- nvinfo : EIATTR_CBANK_PARAM_SIZE
	.align		4
.L_679:
        /*00b4*/ 	.byte	0x03, 0x19
        /*00b6*/ 	.short	0x00b8


	//----- nvinfo : EIATTR_PARAM_CBANK
	.align		4
        /*00b8*/ 	.byte	0x04, 0x0a
        /*00ba*/ 	.short	(.L_681 - .L_680)
	.align		4
.L_680:
        /*00bc*/ 	.word	index@(.nv.constant0._Z35group_norm_nhwc_bwd_one_pass_kernelI11Bf16IOFp16WLi128ELi20ELi640EEv26Group_norm_nhwc_bwd_params)
        /*00c0*/ 	.short	0x0210
        /*00c2*/ 	.short	0x00b8


	//----- nvinfo : EIATTR_SW_WAR
	.align		4
.L_681:
        /*00c4*/ 	.byte	0x04, 0x36
        /*00c6*/ 	.short	(.L_683 - .L_682)
.L_682:
        /*00c8*/ 	.word	0x00000008
.L_683:


//--------------------- .nv.info._Z35group_norm_nhwc_bwd_one_pass_kernelI11Bf16IOFp16WLi256ELi20ELi640EEv26Group_norm_nhwc_bwd_params --------------------------
	.section	.nv.info._Z35group_norm_nhwc_bwd_one_pass_kernelI11Bf16IOFp16WLi256ELi20ELi640EEv26Group_norm_nhwc_bwd_params,"",@"SHT_CUDA_INFO"
	.sectionflags	@""
	.align	4


	//----- nvinfo : EIATTR_CUDA_API_VERSION
	.align		4
        /*0000*/ 	.byte	0x04, 0x37
        /*0002*/ 	.short	(.L_685 - .L_684)
.L_684:
        /*0004*/ 	.word	0x00000082


	//----- nvinfo : EIATTR_KPARAM_INFO
	.align		4
.L_685:
        /*0008*/ 	.byte	0x04, 0x17
        /*000a*/ 	.short	(.L_687 - .L_686)
.L_686:
        /*000c*/ 	.word	0x00000000
        /*0010*/ 	.short	0x0000
        /*0012*/ 	.short	0x0000
        /*0014*/ 	.byte	0x00, 0xf0, 0xe1, 0x02


	//----- nvinfo : EIATTR_SPARSE_MMA_MASK
	.align		4
.L_687:
        /*0018*/ 	.byte	0x03, 0x50
        /*001a*/ 	.short	0x0000


	//----- nvinfo : EIATTR_MAXREG_COUNT
	.align		4
        /*001c*/ 	.byte	0x03, 0x1b
        /*001e*/ 	.short	0x0060


	//----- nvinfo : EIATTR_NUM_BARRIERS
	.align		4
        /*0020*/ 	.byte	0x02, 0x4c
        /*0022*/ 	.byte	0x01
	.zero		1


	//----- nvinfo : EIATTR_MERCURY_ISA_VERSION
	.align		4
        /*0024*/ 	.byte	0x03, 0x5f
        /*0026*/ 	.short	0x0101


	//----- nvinfo : EIATTR_INT_WARP_WIDE_INSTR_OFFSETS
	.align		4
        /*0028*/ 	.byte	0x04, 0x31
        /*002a*/ 	.short	(.L_689 - .L_688)


	//   ....[0]....
.L_688:
        /*002c*/ 	.word	0x00003360


	//   ....[1]....
        /*0030*/ 	.word	0x00005400


	//----- nvinfo : EIATTR_COOP_GROUP_MASK_REGIDS
	.align		4
.L_689:
        /*0034*/ 	.byte	0x04, 0x29
        /*0036*/ 	.short	(.L_691 - .L_690)


	//   ....[0]....
.L_690:
        /*0038*/ 	.word	0xffffffff


	//   ....[1]....
        /*003c*/ 	.word	0xffffffff


	//   ....[2]....
        /*0040*/ 	.word	0xffffffff


	//   ....[3]....
        /*0044*/ 	.word	0xffffffff


	//   ....[4]....
        /*0048*/ 	.word	0xffffffff


	//   ....[5]....
        /*004c*/ 	.word	0xffffffff


	//   ....[6]....
        /*0050*/ 	.word	0xffffffff


	//   ....[7]....
        /*0054*/ 	.word	0xffffffff


	//   ....[8]....
        /*0058*/ 	.word	0xffffffff


	//   ....[9]....
        /*005c*/ 	.word	0xffffffff


	//----- nvinfo : EIATTR_COOP_GROUP_INSTR_OFFSETS
	.align		4
.L_691:
        /*0060*/ 	.byte	0x04, 0x28
        /*0062*/ 	.short	(.L_693 - .L_692)


	//   ....[0]....
.L_692:
        /*0064*/ 	.word	0x00001710


	//   ....[1]....
        /*0068*/ 	.word	0x00001750


	//   ....[2]....
        /*006c*/ 	.word	0x00001860


	//   ....[3]....
        /*0070*/ 	.word	0x00001880


	//   ....[4]....
        /*0074*/ 	.word	0x000018b0


	//   ....[5]....
        /*0078*/ 	.word	0x000018d0


	//   ....[6]....
        /*007c*/ 	.word	0x00001900


	//   ....[7]....
        /*0080*/ 	.word	0x00001920


	//   ....[8]....
        /*0084*/ 	.word	0x00001950


	//   ....[9]....
        /*0088*/ 	.word	0x00001970


	//----- nvinfo : EIATTR_EXIT_INSTR_OFFSETS
	.align		4
.L_693:
        /*008c*/ 	.byte	0x04, 0x1c
        /*008e*/ 	.short	(.L_695 - .L_694)


	//   ....[0]....
.L_694:
        /*0090*/ 	.word	0x000054f0


	//   ....[1]....
        /*0094*/ 	.word	0x00005630


	//   ....[2]....
        /*0098*/ 	.word	0x00005890


	//----- nvinfo : EIATTR_MAX_THREADS
	.align		4
.L_695:
        /*009c*/ 	.byte	0x04, 0x05
        /*009e*/ 	.short	(.L_697 - .L_696)
.L_696:
        /*00a0*/ 	.word	0x00000280
        /*00a4*/ 	.word	0x00000001
        /*00a8*/ 	.word	0x00000001


	//----- nvinfo : EIATTR_CRS_STACK_SIZE
	.align		4
.L_697:
        /*00ac*/ 	.byte	0x04, 0x1e
        /*00ae*/ 	.short	(.L_699 - .L_698)
.L_698:
        /*00b0*/ 	.word	0x00000000


	//----- nvinfo : EIATTR_CBANK_PARAM_SIZE
	.align		4
.L_699:
        /*00b4*/ 	.byte	0x03, 0x19
        /*00b6*/ 	.short	0x00b8


	//----- nvinfo : EIATTR_PARAM_CBANK
	.align		4
        /*00b8*/ 	.byte	0x04, 0x0a
        /*00ba*/ 	.short	(.L_701 - .L_700)
	.align		4
.L_700:
        /*00bc*/ 	.word	index@(.nv.constant0._Z35group_norm_nhwc_bwd_one_pass_kernelI11Bf16IOFp16WLi256ELi20ELi640EEv26Group_norm_nhwc_bwd_params)
        /*00c0*/ 	.short	0x0210
        /*00c2*/ 	.short	0x00b8


	//----- nvinfo : EIATTR_SW_WAR
	.align		4
.L_701:
        /*00c4*/ 	.byte	0x04, 0x36
        /*00c6*/ 	.short	(.L_703 - .L_702)
.L_702:
        /*00c8*/ 	.word	0x00000008
.L_703:


//--------------------- .nv.info._Z35group_norm_nhwc_bwd_one_pass_kernelI11Bf16IOFp16WLi512ELi20ELi640EEv26Group_norm_nhwc_bwd_params --------------------------
	.section	.nv.info._Z35group_norm_nhwc_bwd_one_pass_kernelI11Bf16IOFp16WLi512ELi20ELi640EEv26Group_norm_nhwc_bwd_params,"",@"SHT_CUDA_INFO"
	.sectionflags	@""
	.align	4


	//----- nvinfo : EIATTR_CUDA_API_VERSION
	.align		4
        /*0000*/ 	.byte	0x04, 0x37
        /*0002*/ 	.short	(.L_705 - .L_704)
.L_704:
        /*0004*/ 	.word	0x00000082


	//----- nvinfo : EIATTR_KPARAM_INFO
	.align		4
.L_705:
        /*0008*/ 	.byte	0x04, 0x17
        /*000a*/ 	.short	(.L_707 - .L_706)
.L_706:
        /*000c*/ 	.word	0x00000000
        /*0010*/ 	.short	0x0000
        /*0012*/ 	.short	0x0000
        /*0014*/ 	.byte	0x00, 0xf0, 0xe1, 0x02


	//----- nvinfo : EIATTR_SPARSE_MMA_MASK
	.align		4
.L_707:
        /*0018*/ 	.byte	0x03, 0x50
        /*001a*/ 	.short	0x0000


	//----- nvinfo : EIATTR_MAXREG_COUNT
	.align		4
        /*001c*/ 	.byte	0x03, 0x1b
        /*001e*/ 	.short	0x0060


	//----- nvinfo : EIATTR_NUM_BARRIERS
	.align		4
        /*0020*/ 	.byte	0x02, 0x4c
        /*0022*/ 	.byte	0x01
	.zero		1


	//----- nvinfo : EIATTR_MERCURY_ISA_VERSION
	.align		4
        /*0024*/ 	.byte	0x03, 0x5f
        /*0026*/ 	.short	0x0101


	//----- nvinfo : EIATTR_INT_WARP_WIDE_INSTR_OFFSETS
	.align		4
        /*0028*/ 	.byte	0x04, 0x31
        /*002a*/ 	.short	(.L_709 - .L_708)


	//   ....[0]....
.L_708:
        /*002c*/ 	.word	0x00004320


	//   ....[1]....
        /*0030*/ 	.word	0x00006f40


	//----- nvinfo : EIATTR_COOP_GROUP_MASK_REGIDS
	.align		4
.L_709:
        /*0034*/ 	.byte	0x04, 0x29
        /*0036*/ 	.short	(.L_711 - .L_710)


	//   ....[0]....
.L_710:
        /*0038*/ 	.word	0xffffffff


	//   ....[1]....
        /*003c*/ 	.word	0xffffffff


	//   ....[2]....
        /*0040*/ 	.word	0xffffffff


	//   ....[3]....
        /*0044*/ 	.word	0xffffffff


	//   ....[4]....
        /*0048*/ 	.word	0xffffffff


	//   ....[5]....
        /*004c*/ 	.word	0xffffffff


	//   ....[6]....
        /*0050*/ 	.word	0xffffffff


	//   ....[7]....
        /*0054*/ 	.word	0xffffffff


	//   ....[8]....
        /*0058*/ 	.word	0xffffffff


	//   ....[9]....
        /*005c*/ 	.word	0xffffffff


	//----- nvinfo : EIATTR_COOP_GROUP_INSTR_OFFSETS
	.align		4
.L_711:
        /*0060*/ 	.byte	0x04, 0x28
        /*0062*/ 	.short	(.L_713 - .L_712)


	//   ....[0]....
.L_712:
        /*0064*/ 	.word	0x000024f0


	//   ....[1]....
        /*0068*/ 	.word	0x00002530


	//   ....[2]....
        /*006c*/ 	.word	0x000026c0


	//   ....[3]....
        /*0070*/ 	.word	0x00002700


	//   ....[4]....
        /*0074*/ 	.word	0x000027e0


	//   ....[5]....
        /*0078*/ 	.word	0x00002800


	//   ....[6]....
        /*007c*/ 	.word	0x00002840


	//   ....[7]....
        /*0080*/ 	.word	0x00002850


	//   ....[8]....
        /*0084*/ 	.word	0x00002880


	//   ....[9]....
        /*0088*/ 	.word	0x000028b0


	//----- nvinfo : EIATTR_EXIT_INSTR_OFFSETS
	.align		4
.L_713:
        /*008c*/ 	.byte	0x04, 0x1c
        /*008e*/ 	.short	(.L_715 - .L_714)


	//   ....[0]....
.L_714:
        /*0090*/ 	.word	0x00007030


	//   ....[1]....
        /*0094*/ 	.word	0x00007170


	//   ....[2]....
        /*0098*/ 	.word	0x000073d0


	//----- nvinfo : EIATTR_MAX_THREADS
	.align		4
.L_715:
        /*009c*/ 	.byte	0x04, 0x05
        /*009e*/ 	.short	(.L_717 - .L_716)
.L_716:
        /*00a0*/ 	.word	0x00000280
        /*00a4*/ 	.word	0x00000001
        /*00a8*/ 	.word	0x00000001


	//----- nvinfo : EIATTR_CRS_STACK_SIZE
	.align		4
.L_717:
        /*00ac*/ 	.byte	0x04, 0x1e
        /*00ae*/ 	.short	(.L_719 - .L_718)
.L_718:
        /*00b0*/ 	.word	0x00000000


	//----- nvinfo : EIATTR_CBANK_PARAM_SIZE
	.align		4
.L_719:
        /*00b4*/ 	.byte	0x03, 0x19
        /*00b6*/ 	.short	0x00b8


	//----- nvinfo : EIATTR_PARAM_CBANK
	.align		4
        /*00b8*/ 	.byte	0x04, 0x0a
        /*00ba*/ 	.short	(.L_721 - .L_720)
	.align		4
.L_720:
        /*00bc*/ 	.word	index@(.nv.constant0._Z35group_norm_nhwc_bwd_one_pass_kernelI11Bf16IOFp16WLi512ELi20ELi640EEv26Group_norm_nhwc_bwd_params)
        /*00c0*/ 	.short	0x0210
        /*00c2*/ 	.short	0x00b8


	//----- nvinfo : EIATTR_SW_WAR
	.align		4
.L_721:
        /*00c4*/ 	.byte	0x04, 0x36
        /*00c6*/ 	.short	(.L_723 - .L_722)
.L_722:
        /*00c8*/ 	.word	0x00000008
.L_723:


//--------------------- .nv.info._Z35group_norm_nhwc_bwd_one_pass_kernelI11Fp16IOFp32WLi64ELi20ELi640EEv26Group_norm_nhwc_bwd_params --------------------------
	.section	.nv.info._Z35group_norm_nhwc_bwd_one_pass_kernelI11Fp16IOFp32WLi64ELi20ELi640EEv26Group_norm_nhwc_bwd_params,"",@"SHT_CUDA_INFO"
	.sectionflags	@""
	.align	4


	//----- nvinfo : EIATTR_CUDA_API_VERSION
	.align		4
        /*0000*/ 	.byte	0x04, 0x37
        /*0002*/ 	.short	(.L_725 - .L_724)
.L_724:
        /*0004*/ 	.word	0x00000082


	//----- nvinfo : EIATTR_KPARAM_INFO
	.align		4
.L_725:
        /*0008*/ 	.byte	0x04, 0x17
        /*000a*/ 	.short	(.L_727 - .L_726)
.L_726:
        /*000c*/ 	.word	0x00000000
        /*0010*/ 	.short	0x0000
        /*0012*/ 	.short	0x0000
        /*0014*/ 	.byte	0x00, 0xf0, 0xe1, 0x02


	//----- nvinfo : EIATTR_SPARSE_MMA_MASK
	.align		4
.L_727:
        /*0018*/ 	.byte	0x03, 0x50
        /*001a*/ 	.short	0x0000


	//----- nvinfo : EIATTR_MAXREG_COUNT
	.align		4
        /*001c*/ 	.byte	0x03, 0x1b
        /*001e*/ 	.short	0x0060


	//----- nvinfo : EIATTR_NUM_BARRIERS
	.align		4
        /*0020*/ 	.byte	0x02, 0x4c
        /*0022*/ 	.byte	0x01
	.zero		1


	//----- nvinfo : EIATTR_MERCURY_ISA_VERSION
	.align		4
        /*0024*/ 	.byte	0x03, 0x5f
        /*0026*/ 	.short	0x0101


	//----- nvinfo : EIATTR_INT_WARP_WIDE_INSTR_OFFSETS
	.align		4
        /*0028*/ 	.byte	0x04, 0x31
        /*002a*/ 	.short	(.L_729 - .L_728)


	//   ....[0]....
.L_728:
        /*002c*/ 	.word	0x000026d0


	//   ....[1]....
        /*0030*/ 	.word	0x00003cf0


	//----- nvinfo : EIATTR_COOP_GROUP_MASK_REGIDS
	.align		4
.L_729:
        /*0034*/ 	.byte	0x04, 0x29
        /*0036*/ 	.short	(.L_731 - .L_730)


	//   ....[0]....
.L_730:
        /*0038*/ 	.word	0xffffffff


	//   ....[1]....
        /*003c*/ 	.word	0xffffffff


	//   ....[2]....
        /*0040*/ 	.word	0xffffffff


	//   ....[3]....
        /*0044*/ 	.word	0xffffffff


	//   ....[4]....
        /*0048*/ 	.word	0xffffffff


	//   ....[5]....
        /*004c*/ 	.word	0xffffffff


	//   ....[6]....
        /*0050*/ 	.word	0xffffffff


	//   ....[7]....
        /*0054*/ 	.word	0xffffffff


	//   ....[8]....
        /*0058*/ 	.word	0xffffffff


	//   ....[9]....
        /*005c*/ 	.word	0xffffffff


	//----- nvinfo : EIATTR_COOP_GROUP_INSTR_OFFSETS
	.align		4
.L_731:
        /*0060*/ 	.byte	0x04, 0x28
        /*0062*/ 	.short	(.L_733 - .L_732)


	//   ....[0]....
.L_732:
        /*0064*/ 	.word	0x00000b60


	//   ....[1]....
        /*0068*/ 	.word	0x00000b70


	//   ....[2]....
        /*006c*/ 	.word	0x00000bc0


	//   ....[3]....
        /*0070*/ 	.word	0x00000be0


	//   ....[4]....
        /*0074*/ 	.word	0x00000c10


	//   ....[5]....
        /*0078*/ 	.word	0x00000c30


	//   ....[6]....
        /*007c*/ 	.word	0x00000c60


	//   ....[7]....
        /*0080*/ 	.word	0x00000c80


	//   ....[8]....
        /*0084*/ 	.word	0x00000cb0


	//   ....[9]....
        /*0088*/ 	.word	0x00000cd0


	//----- nvinfo : EIATTR_EXIT_INSTR_OFFSETS
	.align		4
.L_733:
        /*008c*/ 	.byte	0x04, 0x1c
        /*008e*/ 	.short	(.L_735 - .L_734)


	//   ....[0]....
.L_734:
        /*0090*/ 	.word	0x00003de0


	//   ....[1]....
        /*0094*/ 	.word	0x00003f20


	//   ....[2]....
        /*0098*/ 	.word	0x00004160


	//----- nvinfo : EIATTR_MAX_THREADS
	.align		4
.L_735:
        /*009c*/ 	.byte	0x04, 0x05
        /*009e*/ 	.short	(.L_737 - .L_736)
.L_736:
        /*00a0*/ 	.word	0x00000280
        /*00a4*/ 	.word	0x00000001
        /*00a8*/ 	.word	0x00000001


	//----- nvinfo : EIATTR_CRS_STACK_SIZE
	.align		4
.L_737:
        /*00ac*/ 	.byte	0x04, 0x1e
        /*00ae*/ 	.short	(.L_739 - .L_738)
.L_738:
        /*00b0*/ 	.word	0x00000000


	//----- nvinfo : EIATTR_CBANK_PARAM_SIZE
	.align		4
.L_739:
        /*00b4*/ 	.byte	0x03, 0x19
        /*00b6*/ 	.short	0x00b8


	//----- nvinfo : EIATTR_PARAM_CBANK
	.align		4
        /*00b8*/ 	.byte	0x04, 0x0a
        /*00ba*/ 	.short	(.L_741 - .L_740)
	.align		4
.L_740:
        /*00bc*/ 	.word	index@(.nv.constant0._Z35group_norm_nhwc_bwd_one_pass_kernelI11Fp16IOFp32WLi64ELi20ELi640EEv26Group_norm_nhwc_bwd_params)
        /*00c0*/ 	.short	0x0210
        /*00c2*/ 	.short	0x00b8


	//----- nvinfo : EIATTR_SW_WAR
	.align		4
.L_741:
        /*00c4*/ 	.byte	0x04, 0x36
        /*00c6*/ 	.short	(.L_743 - .L_742)
.L_742:
        /*00c8*/ 	.word	0x00000008
.L_743:


//--------------------- .nv.info._Z35group_norm_nhwc_bwd_one_pass_kernelI11Fp16IOFp32WLi128ELi20ELi640EEv26Group_norm_nhwc_bwd_params --------------------------
	.section	.nv.info._Z35group_norm_nhwc_bwd_one_pass_kernelI11Fp16IOFp32WLi128ELi20ELi640EEv26Group_norm_nhwc_bwd_params,"",@"SHT_CUDA_INFO"
	.sectionflags	@""
	.align	4


	//----- nvinfo : EIATTR_CUDA_API_VERSION
	.align		4
        /*0000*/ 	.byte	0x04, 0x37
        /*0002*/ 	.short	(.L_745 - .L_744)
.L_744:
        /*0004*/ 	.word	0x00000082


	//----- nvinfo : EIATTR_KPARAM_INFO
	.align		4
.L_745:
        /*0008*/ 	.byte	0x04, 0x17
        /*000a*/ 	.short	(.L_747 - .L_746)
.L_746:
        /*000c*/ 	.word	0x00000000
        /*0010*/ 	.short	0x0000
        /*0012*/ 	.short	0x0000
        /*0014*/ 	.byte	0x00, 0xf0, 0xe1, 0x02


	//----- nvinfo : EIATTR_SPARSE_MMA_MASK
	.align		4
.L_747:
        /*0018*/ 	.byte	0x03, 0x50
        /*001a*/ 	.short	0x0000


	//----- nvinfo : EIATTR_MAXREG_COUNT
	.align		4
        /*001c*/ 	.byte	0x03, 0x1b
        /*001e*/ 	.short	0x0060


	//----- nvinfo : EIATTR_NUM_BARRIERS
	.align		4
        /*0020*/ 	.byte	0x02, 0x4c
        /*0022*/ 	.byte	0x01
	.zero		1


	//----- nvinfo : EIATTR_MERCURY_ISA_VERSION
	.align		4
        /*0024*/ 	.byte	0x03, 0x5f
        /*0026*/ 	.short	0x0101


	//----- nvinfo : EIATTR_INT_WARP_WIDE_INSTR_OFFSETS
	.align		4
        /*0028*/ 	.byte	0x04, 0x31
        /*002a*/ 	.short	(.L_749 - .L_748)


	//   ....[0]....
.L_748:
        /*002c*/ 	.word	0x00002a80


	//   ....[1]....
        /*0030*/ 	.word	0x000043d0


	//----- nvinfo : EIATTR_COOP_GROUP_MASK_REGIDS
	.align		4
.L_749:
        /*0034*/ 	.byte	0x04, 0x29
        /*0036*/ 	.short	(.L_751 - .L_750)


	//   ....[0]....
.L_750:
        /*0038*/ 	.word	0xffffffff


	//   ....[1]....
        /*003c*/ 	.word	0xffffffff


	//   ....[2]....
        /*0040*/ 	.word	0xffffffff


	//   ....[3]....
        /*0044*/ 	.word	0xffffffff


	//   ....[4]....
        /*0048*/ 	.word	0xffffffff


	//   ....[5]....
        /*004c*/ 	.word	0xffffffff


	//   ....[6]....
        /*0050*/ 	.word	0xffffffff


	//   ....[7]....
        /*0054*/ 	.word	0xffffffff


	//   ....[8]....
        /*0058*/ 	.word	0xffffffff


	//   ....[9]....
        /*005c*/ 	.word	0xffffffff


	//----- nvinfo : EIATTR_COOP_GROUP_INSTR_OFFSETS
	.align		4
.L_751:
        /*0060*/ 	.byte	0x04, 0x28
        /*0062*/ 	.short	(.L_753 - .L_752)


	//   ....[0]....
.L_752:
        /*0064*/ 	.word	0x00000ec0


	//   ....[1]....
        /*0068*/ 	.word	0x00000f00


	//   ....[2]....
        /*006c*/ 	.word	0x00000fb0


	//   ....[3]....
        /*0070*/ 	.word	0x00000fd0


	//   ....[4]....
        /*0074*/ 	.word	0x00001010


	//   ....[5]....
        /*0078*/ 	.word	0x00001030


	//   ....[6]....
        /*007c*/ 	.word	0x00001060


	//   ....[7]....
        /*0080*/ 	.word	0x00001080


	//   ....[8]....
        /*0084*/ 	.word	0x000010b0


	//   ....[9]....
        /*0088*/ 	.word	0x000010d0


	//----- nvinfo : EIATTR_EXIT_INSTR_OFFSETS
	.align		4
.L_753:
        /*008c*/ 	.byte	0x04, 0x1c
        /*008e*/ 	.short	(.L_755 - .L_754)


	//   ....[0]....
.L_754:
        /*0090*/ 	.word	0x000044c0


	//   ....[1]....
        /*0094*/ 	.word	0x00004600


	//   ....[2]....
        /*0098*/ 	.word	0x00004840


	//----- nvinfo : EIATTR_MAX_THREADS
	.align		4
.L_755:
        /*009c*/ 	.byte	0x04, 0x05
        /*009e*/ 	.short	(.L_757 - .L_756)
.L_756:
        /*00a0*/ 	.word	0x00000280
        /*00a4*/ 	.word	0x00000001
        /*00a8*/ 	.word	0x00000001


	//----- nvinfo : EIATTR_CRS_STACK_SIZE
	.align		4
.L_757:
        /*00ac*/ 	.byte	0x04, 0x1e
        /*00ae*/ 	.short	(.L_759 - .L_758)
.L_758:
        /*00b0*/ 	.word	0x00000000


	//----- nvinfo : EIATTR_CBANK_PARAM_SIZE
	.align		4
.L_759:
        /*00b4*/ 	.byte	0x03, 0x19
        /*00b6*/ 	.short	0x00b8


	//----- nvinfo : EIATTR_PARAM_CBANK
	.align		4
        /*00b8*/ 	.byte	0x04, 0x0a
        /*00ba*/ 	.short	(.L_761 - .L_760)
	.align		4
.L_760:
        /*00bc*/ 	.word	index@(.nv.constant0._Z35group_norm_nhwc_bwd_one_pass_kernelI11Fp16IOFp32WLi128ELi20ELi640EEv26Group_norm_nhwc_bwd_params)
        /*00c0*/ 	.short	0x0210
        /*00c2*/ 	.short	0x00b8


	//----- nvinfo : EIATTR_SW_WAR
	.align		4
.L_761:
        /*00c4*/ 	.byte	0x04, 0x36
        /*00c6*/ 	.short	(.L_763 - .L_762)
.L_762:
        /*00c8*/ 	.word	0x00000008
.L_763:


//--------------------- .nv.info._Z35group_norm_nhwc_bwd_one_pass_kernelI11Fp16IOFp32WLi256ELi20ELi640EEv26Group_norm_nhwc_bwd_params --------------------------
	.section	.nv.info._Z35group_norm_nhwc_bwd_one_pass_kernelI11Fp16IOFp32WLi256ELi20ELi640EEv26Group_norm_nhwc_bwd_params,"",@"SHT_CUDA_INFO"
	.sectionflags	@""
	.align	4


	//----- nvinfo : EIATTR_CUDA_API_VERSION
	.align		4
        /*0000*/ 	.byte	0x04, 0x37
        /*0002*/ 	.short	(.L_765 - .L_764)
.L_764:
        /*0004*/ 	.word	0x00000082


	//----- nvinfo : EIATTR_KPARAM_INFO
	.align		4
.L_765:
        /*0008*/ 	.byte	0x04, 0x17
        /*000a*/ 	.short	(.L_767 - .L_766)
.L_766:
        /*000c*/ 	.word	0x00000000
        /*0010*/ 	.short	0x0000
        /*0012*/ 	.short	0x0000
        /*0014*/ 	.byte	0x00, 0xf0, 0xe1, 0x02


	//----- nvinfo : EIATTR_SPARSE_MMA_MASK
	.align		4
.L_767:
        /*0018*/ 	.byte	0x03, 0x50
        /*001a*/ 	.short	0x0000


	//----- nvinfo : EIATTR_MAXREG_COUNT
	.align		4
        /*001c*/ 	.byte	0x03, 0x1b
        /*001e*/ 	.short	0x0060


	//----- nvinfo : EIATTR_NUM_BARRIERS
	.align		4
        /*0020*/ 	.byte	0x02, 0x4c
        /*0022*/ 	.byte	0x01
	.zero		1


	//----- nvinfo : EIATTR_MERCURY_ISA_VERSION
	.align		4
        /*0024*/ 	.byte	0x03, 0x5f
        /*0026*/ 	.short	0x0101


	//----- nvinfo : EIATTR_INT_WARP_WIDE_INSTR_OFFSETS
	.align		4
        /*0028*/ 	.byte	0x04, 0x31
        /*002a*/ 	.short	(.L_769 - .L_768)


	//   ....[0]....
.L_768:
        /*002c*/ 	.word	0x00003270


	//   ....[1]....
        /*0030*/ 	.word	0x000052a0


	//----- nvinfo : EIATTR_COOP_GROUP_MASK_REGIDS
	.align		4
.L_769:
        /*0034*/ 	.byte	0x04, 0x29
        /*0036*/ 	.short	(.L_771 - .L_770)


	//   ....[0]....
.L_770:
        /*0038*/ 	.word	0xffffffff


	//   ....[1]....
        /*003c*/ 	.word	0xffffffff


	//   ....[2]....
        /*0040*/ 	.word	0xffffffff


	//   ....[3]....
        /*0044*/ 	.word	0xffffffff


	//   ....[4]....
        /*0048*/ 	.word	0xffffffff


	//   ....[5]....
        /*004c*/ 	.word	0xffffffff


	//   ....[6]....
        /*0050*/ 	.word	0xffffffff


	//   ....[7]....
        /*0054*/ 	.word	0xffffffff


	//   ....[8]....
        /*0058*/ 	.word	0xffffffff


	//   ....[9]....
        /*005c*/ 	.word	0xffffffff


	//----- nvinfo : EIATTR_COOP_GROUP_INSTR_OFFSETS
	.align		4
.L_771:
        /*0060*/ 	.byte	0x04, 0x28
        /*0062*/ 	.short	(.L_773 - .L_772)


	//   ....[0]....
.L_772:
        /*0064*/ 	.word	0x00001640


	//   ....[1]....
        /*0068*/ 	.word	0x00001680


	//   ....[2]....
        /*006c*/ 	.word	0x000017b0


	//   ....[3]....
        /*0070*/ 	.word	0x000017d0


	//   ....[4]....
        /*0074*/ 	.word	0x00001800


	//   ....[5]....
        /*0078*/ 	.word	0x00001820


	//   ....[6]....
        /*007c*/ 	.word	0x00001850


	//   ....[7]....
        /*0080*/ 	.word	0x00001870


	//   ....[8]....
        /*0084*/ 	.word	0x000018a0


	//   ....[9]....
        /*0088*/ 	.word	0x000018c0


	//----- nvinfo : EIATTR_EXIT_INSTR_OFFSETS
	.align		4
.L_773:
        /*008c*/ 	.byte	0x04, 0x1c
        /*008e*/ 	.short	(.L_775 - .L_774)


	//   ....[0]....
.L_774:
        /*0090*/ 	.word	0x00005390


	//   ....[1]....
        /*0094*/ 	.word	0x000054d0


	//   ....[2]....
        /*0098*/ 	.word	0x00005710


	//----- nvinfo : EIATTR_MAX_THREADS
	.align		4
.L_775:
        /*009c*/ 	.byte	0x04, 0x05
        /*009e*/ 	.short	(.L_777 - .L_776)
.L_776:
        /*00a0*/ 	.word	0x00000280
        /*00a4*/ 	.word	0x00000001
        /*00a8*/ 	.word	0x00000001


	//----- nvinfo : EIATTR_CRS_STACK_SIZE
	.align		4
.L_777:
        /*00ac*/ 	.byte	0x04, 0x1e
        /*00ae*/ 	.short	(.L_779 - .L_778)
.L_778:
        /*00b0*/ 	.word	0x00000000


	//----- nvinfo : EIATTR_CBANK_PARAM_SIZE
	.align		4
.L_779:
        /*00b4*/ 	.byte	0x03, 0x19
        /*00b6*/ 	.short	0x00b8


	//----- nvinfo : EIATTR_PARAM_CBANK
	.align		4
        /*00b8*/ 	.byte	0x04, 0x0a
        /*00ba*/ 	.short	(.L_781 - .L_780)
	.align		4
.L_780:
        /*00bc*/ 	.word	index@(.nv.constant0._Z35group_norm_nhwc_bwd_one_pass_kernelI11Fp16IOFp32WLi256ELi20ELi640EEv26Group_norm_nhwc_bwd_params)
        /*00c0*/ 	.short	0x0210
        /*00c2*/ 	.short	0x00b8


	//----- nvinfo : EIATTR_SW_WAR
	.align		4
.L_781:
        /*00c4*/ 	.byte	0x04, 0x36
        /*00c6*/ 	.short	(.L_783 - .L_782)
.L_782:
        /*00c8*/ 	.word	0x00000008
.L_783:


//--------------------- .nv.info._Z35group_norm_nhwc_bwd_one_pass_kernelI11Fp16IOFp32WLi512ELi20ELi640EEv26Group_norm_nhwc_bwd_params --------------------------
	.section	.nv.info._Z35group_norm_nhwc_bwd_one_pass_kernelI11Fp16IOFp32WLi512ELi20ELi640EEv26Group_norm_nhwc_bwd_params,"",@"SHT_CUDA_INFO"
	.sectionflags	@""
	.align	4


	//----- nvinfo : EIATTR_CUDA_API_VERSION
	.align		4
        /*0000*/ 	.byte	0x04, 0x37
        /*0002*/ 	.short	(.L_785 - .L_784)
.L_784:
        /*0004*/ 	.word	0x00000082


	//----- nvinfo : EIATTR_KPARAM_INFO
	.align		4
.L_785:
        /*0008*/ 	.byte	0x04, 0x17
        /*000a*/ 	.short	(.L_787 - .L_786)
.L_786:
        /*000c*/ 	.word	0x00000000
        /*0010*/ 	.short	0x0000
        /*0012*/ 	.short	0x0000
        /*0014*/ 	.byte	0x00, 0xf0, 0xe1, 0x02


	//----- nvinfo : EIATTR_SPARSE_MMA_MASK
	.align		4
.L_787:
        /*0018*/ 	.byte	0x03, 0x50
        /*001a*/ 	.short	0x0000


	//----- nvinfo : EIATTR_MAXREG_COUNT
	.align		4
        /*001c*/ 	.byte	0x03, 0x1b
        /*001e*/ 	.short	0x0060


	//----- nvinfo : EIATTR_NUM_BARRIERS
	.align		4
        /*0020*/ 	.byte	0x02, 0x4c
        /*0022*/ 	.byte	0x01
	.zero		1


	//----- nvinfo : EIATTR_MERCURY_ISA_VERSION
	.align		4
        /*0024*/ 	.byte	0x03, 0x5f
        /*0026*/ 	.short	0x0101


	//----- nvinfo : EIATTR_INT_WARP_WIDE_INSTR_OFFSETS
	.align		4
        /*0028*/ 	.byte	0x04, 0x31
        /*002a*/ 	.short	(.L_789 - .L_788)


	//   ....[0]....
.L_788:
        /*002c*/ 	.word	0x00004070


	//   ....[1]....
        /*0030*/ 	.word	0x00006ca0


	//----- nvinfo : EIATTR_COOP_GROUP_MASK_REGIDS
	.align		4
.L_789:
        /*0034*/ 	.byte	0x04, 0x29
        /*0036*/ 	.short	(.L_791 - .L_790)


	//   ....[0]....
.L_790:
        /*0038*/ 	.word	0xffffffff


	//   ....[1]....
        /*003c*/ 	.word	0xffffffff


	//   ....[2]....
        /*0040*/ 	.word	0xffffffff


	//   ....[3]....
        /*0044*/ 	.word	0xffffffff


	//   ....[4]....
        /*0048*/ 	.word	0xffffffff


	//   ....[5]....
        /*004c*/ 	.word	0xffffffff


	//   ....[6]....
        /*0050*/ 	.word	0xffffffff


	//   ....[7]....
        /*0054*/ 	.word	0xffffffff


	//   ....[8]....
        /*0058*/ 	.word	0xffffffff


	//   ....[9]....
        /*005c*/ 	.word	0xffffffff


	//----- nvinfo : EIATTR_COOP_GROUP_INSTR_OFFSETS
	.align		4
.L_791:
        /*0060*/ 	.byte	0x04, 0x28
        /*0062*/ 	.short	(.L_793 - .L_792)


	//   ....[0]....
.L_792:
        /*0064*/ 	.word	0x00002530


	//   ....[1]....
        /*0068*/ 	.word	0x00002570


	//   ....[2]....
        /*006c*/ 	.word	0x000025e0


	//   ....[3]....
        /*0070*/ 	.word	0x00002600


	//   ....[4]....
        /*0074*/ 	.word	0x00002630


	//   ....[5]....
        /*0078*/ 	.word	0x00002650


	//   ....[6]....
        /*007c*/ 	.word	0x00002680


	//   ....[7]....
        /*0080*/ 	.word	0x000026a0


	//   ....[8]....
        /*0084*/ 	.word	0x000026d0


	//   ....[9]....
        /*0088*/ 	.word	0x000026f0


	//----- nvinfo : EIATTR_EXIT_INSTR_OFFSETS
	.align		4
.L_793:
        /*008c*/ 	.byte	0x04, 0x1c
        /*008e*/ 	.short	(.L_795 - .L_794)


	//   ....[0]....
.L_794:
        /*0090*/ 	.word	0x00006d90


	//   ....[1]....
        /*0094*/ 	.word	0x00006ed0


	//   ....[2]....
        /*0098*/ 	.word	0x00007110


	//----- nvinfo : EIATTR_MAX_THREADS
	.align		4
.L_795:
        /*009c*/ 	.byte	0x04, 0x05
        /*009e*/ 	.short	(.L_797 - .L_796)
.L_796:
        /*00a0*/ 	.word	0x00000280
        /*00a4*/ 	.word	0x00000001
        /*00a8*/ 	.word	0x00000001


	//----- nvinfo : EIATTR_CRS_STACK_SIZE
	.align		4
.L_797:
        /*00ac*/ 	.byte	0x04, 0x1e
        /*00ae*/ 	.short	(.L_799 - .L_798)
.L_798:
        /*00b0*/ 	.word	0x00000000


	//----- nvinfo : EIATTR_CBANK_PARAM_SIZE
	.align		4
.L_799:
        /*00b4*/ 	.byte	0x03, 0x19
        /*00b6*/ 	.short	0x00b8


	//----- nvinfo : EIATTR_PARAM_CBANK
	.align		4
        /*00b8*/ 	.byte	0x04, 0x0a
        /*00ba*/ 	.short	(.L_801 - .L_800)
	.align		4
.L_800:
        /*00bc*/ 	.word	index@(.nv.constant0._Z35group_norm_nhwc_bwd_one_pass_kernelI11Fp16IOFp32WLi512ELi20ELi640EEv26Group_norm_nhwc_bwd_params)
        /*00c0*/ 	.short	0x0210
        /*00c2*/ 	.short	0x00b8


	//----- nvinfo : EIATTR_SW_WAR
	.align		4
.L_801:
        /*00c4*/ 	.byte	0x04, 0x36
        /*00c6*/ 	.short	(.L_803 - .L_802)
.L_802:
        /*00c8*/ 	.word	0x00000008
.L_803:


//--------------------- .nv.info._Z35group_norm_nhwc_bwd_one_pass_kernelI11Fp16IOBf16WLi64ELi20ELi640EEv26Group_norm_nhwc_bwd_params --------------------------
	.section	.nv.info._Z35group_norm_nhwc_bwd_one_pass_kernelI11Fp16IOBf16WLi64ELi20ELi640EEv26Group_norm_nhwc_bwd_params,"",@"SHT_CUDA_INFO"
	.sectionflags	@""
	.align	4


	//----- nvinfo : EIATTR_CUDA_API_VERSION
	.align		4
        /*0000*/ 	.byte	0x04, 0x37
        /*0002*/ 	.short	(.L_805 - .L_804)
.L_804:
        /*0004*/ 	.word	0x00000082


	//----- nvinfo : EIATTR_KPARAM_INFO
	.align		4
.L_805:
        /*0008*/ 	.byte	0x04, 0x17
        /*000a*/ 	.short	(.L_807 - .L_806)
.L_806:
        /*000c*/ 	.word	0x00000000
        /*0010*/ 	.short	0x0000
        /*0012*/ 	.short	0x0000
        /*0014*/ 	.byte	0x00, 0xf0, 0xe1, 0x02


	//----- nvinfo : EIATTR_SPARSE_MMA_MASK
	.align		4
.L_807:
        /*0018*/ 	.byte	0x03, 0x50
        /*001a*/ 	.short	0x0000


	//----- nvinfo : EIATTR_MAXREG_COUNT
	.align		4
        /*001c*/ 	.byte	0x03, 0x1b
        /*001e*/ 	.short	0x0060


	//----- nvinfo : EIATTR_NUM_BARRIERS
	.align		4
        /*0020*/ 	.byte	0x02, 0x4c
        /*0022*/ 	.byte	0x01
	.zero		1


	//----- nvinfo : EIATTR_MERCURY_ISA_VERSION
	.align		4
        /*0024*/ 	.byte	0x03, 0x5f
        /*0026*/ 	.short	0x0101


	//----- nvinfo : EIATTR_INT_WARP_WIDE_INSTR_OFFSETS
	.align		4
        /*0028*/ 	.byte	0x04, 0x31
        /*002a*/ 	.short	(.L_809 - .L_808)


	//   ....[0]....
.L_808:
        /*002c*/ 	.word	0x00002760


	//   ....[1]....
        /*0030*/ 	.word	0x00003d80


	//----- nvinfo : EIATTR_COOP_GROUP_MASK_REGIDS
	.align		4
.L_809:
        /*0034*/ 	.byte	0x04, 0x29
        /*0036*/ 	.short	(.L_811 - .L_810)


	//   ....[0]....
.L_810:
        /*0038*/ 	.word	0xffffffff


	//   ....[1]....
        /*003c*/ 	.word	0xffffffff


	//   ....[2]....
        /*0040*/ 	.word	0xffffffff


	//   ....[3]....
        /*0044*/ 	.word	0xffffffff


	//   ....[4]....
        /*0048*/ 	.word	0xffffffff


	//   ....[5]....
        /*004c*/ 	.word	0xffffffff


	//   ....[6]....
        /*0050*/ 	.word	0xffffffff


	//   ....[7]....
        /*0054*/ 	.word	0xffffffff


	//   ....[8]....
        /*0058*/ 	.word	0xffffffff


	//   ....[9]....
        /*005c*/ 	.word	0xffffffff


	//----- nvinfo : EIATTR_COOP_GROUP_INSTR_OFFSETS
	.align		4
.L_811:
        /*0060*/ 	.byte	0x04, 0x28
        /*0062*/ 	.short	(.L_813 - .L_812)


	//   ....[0]....
.L_812:
        /*0064*/ 	.word	0x00000bd0


	//   ....[1]....
        /*0068*/ 	.word	0x00000c00


	//   ....[2]....
        /*006c*/ 	.word	0x00000c50


	//   ....[3]....
        /*0070*/ 	.word	0x00000c70


	//   ....[4]....
        /*0074*/ 	.word	0x00000ca0


	//   ....[5]....
        /*0078*/ 	.word	0x00000cc0


	//   ....[6]....
        /*007c*/ 	.word	0x00000cf0


	//   ....[7]....
        /*0080*/ 	.word	0x00000d10


	//   ....[8]....
        /*0084*/ 	.word	0x00000d40


	//   ....[9]....
        /*0088*/ 	.word	0x00000d60


	//----- nvinfo : EIATTR_EXIT_INSTR_OFFSETS
	.align		4
.L_813:
        /*008c*/ 	.byte	0x04, 0x1c
        /*008e*/ 	.short	(.L_815 - .L_814)


	//   ....[0]....
.L_814:
        /*0090*/ 	.word	0x00003e70


	//   ....[1]....
        /*0094*/ 	.word	0x00003fb0


	//   ....[2]....
        /*0098*/ 	.word	0x00004210


	//----- nvinfo : EIATTR_MAX_THREADS
	.align		4
.L_815:
        /*009c*/ 	.byte	0x04, 0x05
        /*009e*/ 	.short	(.L_817 - .L_816)
.L_816:
        /*00a0*/ 	.word	0x00000280
        /*00a4*/ 	.word	0x00000001
        /*00a8*/ 	.word	0x00000001


	//----- nvinfo : EIATTR_CRS_STACK_SIZE
	.align		4
.L_817:
        /*00ac*/ 	.byte	0x04, 0x1e
        /*00ae*/ 	.short	(.L_819 - .L_818)
.L_818:
        /*00b0*/ 	.word	0x00000000


	//----- nvinfo : EIATTR_CBANK_PARAM_SIZE
	.align		4
.L_819:
        /*00b4*/ 	.byte	0x03, 0x19
        /*00b6*/ 	.short	0x00b8


	//----- nvinfo : EIATTR_PARAM_CBANK
	.align		4
        /*00b8*/ 	.byte	0x04, 0x0a
        /*00ba*/ 	.short	(.L_821 - .L_820)
	.align		4
.L_820:
        /*00bc*/ 	.word	index@(.nv.constant0._Z35group_norm_nhwc_bwd_one_pass_kernelI11Fp16IOBf16WLi64ELi20ELi640EEv26Group_norm_nhwc_bwd_params)
        /*00c0*/ 	.short	0x0210
        /*00c2*/ 	.short	0x00b8


	//----- nvinfo : EIATTR_SW_WAR
	.align		4
.L_821:
        /*00c4*/ 	.byte	0x04, 0x36
        /*00c6*/ 	.short	(.L_823 - .L_822)
.L_822:
        /*00c8*/ 	.word	0x00000008
.L_823:


//--------------------- .nv.info._Z35group_norm_nhwc_bwd_one_pass_kernelI11Fp16IOBf16WLi128ELi20ELi640EEv26Group_norm_nhwc_bwd_params --------------------------
	.section	.nv.info._Z35group_norm_nhwc_bwd_one_pass_kernelI11Fp16IOBf16WLi128ELi20ELi640EEv26Group_norm_nhwc_bwd_params,"",@"SHT_CUDA_INFO"
	.sectionflags	@""
	.align	4


	//----- nvinfo : EIATTR_CUDA_API_VERSION
	.align		4
        /*0000*/ 	.byte	0x04, 0x37
        /*0002*/ 	.short	(.L_825 - .L_824)
.L_824:
        /*0004*/ 	.word	0x00000082


	//----- nvinfo : EIATTR_KPARAM_INFO
	.align		4
.L_825:
        /*0008*/ 	.byte	0x04, 0x17
        /*000a*/ 	.short	(.L_827 - .L_826)
.L_826:
        /*000c*/ 	.word	0x00000000
        /*0010*/ 	.short	0x0000
        /*0012*/ 	.short	0x0000
        /*0014*/ 	.byte	0x00, 0xf0, 0xe1, 0x02


	//----- nvinfo : EIATTR_SPARSE_MMA_MASK
	.align		4
.L_827:
        /*0018*/ 	.byte	0x03, 0x50
        /*001a*/ 	.short	0x0000


	//----- nvinfo : EIATTR_MAXREG_COUNT
	.align		4
        /*001c*/ 	.byte	0x03, 0x1b
        /*001e*/ 	.short	0x0060


	//----- nvinfo : EIATTR_NUM_BARRIERS
	.align		4
        /*0020*/ 	.byte	0x02, 0x4c
        /*0022*/ 	.byte	0x01
	.zero		1


	//----- nvinfo : EIATTR_MERCURY_ISA_VERSION
	.align		4
        /*0024*/ 	.byte	0x03, 0x5f
        /*0026*/ 	.short	0x0101


	//----- nvinfo : EIATTR_INT_WARP_WIDE_INSTR_OFFSETS
	.align		4
        /*0028*/ 	.byte	0x04, 0x31
        /*002a*/ 	.short	(.L_829 - .L_828)


	//   ....[0]....
.L_828:
        /*002c*/ 	.word	0x00002b00


	//   ....[1]....
        /*0030*/ 	.word	0x00004450


	//----- nvinfo : EIATTR_COOP_GROUP_MASK_REGIDS
	.align		4
.L_829:
        /*0034*/ 	.byte	0x04, 0x29
        /*0036*/ 	.short	(.L_831 - .L_830)


	//   ....[0]....
.L_830:
        /*0038*/ 	.word	0xffffffff


	//   ....[1]....
        /*003c*/ 	.word	0xffffffff


	//   ....[2]....
        /*0040*/ 	.word	0xffffffff


	//   ....[3]....
        /*0044*/ 	.word	0xffffffff


	//   ....[4]....
        /*0048*/ 	.word	0xffffffff


	//   ....[5]....
        /*004c*/ 	.word	0xffffffff


	//   ....[6]....
        /*0050*/ 	.word	0xffffffff


	//   ....[7]....
        /*0054*/ 	.word	0xffffffff


	//   ....[8]....
        /*0058*/ 	.word	0xffffffff


	//   ....[9]....
        /*005c*/ 	.word	0xffffffff


	//----- nvinfo : EIATTR_COOP_GROUP_INSTR_OFFSETS
	.align		4
.L_831:
        /*0060*/ 	.byte	0x04, 0x28
        /*0062*/ 	.short	(.L_833 - .L_832)


	//   ....[0]....
.L_832:
        /*0064*/ 	.word	0x00000f20


	//   ....[1]....
        /*0068*/ 	.word	0x00000f60


	//   ....[2]....
        /*006c*/ 	.word	0x00001010


	//   ....[3]....
        /*0070*/ 	.word	0x00001030


	//   ....[4]....
        /*0074*/ 	.word	0x00001070


	//   ....[5]....
        /*0078*/ 	.word	0x00001090


	//   ....[6]....
        /*007c*/ 	.word	0x000010c0


	//   ....[7]....
        /*0080*/ 	.word	0x000010e0


	//   ....[8]....
        /*0084*/ 	.word	0x00001110


	//   ....[9]....
        /*0088*/ 	.word	0x00001130


	//----- nvinfo : EIATTR_EXIT_INSTR_OFFSETS
	.align		4
.L_833:
        /*008c*/ 	.byte	0x04, 0x1c
        /*008e*/ 	.short	(.L_835 - .L_834)


	//   ....[0]....
.L_834:
        /*0090*/ 	.word	0x00004540


	//   ....[1]....
        /*0094*/ 	.word	0x00004680


	//   ....[2]....
        /*0098*/ 	.word	0x000048e0


	//----- nvinfo : EIATTR_MAX_THREADS
	.align		4
.L_835:
        /*009c*/ 	.byte	0x04, 0x05
        /*009e*/ 	.short	(.L_837 - .L_836)
.L_836:
        /*00a0*/ 	.word	0x00000280
        /*00a4*/ 	.word	0x00000001
        /*00a8*/ 	.word	0x00000001


	//----- nvinfo : EIATTR_CRS_STACK_SIZE
	.align		4
.L_837:
        /*00ac*/ 	.byte	0x04, 0x1e
        /*00ae*/ 	.short	(.L_839 - .L_838)
.L_838:
        /*00b0*/ 	.word	0x00000000


	//----- nvinfo : EIATTR_CBANK_PARAM_SIZE
	.align		4
.L_839:
        /*00b4*/ 	.byte	0x03, 0x19
        /*00b6*/ 	.short	0x00b8


	//----- nvinfo : EIATTR_PARAM_CBANK
	.align		4
        /*00b8*/ 	.byte	0x04, 0x0a
        /*00ba*/ 	.short	(.L_841 - .L_840)
	.align		4
.L_840:
        /*00bc*/ 	.word	index@(.nv.constant0._Z35group_norm_nhwc_bwd_one_pass_kernelI11Fp16IOBf16WLi128ELi20ELi640EEv26Group_norm_nhwc_bwd_params)
        /*00c0*/ 	.short	0x0210
        /*00c2*/ 	.short	0x00b8


	//----- nvinfo : EIATTR_SW_WAR
	.align		4
.L_841:
        /*00c4*/ 	.byte	0x04, 0x36
        /*00c6*/ 	.short	(.L_843 - .L_842)
.L_842:
        /*00c8*/ 	.word	0x00000008
.L_843:


//--------------------- .nv.info._Z35group_norm_nhwc_bwd_one_pass_kernelI11Fp16IOBf16WLi256ELi20ELi640EEv26Group_norm_nhwc_bwd_params --------------------------
	.section	.nv.info._Z35group_norm_nhwc_bwd_one_pass_kernelI11Fp16IOBf16WLi256ELi20ELi640EEv26Group_norm_nhwc_bwd_params,"",@"SHT_CUDA_INFO"
	.sectionflags	@""
	.align	4


	//----- nvinfo : EIATTR_CUDA_API_VERSION
	.align		4
        /*0000*/ 	.byte	0x04, 0x37
        /*0002*/ 	.short	(.L_845 - .L_844)
.L_844:
        /*0004*/ 	.word	0x00000082


	//----- nvinfo : EIATTR_KPARAM_INFO
	.align		4
.L_845:
        /*0008*/ 	.byte	0x04, 0x17
        /*000a*/ 	.short	(.L_847 - .L_846)
.L_846:
        /*000c*/ 	.word	0x00000000
        /*0010*/ 	.short	0x0000
        /*0012*/ 	.short	0x0000
        /*0014*/ 	.byte	0x00, 0xf0, 0xe1, 0x02


	//----- nvinfo : EIATTR_SPARSE_MMA_MASK
	.align		4
.L_847:
        /*0018*/ 	.byte	0x03, 0x50
        /*001a*/ 	.short	0x0000


	//----- nvinfo : EIATTR_MAXREG_COUNT
	.align		4
        /*001c*/ 	.byte	0x03, 0x1b
        /*001e*/ 	.short	0x0060


	//----- nvinfo : EIATTR_NUM_BARRIERS
	.align		4
        /*0020*/ 	.byte	0x02, 0x4c
        /*0022*/ 	.byte	0x01
	.zero		1


	//----- nvinfo : EIATTR_MERCURY_ISA_VERSION
	.align		4
        /*0024*/ 	.byte	0x03, 0x5f
        /*0026*/ 	.short	0x0101


	//----- nvinfo : EIATTR_INT_WARP_WIDE_INSTR_OFFSETS
	.align		4
        /*0028*/ 	.byte	0x04, 0x31
        /*002a*/ 	.short	(.L_849 - .L_848)


	//   ....[0]....
.L_848:
        /*002c*/ 	.word	0x00003300


	//   ....[1]....
        /*0030*/ 	.word	0x00005330


	//----- nvinfo : EIATTR_COOP_GROUP_MASK_REGIDS
	.align		4
.L_849:
        /*0034*/ 	.byte	0x04, 0x29
        /*0036*/ 	.short	(.L_851 - .L_850)


	//   ....[0]....
.L_850:
        /*0038*/ 	.word	0xffffffff


	//   ....[1]....
        /*003c*/ 	.word	0xffffffff


	//   ....[2]....
        /*0040*/ 	.word	0xffffffff


	//   ....[3]....
        /*0044*/ 	.word	0xffffffff


	//   ....[4]....
        /*0048*/ 	.word	0xffffffff


	//   ....[5]....
        /*004c*/ 	.word	0xffffffff


	//   ....[6]....
        /*0050*/ 	.word	0xffffffff


	//   ....[7]....
        /*0054*/ 	.word	0xffffffff


	//   ....[8]....
        /*0058*/ 	.word	0xffffffff


	//   ....[9]....
        /*005c*/ 	.word	0xffffffff


	//----- nvinfo : EIATTR_COOP_GROUP_INSTR_OFFSETS
	.align		4
.L_851:
        /*0060*/ 	.byte	0x04, 0x28
        /*0062*/ 	.short	(.L_853 - .L_852)


	//   ....[0]....
.L_852:
        /*0064*/ 	.word	0x000016d0


	//   ....[1]....
        /*0068*/ 	.word	0x00001710


	//   ....[2]....
        /*006c*/ 	.word	0x00001820


	//   ....[3]....
        /*0070*/ 	.word	0x00001840


	//   ....[4]....
        /*0074*/ 	.word	0x00001870


	//   ....[5]....
        /*0078*/ 	.word	0x00001890


	//   ....[6]....
        /*007c*/ 	.word	0x000018c0


	//   ....[7]....
        /*0080*/ 	.word	0x000018e0


	//   ....[8]....
        /*0084*/ 	.word	0x00001910


	//   ....[9]....
        /*0088*/ 	.word	0x00001930


	//----- nvinfo : EIATTR_EXIT_INSTR_OFFSETS
	.align		4
.L_853:
        /*008c*/ 	.byte	0x04, 0x1c
        /*008e*/ 	.short	(.L_855 - .L_854)


	//   ....[0]....
.L_854:
        /*0090*/ 	.word	0x00005420


	//   ....[1]....
        /*0094*/ 	.word	0x00005560


	//   ....[2]....
        /*0098*/ 	.word	0x000057c0


	//----- nvinfo : EIATTR_MAX_THREADS
	.align		4
.L_855:
        /*009c*/ 	.byte	0x04, 0x05
        /*009e*/ 	.short	(.L_857 - .L_856)
.L_856:
        /*00a0*/ 	.word	0x00000280
        /*00a4*/ 	.word	0x00000001
        /*00a8*/ 	.word	0x00000001


	//----- nvinfo : EIATTR_CRS_STACK_SIZE
	.align		4
.L_857:
        /*00ac*/ 	.byte	0x04, 0x1e
        /*00ae*/ 	.short	(.L_859 - .L_858)
.L_858:
        /*00b0*/ 	.word	0x00000000


	//----- nvinfo : EIATTR_CBANK_PARAM_SIZE
	.align		4
.L_859:
        /*00b4*/ 	.byte	0x03, 0x19
        /*00b6*/ 	.short	0x00b8


	//----- nvinfo : EIATTR_PARAM_CBANK
	.align		4
        /*00b8*/ 	.byte	0x04, 0x0a
        /*00ba*/ 	.short	(.L_861 - .L_860)
	.align		4
.L_860:
        /*00bc*/ 	.word	index@(.nv.constant0._Z35group_norm_nhwc_bwd_one_pass_kernelI11Fp16IOBf16WLi256ELi20ELi640EEv26Group_norm_nhwc_bwd_params)
        /*00c0*/ 	.short	0x0210
        /*00c2*/ 	.short	0x00b8


	//----- nvinfo : EIATTR_SW_WAR
	.align		4
.L_861:
        /*00c4*/ 	.byte	0x04, 0x36
        /*00c6*/ 	.short	(.L_863 - .L_862)
.L_862:
        /*00c8*/ 	.word	0x00000008
.L_863:


//--------------------- .nv.info._Z35group_norm_nhwc_bwd_one_pass_kernelI11Fp16IOBf16WLi512ELi20ELi640EEv26Group_norm_nhwc_bwd_params --------------------------
	.section	.nv.info._Z35group_norm_nhwc_bwd_one_pass_kernelI11Fp16IOBf16WLi512ELi20ELi640EEv26Group_norm_nhwc_bwd_params,"",@"SHT_CUDA_INFO"
	.sectionflags	@""
	.align	4


	//----- nvinfo : EIATTR_CUDA_API_VERSION
	.align		4
        /*0000*/ 	.byte	0x04, 0x37
        /*0002*/ 	.short	(.L_865 - .L_864)
.L_864:
        /*0004*/ 	.word	0x00000082


	//----- nvinfo : EIATTR_KPARAM_INFO
	.align		4
.L_865:
        /*0008*/ 	.byte	0x04, 0x17
        /*000a*/ 	.short	(.L_867 - .L_866)
.L_866:
        /*000c*/ 	.word	0x00000000
        /*0010*/ 	.short	0x0000
        /*0012*/ 	.short	0x0000
        /*0014*/ 	.byte	0x00, 0xf0, 0xe1, 0x02


	//----- nvinfo : EIATTR_SPARSE_MMA_MASK
	.align		4
.L_867:
        /*0018*/ 	.byte	0x03, 0x50
        /*001a*/ 	.short	0x0000


	//----- nvinfo : EIATTR_MAXREG_COUNT
	.align		4
        /*001c*/ 	.byte	0x03, 0x1b
        /*001e*/ 	.short	0x0060


	//----- nvinfo : EIATTR_NUM_BARRIERS
	.align		4
        /*0020*/ 	.byte	0x02, 0x4c
        /*0022*/ 	.byte	0x01
	.zero		1


	//----- nvinfo : EIATTR_MERCURY_ISA_VERSION
	.align		4
        /*0024*/ 	.byte	0x03, 0x5f
        /*0026*/ 	.short	0x0101


	//----- nvinfo : EIATTR_INT_WARP_WIDE_INSTR_OFFSETS
	.align		4
        /*0028*/ 	.byte	0x04, 0x31
        /*002a*/ 	.short	(.L_869 - .L_868)


	//   ....[0]....
.L_868:
        /*002c*/ 	.word	0x000040f0


	//   ....[1]....
        /*0030*/ 	.word	0x00006d20


	//----- nvinfo : EIATTR_COOP_GROUP_MASK_REGIDS
	.align		4
.L_869:
        /*0034*/ 	.byte	0x04, 0x29
        /*0036*/ 	.short	(.L_871 - .L_870)


	//   ....[0]....
.L_870:
        /*0038*/ 	.word	0xffffffff


	//   ....[1]....
        /*003c*/ 	.word	0xffffffff


	//   ....[2]....
        /*0040*/ 	.word	0xffffffff


	//   ....[3]....
        /*0044*/ 	.word	0xffffffff


	//   ....[4]....
        /*0048*/ 	.word	0xffffffff


	//   ....[5]....
        /*004c*/ 	.word	0xffffffff


	//   ....[6]....
        /*0050*/ 	.word	0xffffffff


	//   ....[7]....
        /*0054*/ 	.word	0xffffffff


	//   ....[8]....
        /*0058*/ 	.word	0xffffffff


	//   ....[9]....
        /*005c*/ 	.word	0xffffffff


	//----- nvinfo : EIATTR_COOP_GROUP_INSTR_OFFSETS
	.align		4
.L_871:
        /*0060*/ 	.byte	0x04, 0x28
        /*0062*/ 	.short	(.L_873 - .L_872)


	//   ....[0]....
.L_872:
        /*0064*/ 	.word	0x00002590


	//   ....[1]....
        /*0068*/ 	.word	0x000025d0


	//   ....[2]....
        /*006c*/ 	.word	0x00002660


	//   ....[3]....
        /*0070*/ 	.word	0x00002680


	//   ....[4]....
        /*0074*/ 	.word	0x000026b0


	//   ....[5]....
        /*0078*/ 	.word	0x000026d0


	//   ....[6]....
        /*007c*/ 	.word	0x00002700


	//   ....[7]....
        /*0080*/ 	.word	0x00002720


	//   ....[8]....
        /*0084*/ 	.word	0x00002750


	//   ....[9]....
        /*0088*/ 	.word	0x00002770


	//----- nvinfo : EIATTR_EXIT_INSTR_OFFSETS
	.align		4
.L_873:
        /*008c*/ 	.byte	0x04, 0x1c
        /*008e*/ 	.short	(.L_875 - .L_874)


	//   ....[0]....
.L_874:
        /*0090*/ 	.word	0x00006e10


	//   ....[1]....
        /*0094*/ 	.word	0x00006f50


	//   ....[2]....
        /*0098*/ 	.word	0x000071b0


	//----- nvinfo : EIATTR_MAX_THREADS
	.align		4
.L_875:
        /*009c*/ 	.byte	0x04, 0x05
        /*009e*/ 	.short	(.L_877 - .L_876)
.L_876:
        /*00a0*/ 	.word	0x00000280
        /*00a4*/ 	.word	0x00000001
        /*00a8*/ 	.word	0x00000001


	//----- nvinfo : EIATTR_CRS_STACK_SIZE
	.align		4
.L_877:
        /*00ac*/ 	.byte	0x04, 0x1e
        /*00ae*/ 	.short	(.L_879 - .L_878)
.L_878:
        /*00b0*/ 	.word	0x00000000


	//----- nvinfo : EIATTR_CBANK_PARAM_SIZE
	.align		4
.L_879:
        /*00b4*/ 	.byte	0x03, 0x19
        /*00b6*/ 	.short	0x00b8


	//----- nvinfo : EIATTR_PARAM_CBANK
	.align		4
        /*00b8*/ 	.byte	0x04, 0x0a
        /*00ba*/ 	.short	(.L_881 - .L_880)
	.align		4
.L_880:
        /*00bc*/ 	.word	index@(.nv.constant0._Z35group_norm_nhwc_bwd_one_pass_kernelI11Fp16IOBf16WLi512ELi20ELi640EEv26Group_norm_nhwc_bwd_params)
        /*00c0*/ 	.short	0x0210
        /*00c2*/ 	.short	0x00b8


	//----- nvinfo : EIATTR_SW_WAR
	.align		4
.L_881:
        /*00c4*/ 	.byte	0x04, 0x36
        /*00c6*/ 	.short	(.L_883 - .L_882)
.L_882:
        /*00c8*/ 	.word	0x00000008
.L_883:


//--------------------- .nv.info._Z35group_norm_nhwc_bwd_one_pass_kernelI11Fp16IOFp16WLi64ELi20ELi640EEv26Group_norm_nhwc_bwd_params --------------------------
	.section	.nv.info._Z35group_norm_nhwc_bwd_one_pass_kernelI11Fp16IOFp16WLi64ELi20ELi640EEv26Group_norm_nhwc_bwd_params,"",@"SHT_CUDA_INFO"
	.sectionflags	@""
	.align	4


	//----- nvinfo : EIATTR_CUDA_API_VERSION
	.align		4
        /*0000*/ 	.byte	0x04, 0x37
        /*0002*/ 	.short	(.L_885 - .L_884)
.L_884:
        /*0004*/ 	.word	0x00000082


	//----- nvinfo : EIATTR_KPARAM_INFO
	.align		4
.L_885:
        /*0008*/ 	.byte	0x04, 0x17
        /*000a*/ 	.short	(.L_887 - .L_886)
.L_886:
        /*000c*/ 	.word	0x00000000
        /*0010*/ 	.short	0x0000
        /*0012*/ 	.short	0x0000
        /*0014*/ 	.byte	0x00, 0xf0, 0xe1, 0x02


	//----- nvinfo : EIATTR_SPARSE_MMA_MASK
	.align		4
.L_887:
        /*0018*/ 	.byte	0x03, 0x50
        /*001a*/ 	.short	0x0000


	//----- nvinfo : EIATTR_MAXREG_COUNT
	.align		4
        /*001c*/ 	.byte	0x03, 0x1b
        /*001e*/ 	.short	0x0060


	//----- nvinfo : EIATTR_NUM_BARRIERS
	.align		4
        /*0020*/ 	.byte	0x02, 0x4c
        /*0022*/ 	.byte	0x01
	.zero		1


	//----- nvinfo : EIATTR_MERCURY_ISA_VERSION
	.align		4
        /*0024*/ 	.byte	0x03, 0x5f
        /*0026*/ 	.short	0x0101


	//----- nvinfo : EIATTR_INT_WARP_WIDE_INSTR_OFFSETS
	.align		4
        /*0028*/ 	.byte	0x04, 0x31
        /*002a*/ 	.short	(.L_889 - .L_888)


	//   ....[0]....
.L_888:
        /*002c*/ 	.word	0x00002760


	//   ....[1]....
        /*0030*/ 	.word	0x00003d80


	//----- nvinfo : EIATTR_COOP_GROUP_MASK_REGIDS
	.align		4
.L_889:
        /*0034*/ 	.byte	0x04, 0x29
        /*0036*/ 	.short	(.L_891 - .L_890)


	//   ....[0]....
.L_890:
        /*0038*/ 	.word	0xffffffff


	//   ....[1]....
        /*003c*/ 	.word	0xffffffff


	//   ....[2]....
        /*0040*/ 	.word	0xffffffff


	//   ....[3]....
        /*0044*/ 	.word	0xffffffff


	//   ....[4]....
        /*0048*/ 	.word	0xffffffff


	//   ....[5]....
        /*004c*/ 	.word	0xffffffff


	//   ....[6]....
        /*0050*/ 	.word	0xffffffff


	//   ....[7]....
        /*0054*/ 	.word	0xffffffff


	//   ....[8]....
        /*0058*/ 	.word	0xffffffff


	//   ....[9]....
        /*005c*/ 	.word	0xffffffff


	//----- nvinfo : EIATTR_COOP_GROUP_INSTR_OFFSETS
	.align		4
.L_891:
        /*0060*/ 	.byte	0x04, 0x28
        /*0062*/ 	.short	(.L_893 - .L_892)


	//   ....[0]....
.L_892:
        /*0064*/ 	.word	0x00000bd0


	//   ....[1]....
        /*0068*/ 	.word	0x00000c00


	//   ....[2]....
        /*006c*/ 	.word	0x00000c50


	//   ....[3]....
        /*0070*/ 	.word	0x00000c70


	//   ....[4]....
        /*0074*/ 	.word	0x00000ca0


	//   ....[5]....
        /*0078*/ 	.word	0x00000cc0


	//   ....[6]....
        /*007c*/ 	.word	0x00000cf0


	//   ....[7]....
        /*0080*/ 	.word	0x00000d10


	//   ....[8]....
        /*0084*/ 	.word	0x00000d40


	//   ....[9]....
        /*0088*/ 	.word	0x00000d60


	//----- nvinfo : EIATTR_EXIT_INSTR_OFFSETS
	.align		4
.L_893:
        /*008c*/ 	.byte	0x04, 0x1c
        /*008e*/ 	.short	(.L_895 - .L_894)


	//   ....[0]....
.L_894:
        /*0090*/ 	.word	0x00003e70


	//   ....[1]....
        /*0094*/ 	.word	0x00003fb0


	//   ....[2]....
        /*0098*/ 	.word	0x00004210


	//----- nvinfo : EIATTR_MAX_THREADS
	.align		4
.L_895:
        /*009c*/ 	.byte	0x04, 0x05
        /*009e*/ 	.short	(.L_897 - .L_896)
.L_896:
        /*00a0*/ 	.word	0x00000280
        /*00a4*/ 	.word	0x00000001
        /*00a8*/ 	.word	0x00000001


	//----- nvinfo : EIATTR_CRS_STACK_SIZE
	.align		4
.L_897:
        /*00ac*/ 	.byte	0x04, 0x1e
        /*00ae*/ 	.short	(.L_899 - .L_898)
.L_898:
        /*00b0*/ 	.word	0x00000000


	//----- nvinfo : EIATTR_CBANK_PARAM_SIZE
	.align		4
.L_899:
        /*00b4*/ 	.byte	0x03, 0x19
        /*00b6*/ 	.short	0x00b8


	//----- nvinfo : EIATTR_PARAM_CBANK
	.align		4
        /*00b8*/ 	.byte	0x04, 0x0a
        /*00ba*/ 	.short	(.L_901 - .L_900)
	.align		4
.L_900:
        /*00bc*/ 	.word	index@(.nv.constant0._Z35group_norm_nhwc_bwd_one_pass_kernelI11Fp16IOFp16WLi64ELi20ELi640EEv26Group_norm_nhwc_bwd_params)
        /*00c0*/ 	.short	0x0210
        /*00c2*/ 	.short	0x00b8


	//----- nvinfo : EIATTR_SW_WAR
	.align		4
.L_901:
        /*00c4*/ 	.byte	0x04, 0x36
        /*00c6*/ 	.short	(.L_903 - .L_902)
.L_902:
        /*00c8*/ 	.word	0x00000008
.L_903:


//--------------------- .nv.info._Z35group_norm_nhwc_bwd_one_pass_kernelI11Fp16IOFp16WLi128ELi20ELi640EEv26Group_norm_nhwc_bwd_params --------------------------
	.section	.nv.info._Z35group_norm_nhwc_bwd_one_pass_kernelI11Fp16IOFp16WLi128ELi20ELi640EEv26Group_norm_nhwc_bwd_params,"",@"SHT_CUDA_INFO"
	.sectionflags	@""
	.align	4


	//----- nvinfo : EIATTR_CUDA_API_VERSION
	.align		4
        /*0000*/ 	.byte	0x04, 0x37
        /*0002*/ 	.short	(.L_905 - .L_904)
.L_904:
        /*0004*/ 	.word	0x00000082


	//----- nvinfo : EIATTR_KPARAM_INFO
	.align		4
.L_905:
        /*0008*/ 	.byte	0x04, 0x17
        /*000a*/ 	.short	(.L_907 - .L_906)
.L_906:
        /*000c*/ 	.word	0x00000000
        /*0010*/ 	.short	0x0000
        /*0012*/ 	.short	0x0000
        /*0014*/ 	.byte	0x00, 0xf0, 0xe1, 0x02


	//----- nvinfo : EIATTR_SPARSE_MMA_MASK
	.align		4
.L_907:
        /*0018*/ 	.byte	0x03, 0x50
        /*001a*/ 	.short	0x0000


	//----- nvinfo : EIATTR_MAXREG_COUNT
	.align		4
        /*001c*/ 	.byte	0x03, 0x1b
        /*001e*/ 	.short	0x0060


	//----- nvinfo : EIATTR_NUM_BARRIERS
	.align		4
        /*0020*/ 	.byte	0x02, 0x4c
        /*0022*/ 	.byte	0x01
	.zero		1


	//----- nvinfo : EIATTR_MERCURY_ISA_VERSION
	.align		4
        /*0024*/ 	.byte	0x03, 0x5f
        /*0026*/ 	.short	0x0101


	//----- nvinfo : EIATTR_INT_WARP_WIDE_INSTR_OFFSETS
	.align		4
        /*0028*/ 	.byte	0x04, 0x31
        /*002a*/ 	.short	(.L_909 - .L_908)


	//   ....[0]....
.L_908:
        /*002c*/ 	.word	0x00002b00


	//   ....[1]....
        /*0030*/ 	.word	0x00004450


	//----- nvinfo : EIATTR_COOP_GROUP_MASK_REGIDS
	.align		4
.L_909:
        /*0034*/ 	.byte	0x04, 0x29
        /*0036*/ 	.short	(.L_911 - .L_910)


	//   ....[0]....
.L_910:
        /*0038*/ 	.word	0xffffffff


	//   ....[1]....
        /*003c*/ 	.word	0xffffffff


	//   ....[2]....
        /*0040*/ 	.word	0xffffffff


	//   ....[3]....
        /*0044*/ 	.word	0xffffffff


	//   ....[4]....
        /*0048*/ 	.word	0xffffffff


	//   ....[5]....
        /*004c*/ 	.word	0xffffffff


	//   ....[6]....
        /*0050*/ 	.word	0xffffffff


	//   ....[7]....
        /*0054*/ 	.word	0xffffffff


	//   ....[8]....
        /*0058*/ 	.word	0xffffffff


	//   ....[9]....
        /*005c*/ 	.word	0xffffffff


	//----- nvinfo : EIATTR_COOP_GROUP_INSTR_OFFSETS
	.align		4
.L_911:
        /*0060*/ 	.byte	0x04, 0x28
        /*0062*/ 	.short	(.L_913 - .L_912)


	//   ....[0]....
.L_912:
        /*0064*/ 	.word	0x00000f20


	//   ....[1]....
        /*0068*/ 	.word	0x00000f60


	//   ....[2]....
        /*006c*/ 	.word	0x00001010


	//   ....[3]....
        /*0070*/ 	.word	0x00001030


	//   ....[4]....
        /*0074*/ 	.word	0x00001070


	//   ....[5]....
        /*0078*/ 	.word	0x00001090


	//   ....[6]....
        /*007c*/ 	.word	0x000010c0


	//   ....[7]....
        /*0080*/ 	.word	0x000010e0


	//   ....[8]....
        /*0084*/ 	.word	0x00001110


	//   ....[9]....
        /*0088*/ 	.word	0x00001130


	//----- nvinfo : EIATTR_EXIT_INSTR_OFFSETS
	.align		4
.L_913:
        /*008c*/ 	.byte	0x04, 0x1c
        /*008e*/ 	.short	(.L_915 - .L_914)


	//   ....[0]....
.L_914:
        /*0090*/ 	.word	0x00004540


	//   ....[1]....
        /*0094*/ 	.word	0x00004680


	//   ....[2]....
        /*0098*/ 	.word	0x000048e0


	//----- nvinfo : EIATTR_MAX_THREADS
	.align		4
.L_915:
        /*009c*/ 	.byte	0x04, 0x05
        /*009e*/ 	.short	(.L_917 - .L_916)
.L_916:
        /*00a0*/ 	.word	0x00000280
        /*00a4*/ 	.word	0x00000001
        /*00a8*/ 	.word	0x00000001


	//----- nvinfo : EIATTR_CRS_STACK_SIZE
	.align		4
.L_917:
        /*00ac*/ 	.byte	0x04, 0x1e
        /*00ae*/ 	.short	(.L_919 - .L_918)
.L_918:
        /*00b0*/ 	.word	0x00000000


	//----- nvinfo : EIATTR_CBANK_PARAM_SIZE
	.align		4
.L_919:
        /*00b4*/ 	.byte	0x03, 0x19
        /*00b6*/ 	.short	0x00b8


	//----- nvinfo : EIATTR_PARAM_CBANK
	.align		4
        /*00b8*/ 	.byte	0x04, 0x0a
        /*00ba*/ 	.short	(.L_921 - .L_920)
	.align		4
.L_920:
        /*00bc*/ 	.word	index@(.nv.constant0._Z35group_norm_nhwc_bwd_one_pass_kernelI11Fp16IOFp16WLi128ELi20ELi640EEv26Group_norm_nhwc_bwd_params)
        /*00c0*/ 	.short	0x0210
        /*00c2*/ 	.short	0x00b8


	//----- nvinfo : EIATTR_SW_WAR
	.align		4
.L_921:
        /*00c4*/ 	.byte	0x04, 0x36
        /*00c6*/ 	.short	(.L_923 - .L_922)
.L_922:
        /*00c8*/ 	.word	0x00000008
.L_923:


//--------------------- .nv.info._Z35group_norm_nhwc_bwd_one_pass_kernelI11Fp16IOFp16WLi256ELi20ELi640EEv26Group_norm_nhwc_bwd_params --------------------------
	.section	.nv.info._Z35group_norm_nhwc_bwd_one_pass_kernelI11Fp16IOFp16WLi256ELi20ELi640EEv26Group_norm_nhwc_bwd_params,"",@"SHT_CUDA_INFO"
	.sectionflags	@""
	.align	4


	//----- nvinfo : EIATTR_CUDA_API_VERSION
	.align		4
        /*0000*/ 	.byte	0x04, 0x37
        /*0002*/ 	.short	(.L_925 - .L_924)
.L_924:
        /*0004*/ 	.word	0x00000082


	//----- nvinfo : EIATTR_KPARAM_INFO
	.align		4
.L_925:
        /*0008*/ 	.byte	0x04, 0x17
        /*000a*/ 	.short	(.L_927 - .L_926)
.L_926:
        /*000c*/ 	.word	0x00000000
        /*0010*/ 	.short	0x0000
        /*0012*/ 	.short	0x0000
        /*0014*/ 	.byte	0x00, 0xf0, 0xe1, 0x02


	//----- nvinfo : EIATTR_SPARSE_MMA_MASK
	.align		4
.L_927:
        /*0018*/ 	.byte	0x03, 0x50
        /*001a*/ 	.short	0x0000


	//----- nvinfo : EIATTR_MAXREG_COUNT
	.align		4
        /*001c*/ 	.byte	0x03, 0x1b
        /*001e*/ 	.short	0x0060


	//----- nvinfo : EIATTR_NUM_BARRIERS
	.align		4
        /*0020*/ 	.byte	0x02, 0x4c
        /*0022*/ 	.byte	0x01
	.zero		1


	//----- nvinfo : EIATTR_MERCURY_ISA_VERSION
	.align		4
        /*0024*/ 	.byte	0x03, 0x5f
        /*0026*/ 	.short	0x0101


	//----- nvinfo : EIATTR_INT_WARP_WIDE_INSTR_OFFSETS
	.align		4
        /*0028*/ 	.byte	0x04, 0x31
        /*002a*/ 	.short	(.L_929 - .L_928)


	//   ....[0]....
.L_928:
        /*002c*/ 	.word	0x00003300


	//   ....[1]....
        /*0030*/ 	.word	0x00005330


	//----- nvinfo : EIATTR_COOP_GROUP_MASK_REGIDS
	.align		4
.L_929:
        /*0034*/ 	.byte	0x04, 0x29
        /*0036*/ 	.short	(.L_931 - .L_930)


	//   ....[0]....
.L_930:
        /*0038*/ 	.word	0xffffffff


	//   ....[1]....
        /*003c*/ 	.word	0xffffffff


	//   ....[2]....
        /*0040*/ 	.word	0xffffffff


	//   ....[3]....
        /*0044*/ 	.word	0xffffffff


	//   ....[4]....
        /*0048*/ 	.word	0xffffffff


	//   ....[5]....
        /*004c*/ 	.word	0xffffffff


	//   ....[6]....
        /*0050*/ 	.word	0xffffffff


	//   ....[7]....
        /*0054*/ 	.word	0xffffffff


	//   ....[8]....
        /*0058*/ 	.word	0xffffffff


	//   ....[9]....
        /*005c*/ 	.word	0xffffffff


	//----- nvinfo : EIATTR_COOP_GROUP_INSTR_OFFSETS
	.align		4
.L_931:
        /*0060*/ 	.byte	0x04, 0x28
        /*0062*/ 	.short	(.L_933 - .L_932)


	//   ....[0]....
.L_932:
        /*0064*/ 	.word	0x000016d0


	//   ....[1]....
        /*0068*/ 	.word	0x00001710


	//   ....[2]....
        /*006c*/ 	.word	0x00001820


	//   ....[3]....
        /*0070*/ 	.word	0x00001840


	//   ....[4]....
        /*0074*/ 	.word	0x00001870


	//   ....[5]....
        /*0078*/ 	.word	0x00001890


	//   ....[6]....
        /*007c*/ 	.word	0x000018c0


	//   ....[7]....
        /*0080*/ 	.word	0x000018e0


	//   ....[8]....
        /*0084*/ 	.word	0x00001910


	//   ....[9]....
        /*0088*/ 	.word	0x00001930


	//----- nvinfo : EIATTR_EXIT_INSTR_OFFSETS
	.align		4
.L_933:
        /*008c*/ 	.byte	0x04, 0x1c
        /*008e*/ 	.short	(.L_935 - .L_934)


	//   ....[0]....
.L_934:
        /*0090*/ 	.word	0x00005420


	//   ....[1]....
        /*0094*/ 	.word	0x00005560


	//   ....[2]....
        /*0098*/ 	.word	0x000057c0


	//----- nvinfo : EIATTR_MAX_THREADS
	.align		4
.L_935:
        /*009c*/ 	.byte	0x04, 0x05
        /*009e*/ 	.short	(.L_937 - .L_936)
.L_936:
        /*00a0*/ 	.word	0x00000280
        /*00a4*/ 	.word	0x00000001
        /*00a8*/ 	.word	0x00000001


	//----- nvinfo : EIATTR_CRS_STACK_SIZE
	.align		4
.L_937:
        /*00ac*/ 	.byte	0x04, 0x1e
        /*00ae*/ 	.short	(.L_939 - .L_938)
.L_938:
        /*00b0*/ 	.word	0x00000000


	//----- nvinfo : EIATTR_CBANK_PARAM_SIZE
	.align		4
.L_939:
        /*00b4*/ 	.byte	0x03, 0x19
        /*00b6*/ 	.short	0x00b8


	//----- nvinfo : EIATTR_PARAM_CBANK
	.align		4
        /*00b8*/ 	.byte	0x04, 0x0a
        /*00ba*/ 	.short	(.L_941 - .L_940)
	.align		4
.L_940:
        /*00bc*/ 	.word	index@(.nv.constant0._Z35group_norm_nhwc_bwd_one_pass_kernelI11Fp16IOFp16WLi256ELi20ELi640EEv26Group_norm_nhwc_bwd_params)
        /*00c0*/ 	.short	0x0210
        /*00c2*/ 	.short	0x00b8


	//----- nvinfo : EIATTR_SW_WAR
	.align		4
.L_941:
        /*00c4*/ 	.byte	0x04, 0x36
        /*00c6*/ 	.short	(.L_943 - .L_942)
.L_942:
        /*00c8*/ 	.word	0x00000008
.L_943:


//--------------------- .nv.info._Z35group_norm_nhwc_bwd_one_pass_kernelI11Fp16IOFp16WLi512ELi20ELi640EEv26Group_norm_nhwc_bwd_params --------------------------
	.section	.nv.info._Z35group_norm_nhwc_bwd_one_pass_kernelI11Fp16IOFp16WLi512ELi20ELi640EEv26Group_norm_nhwc_bwd_params,"",@"SHT_CUDA_INFO"
	.sectionflags	@""
	.align	4


	//----- nvinfo : EIATTR_CUDA_API_VERSION
	.align		4
        /*0000*/ 	.byte	0x04, 0x37
        /*0002*/ 	.short	(.L_945 - .L_944)
.L_944:
        /*0004*/ 	.word	0x00000082


	//----- nvinfo : EIATTR_KPARAM_INFO
	.align		4
.L_945:
        /*0008*/ 	.byte	0x04, 0x17
        /*000a*/ 	.short	(.L_947 - .L_946)
.L_946:
        /*000c*/ 	.word	0x00000000
        /*0010*/ 	.short	0x0000
        /*0012*/ 	.short	0x0000
        /*0014*/ 	.byte	0x00, 0xf0, 0xe1, 0x02


	//----- nvinfo : EIATTR_SPARSE_MMA_MASK
	.align		4
.L_947:
        /*0018*/ 	.byte	0x03, 0x50
        /*001a*/ 	.short	0x0000


	//----- nvinfo : EIATTR_MAXREG_COUNT
	.align		4
        /*001c*/ 	.byte	0x03, 0x1b
        /*001e*/ 	.short	0x0060


	//----- nvinfo : EIATTR_NUM_BARRIERS
	.align		4
        /*0020*/ 	.byte	0x02, 0x4c
        /*0022*/ 	.byte	0x01
	.zero		1


	//----- nvinfo : EIATTR_MERCURY_ISA_VERSION
	.align		4
        /*0024*/ 	.byte	0x03, 0x5f
        /*0026*/ 	.short	0x0101


	//----- nvinfo : EIATTR_INT_WARP_WIDE_INSTR_OFFSETS
	.align		4
        /*0028*/ 	.byte	0x04, 0x31
        /*002a*/ 	.short	(.L_949 - .L_948)


	//   ....[0]....
.L_948:
        /*002c*/ 	.word	0x000040f0


	//   ....[1]....
        /*0030*/ 	.word	0x00006d20


	//----- nvinfo : EIATTR_COOP_GROUP_MASK_REGIDS
	.align		4
.L_949:
        /*0034*/ 	.byte	0x04, 0x29
        /*0036*/ 	.short	(.L_951 - .L_950)


	//   ....[0]....
.L_950:
        /*0038*/ 	.word	0xffffffff


	//   ....[1]....
        /*003c*/ 	.word	0xffffffff


	//   ....[2]....
        /*0040*/ 	.word	0xffffffff


	//   ....[3]....
        /*0044*/ 	.word	0xffffffff


	//   ....[4]....
        /*0048*/ 	.word	0xffffffff


	//   ....[5]....
        /*004c*/ 	.word	0xffffffff


	//   ....[6]....
        /*0050*/ 	.word	0xffffffff


	//   ....[7]....
        /*0054*/ 	.word	0xffffffff


	//   ....[8]....
        /*0058*/ 	.word	0xffffffff


	//   ....[9]....
        /*005c*/ 	.word	0xffffffff


	//----- nvinfo : EIATTR_COOP_GROUP_INSTR_OFFSETS
	.align		4
.L_951:
        /*0060*/ 	.byte	0x04, 0x28
        /*0062*/ 	.short	(.L_953 - .L_952)


	//   ....[0]....
.L_952:
        /*0064*/ 	.word	0x00002590


	//   ....[1]....
        /*0068*/ 	.word	0x000025d0


	//   ....[2]....
        /*006c*/ 	.word	0x00002660


	//   ....[3]....
        /*0070*/ 	.word	0x00002680


	//   ....[4]....
        /*0074*/ 	.word	0x000026b0


	//   ....[5]....
        /*0078*/ 	.word	0x000026d0


	//   ....[6]....
        /*007c*/ 	.word	0x00002700


	//   ....[7]....
        /*0080*/ 	.word	0x00002720


	//   ....[8]....
        /*0084*/ 	.word	0x00002750


	//   ....[9]....
        /*0088*/ 	.word	0x00002770


	//----- nvinfo : EIATTR_EXIT_INSTR_OFFSETS
	.align		4
.L_953:
        /*008c*/ 	.byte	0x04, 0x1c
        /*008e*/ 	.short	(.L_955 - .L_954)


	//   ....[0]....
.L_954:
        /*0090*/ 	.word	0x00006e10


	//   ....[1]....
        /*0094*/ 	.word	0x00006f50


	//   ....[2]....
        /*0098*/ 	.word	0x000071b0


	//----- nvinfo : EIATTR_MAX_THREADS
	.align		4
.L_955:
        /*009c*/ 	.byte	0x04, 0x05
        /*009e*/ 	.short	(.L_957 - .L_956)
.L_956:
        /*00a0*/ 	.word	0x00000280
        /*00a4*/ 	.word	0x00000001
        /*00a8*/ 	.word	0x00000001


	//----- nvinfo : EIATTR_CRS_STACK_SIZE
	.align		4
.L_957:
        /*00ac*/ 	.byte	0x04, 0x1e
        /*00ae*/ 	.short	(.L_959 - .L_958)
.L_958:
        /*00b0*/ 	.word	0x00000000


	//----- nvinfo : EIATTR_CBANK_PARAM_SIZE
	.align		4
.L_959:
        /*00b4*/ 	.byte	0x03, 0x19
        /*00b6*/ 	.short	0x00b8


	//----- nvinfo : EIATTR_PARAM_CBANK
	.align		4
        /*00b8*/ 	.byte	0x04, 0x0a
        /*00ba*/ 	.short	(.L_961 - .L_960)
	.align		4
.L_960:
        /*00bc*/ 	.word	index@(.nv.constant0._Z35group_norm_nhwc_bwd_one_pass_kernelI11Fp16IOFp16WLi512ELi20ELi640EEv26Group_norm_nhwc_bwd_params)
        /*00c0*/ 	.short	0x0210
        /*00c2*/ 	.short	0x00b8


	//----- nvinfo : EIATTR_SW_WAR
	.align		4
.L_961:
        /*00c4*/ 	.byte	0x04, 0x36
        /*00c6*/ 	.short	(.L_963 - .L_962)
.L_962:
        /*00c8*/ 	.word	0x00000008
.L_963:


//--------------------- .nv.info._Z35group_norm_nhwc_bwd_one_pass_kernelI11Fp32IOFp32WLi64ELi20ELi640EEv26Group_norm_nhwc_bwd_params --------------------------
	.section	.nv.info._Z35group_norm_nhwc_bwd_one_pass_kernelI11Fp32IOFp32WLi64ELi20ELi640EEv26Group_norm_nhwc_bwd_params,"",@"SHT_CUDA_INFO"
	.sectionflags	@""
	.align	4


	//----- nvinfo : EIATTR_CUDA_API_VERSION
	.align		4
        /*0000*/ 	.byte	0x04, 0x37
        /*0002*/ 	.short	(.L_965 - .L_964)
.L_964:
        /*0004*/ 	.word	0x00000082


	//----- nvinfo : EIATTR_KPARAM_INFO
	.align		4
.L_965:
        /*0008*/ 	.byte	0x04, 0x17
        /*000a*/ 	.short	(.L_967 - .L_966)
.L_966:
        /*000c*/ 	.word	0x00000000
        /*0010*/ 	.short	0x0000
        /*0012*/ 	.short	0x0000
        /*0014*/ 	.byte	0x00, 0xf0, 0xe1, 0x02


	//----- nvinfo : EIATTR_SPARSE_MMA_MASK
	.align		4
.L_967:
        /*0018*/ 	.byte	0x03, 0x50
        /*001a*/ 	.short	0x0000


	//----- nvinfo : EIATTR_MAXREG_COUNT
	.align		4
        /*001c*/ 	.byte	0x03, 0x1b
        /*001e*/ 	.short	0x0060


	//----- nvinfo : EIATTR_NUM_BARRIERS
	.align		4
        /*0020*/ 	.byte	0x02, 0x4c
        /*0022*/ 	.byte	0x01
	.zero		1


	//----- nvinfo : EIATTR_MERCURY_ISA_VERSION
	.align		4
        /*0024*/ 	.byte	0x03, 0x5f
        /*0026*/ 	.short	0x0101


	//----- nvinfo : EIATTR_INT_WARP_WIDE_INSTR_OFFSETS
	.align		4
        /*0028*/ 	.byte	0x04, 0x31
        /*002a*/ 	.short	(.L_969 - .L_968)


	//   ....[0]....
.L_968:
        /*002c*/ 	.word	0x00002690


	//   ....[1]....
        /*0030*/ 	.word	0x00003c20


	//----- nvinfo : EIATTR_COOP_GROUP_MASK_REGIDS
	.align		4
.L_969:
        /*0034*/ 	.byte	0x04, 0x29
        /*0036*/ 	.short	(.L_971 - .L_970)


	//   ....[0]....
.L_970:
        /*0038*/ 	.word	0xffffffff


	//   ....[1]....
        /*003c*/ 	.word	0xffffffff


	//   ....[2]....
        /*0040*/ 	.word	0xffffffff


	//   ....[3]....
        /*0044*/ 	.word	0xffffffff


	//   ....[4]....
        /*0048*/ 	.word	0xffffffff


	//   ....[5]....
        /*004c*/ 	.word	0xffffffff


	//   ....[6]....
        /*0050*/ 	.word	0xffffffff


	//   ....[7]....
        /*0054*/ 	.word	0xffffffff


	//   ....[8]....
        /*0058*/ 	.word	0xffffffff


	//   ....[9]....
        /*005c*/ 	.word	0xffffffff


	//----- nvinfo : EIATTR_COOP_GROUP_INSTR_OFFSETS
	.align		4
.L_971:
        /*0060*/ 	.byte	0x04, 0x28
        /*0062*/ 	.short	(.L_973 - .L_972)


	//   ....[0]....
.L_972:
        /*0064*/ 	.word	0x00000b20


	//   ....[1]....
        /*0068*/ 	.word	0x00000b30


	//   ....[2]....
        /*006c*/ 	.word	0x00000b90


	//   ....[3]....
        /*0070*/ 	.word	0x00000ba0


	//   ....[4]....
        /*0074*/ 	.word	0x00000bd0


	//   ....[5]....
        /*0078*/ 	.word	0x00000bf0


	//   ....[6]....
        /*007c*/ 	.word	0x00000c20


	//   ....[7]....
        /*0080*/ 	.word	0x00000c40


	//   ....[8]....
        /*0084*/ 	.word	0x00000c70


	//   ....[9]....
        /*0088*/ 	.word	0x00000c90


	//----- nvinfo : EIATTR_EXIT_INSTR_OFFSETS
	.align		4
.L_973:
        /*008c*/ 	.byte	0x04, 0x1c
        /*008e*/ 	.short	(.L_975 - .L_974)


	//   ....[0]....
.L_974:
        /*0090*/ 	.word	0x00003d10


	//   ....[1]....
        /*0094*/ 	.word	0x00003e50


	//   ....[2]....
        /*0098*/ 	.word	0x00004090


	//----- nvinfo : EIATTR_MAX_THREADS
	.align		4
.L_975:
        /*009c*/ 	.byte	0x04, 0x05
        /*009e*/ 	.short	(.L_977 - .L_976)
.L_976:
        /*00a0*/ 	.word	0x00000280
        /*00a4*/ 	.word	0x00000001
        /*00a8*/ 	.word	0x00000001


	//----- nvinfo : EIATTR_CRS_STACK_SIZE
	.align		4
.L_977:
        /*00ac*/ 	.byte	0x04, 0x1e
        /*00ae*/ 	.short	(.L_979 - .L_978)
.L_978:
        /*00b0*/ 	.word	0x00000000


	//----- nvinfo : EIATTR_CBANK_PARAM_SIZE
	.align		4
.L_979:
        /*00b4*/ 	.byte	0x03, 0x19
        /*00b6*/ 	.short	0x00b8


	//----- nvinfo : EIATTR_PARAM_CBANK
	.align		4
        /*00b8*/ 	.byte	0x04, 0x0a
        /*00ba*/ 	.short	(.L_981 - .L_980)
	.align		4
.L_980:
        /*00bc*/ 	.word	index@(.nv.constant0._Z35group_norm_nhwc_bwd_one_pass_kernelI11Fp32IOFp32WLi64ELi20ELi640EEv26Group_norm_nhwc_bwd_params)
        /*00c0*/ 	.short	0x0210
        /*00c2*/ 	.short	0x00b8


	//----- nvinfo : EIATTR_SW_WAR
	.align		4
.L_981:
        /*00c4*/ 	.byte	0x04, 0x36
        /*00c6*/ 	.short	(.L_983 - .L_982)
.L_982:
        /*00c8*/ 	.word	0x00000008
.L_983:


//--------------------- .nv.info._Z35group_norm_nhwc_bwd_one_pass_kernelI11Fp32IOFp32WLi128ELi20ELi640EEv26Group_norm_nhwc_bwd_params --------------------------
	.section	.nv.info._Z35group_norm_nhwc_bwd_one_pass_kernelI11Fp32IOFp32WLi128ELi20ELi640EEv26Group_norm_nhwc_bwd_params,"",@"SHT_CUDA_INFO"
	.sectionflags	@""
	.align	4


	//----- nvinfo : EIATTR_CUDA_API_VERSION
	.align		4
        /*0000*/ 	.byte	0x04, 0x37
        /*0002*/ 	.short	(.L_985 - .L_984)
.L_984:
        /*0004*/ 	.word	0x00000082


	//----- nvinfo : EIATTR_KPARAM_INFO
	.align		4
.L_985:
        /*0008*/ 	.byte	0x04, 0x17
        /*000a*/ 	.short	(.L_987 - .L_986)
.L_986:
        /*000c*/ 	.word	0x00000000
        /*0010*/ 	.short	0x0000
        /*0012*/ 	.short	0x0000
        /*0014*/ 	.byte	0x00, 0xf0, 0xe1, 0x02


	//----- nvinfo : EIATTR_SPARSE_MMA_MASK
	.align		4
.L_987:
        /*0018*/ 	.byte	0x03, 0x50
        /*001a*/ 	.short	0x0000


	//----- nvinfo : EIATTR_MAXREG_COUNT
	.align		4
        /*001c*/ 	.byte	0x03, 0x1b
        /*001e*/ 	.short	0x0060


	//----- nvinfo : EIATTR_NUM_BARRIERS
	.align		4
        /*0020*/ 	.byte	0x02, 0x4c
        /*0022*/ 	.byte	0x01
	.zero		1


	//----- nvinfo : EIATTR_MERCURY_ISA_VERSION
	.align		4
        /*0024*/ 	.byte	0x03, 0x5f
        /*0026*/ 	.short	0x0101


	//----- nvinfo : EIATTR_INT_WARP_WIDE_INSTR_OFFSETS
	.align		4
        /*0028*/ 	.byte	0x04, 0x31
        /*002a*/ 	.short	(.L_989 - .L_988)


	//   ....[0]....
.L_988:
        /*002c*/ 	.word	0x00002a80


	//   ....[1]....
        /*0030*/ 	.word	0x000042d0


	//----- nvinfo : EIATTR_COOP_GROUP_MASK_REGIDS
	.align		4
.L_989:
        /*0034*/ 	.byte	0x04, 0x29
        /*0036*/ 	.short	(.L_991 - .L_990)


	//   ....[0]....
.L_990:
        /*0038*/ 	.word	0xffffffff


	//   ....[1]....
        /*003c*/ 	.word	0xffffffff


	//   ....[2]....
        /*0040*/ 	.word	0xffffffff


	//   ....[3]....
        /*0044*/ 	.word	0xffffffff


	//   ....[4]....
        /*0048*/ 	.word	0xffffffff


	//   ....[5]....
        /*004c*/ 	.word	0xffffffff


	//   ....[6]....
        /*0050*/ 	.word	0xffffffff


	//   ....[7]....
        /*0054*/ 	.word	0xffffffff


	//   ....[8]....
        /*0058*/ 	.word	0xffffffff


	//   ....[9]....
        /*005c*/ 	.word	0xffffffff


	//----- nvinfo : EIATTR_COOP_GROUP_INSTR_OFFSETS
	.align		4
.L_991:
        /*0060*/ 	.byte	0x04, 0x28
        /*0062*/ 	.short	(.L_993 - .L_992)


	//   ....[0]....
.L_992:
        /*0064*/ 	.word	0x00000e90


	//   ....[1]....
        /*0068*/ 	.word	0x00000ed0


	//   ....[2]....
        /*006c*/ 	.word	0x00000f30


	//   ....[3]....
        /*0070*/ 	.word	0x00000f50


	//   ....[4]....
        /*0074*/ 	.word	0x00000f80


	//   ....[5]....
        /*0078*/ 	.word	0x00000fa0


	//   ....[6]....
        /*007c*/ 	.word	0x00000fd0


	//   ....[7]....
        /*0080*/ 	.word	0x00000ff0


	//   ....[8]....
        /*0084*/ 	.word	0x00001020


	//   ....[9]....
        /*0088*/ 	.word	0x00001040


	//----- nvinfo : EIATTR_EXIT_INSTR_OFFSETS
	.align		4
.L_993:
        /*008c*/ 	.byte	0x04, 0x1c
        /*008e*/ 	.short	(.L_995 - .L_994)


	//   ....[0]....
.L_994:
        /*0090*/ 	.word	0x000043c0


	//   ....[1]....
        /*0094*/ 	.word	0x00004500


	//   ....[2]....
        /*0098*/ 	.word	0x00004740


	//----- nvinfo : EIATTR_MAX_THREADS
	.align		4
.L_995:
        /*009c*/ 	.byte	0x04, 0x05
        /*009e*/ 	.short	(.L_997 - .L_996)
.L_996:
        /*00a0*/ 	.word	0x00000280
        /*00a4*/ 	.word	0x00000001
        /*00a8*/ 	.word	0x00000001


	//----- nvinfo : EIATTR_CRS_STACK_SIZE
	.align		4
.L_997:
        /*00ac*/ 	.byte	0x04, 0x1e
        /*00ae*/ 	.short	(.L_999 - .L_998)
.L_998:
        /*00b0*/ 	.word	0x00000000


	//----- nvinfo : EIATTR_CBANK_PARAM_SIZE
	.align		4
.L_999:
        /*00b4*/ 	.byte	0x03, 0x19
        /*00b6*/ 	.short	0x00b8


	//----- nvinfo : EIATTR_PARAM_CBANK
	.align		4
        /*00b8*/ 	.byte	0x04, 0x0a
        /*00ba*/ 	.short	(.L_1001 - .L_1000)
	.align		4
.L_1000:
        /*00bc*/ 	.word	index@(.nv.constant0._Z35group_norm_nhwc_bwd_one_pass_kernelI11Fp32IOFp32WLi128ELi20ELi640EEv26Group_norm_nhwc_bwd_params)
        /*00c0*/ 	.short	0x0210
        /*00c2*/ 	.short	0x00b8


	//----- nvinfo : EIATTR_SW_WAR
	.align		4
.L_1001:
        /*00c4*/ 	.byte	0x04, 0x36
        /*00c6*/ 	.short	(.L_1003 - .L_1002)
.L_1002:
        /*00c8*/ 	.word	0x00000008
.L_1003:


//--------------------- .nv.info._Z35group_norm_nhwc_bwd_one_pass_kernelI11Fp32IOFp32WLi256ELi20ELi640EEv26Group_norm_nhwc_bwd_params --------------------------
	.section	.nv.info._Z35group_norm_nhwc_bwd_one_pass_kernelI11Fp32IOFp32WLi256ELi20ELi640EEv26Group_norm_nhwc_bwd_params,"",@"SHT_CUDA_INFO"
	.sectionflags	@""
	.align	4


	//----- nvinfo : EIATTR_CUDA_API_VERSION
	.align		4
        /*0000*/ 	.byte	0x04, 0x37
        /*0002*/ 	.short	(.L_1005 - .L_1004)
.L_1004:
        /*0004*/ 	.word	0x00000082


	//----- nvinfo : EIATTR_KPARAM_INFO
	.align		4
.L_1005:
        /*0008*/ 	.byte	0x04, 0x17
        /*000a*/ 	.short	(.L_1007 - .L_1006)
.L_1006:
        /*000c*/ 	.word	0x00000000
        /*0010*/ 	.short	0x0000
        /*0012*/ 	.short	0x0000
        /*0014*/ 	.byte	0x00, 0xf0, 0xe1, 0x02


	//----- nvinfo : EIATTR_SPARSE_MMA_MASK
	.align		4
.L_1007:
        /*0018*/ 	.byte	0x03, 0x50
        /*001a*/ 	.short	0x0000


	//----- nvinfo : EIATTR_MAXREG_COUNT
	.align		4
        /*001c*/ 	.byte	0x03, 0x1b
        /*001e*/ 	.short	0x0060


	//----- nvinfo : EIATTR_NUM_BARRIERS
	.align		4
        /*0020*/ 	.byte	0x02, 0x4c
        /*0022*/ 	.byte	0x01
	.zero		1


	//----- nvinfo : EIATTR_ANNOTATIONS
	.align		4
        /*0024*/ 	.byte	0x04, 0x55
        /*0026*/ 	.short	(.L_1009 - .L_1008)


	//   ....[0]....
.L_1008:
        /*0028*/ 	.word	0x00000001
        /*002c*/ 	.byte	0xf0, 0x02, 0x00, 0x00, 0x01, 0x00, 0x00, 0x00, 0xb0, 0x14, 0x00, 0x00


	//----- nvinfo : EIATTR_MERCURY_ISA_VERSION
	.align		4
.L_1009:
        /*0038*/ 	.byte	0x03, 0x5f
        /*003a*/ 	.short	0x0101


	//----- nvinfo : EIATTR_INT_WARP_WIDE_INSTR_OFFSETS
	.align		4
        /*003c*/ 	.byte	0x04, 0x31
        /*003e*/ 	.short	(.L_1011 - .L_1010)


	//   ....[0]....
.L_1010:
        /*0040*/ 	.word	0x000031d0


	//   ....[1]....
        /*0044*/ 	.word	0x00004f90


	//----- nvinfo : EIATTR_COOP_GROUP_MASK_REGIDS
	.align		4
.L_1011:
        /*0048*/ 	.byte	0x04, 0x29
        /*004a*/ 	.short	(.L_1013 - .L_1012)


	//   ....[0]....
.L_1012:
        /*004c*/ 	.word	0xffffffff


	//   ....[1]....
        /*0050*/ 	.word	0xffffffff


	//   ....[2]....
        /*0054*/ 	.word	0xffffffff


	//   ....[3]....
        /*0058*/ 	.word	0xffffffff


	//   ....[4]....
        /*005c*/ 	.word	0xffffffff


	//   ....[5]....
        /*0060*/ 	.word	0xffffffff


	//   ....[6]....
        /*0064*/ 	.word	0xffffffff


	//   ....[7]....
        /*0068*/ 	.word	0xffffffff


	//   ....[8]....
        /*006c*/ 	.word	0xffffffff


	//   ....[9]....
        /*0070*/ 	.word	0xffffffff


	//----- nvinfo : EIATTR_COOP_GROUP_INSTR_OFFSETS
	.align		4
.L_1013:
        /*0074*/ 	.byte	0x04, 0x28
        /*0076*/ 	.short	(.L_1015 - .L_1014)


	//   ....[0]....
.L_1014:
        /*0078*/ 	.word	0x000015b0


	//   ....[1]....
        /*007c*/ 	.word	0x000015f0


	//   ....[2]....
        /*0080*/ 	.word	0x000016e0


	//   ....[3]....
        /*0084*/ 	.word	0x000016f0


	//   ....[4]....
        /*0088*/ 	.word	0x00001720


	//   ....[5]....
        /*008c*/ 	.word	0x00001740


	//   ....[6]....
        /*0090*/ 	.word	0x00001770


	//   ....[7]....
        /*0094*/ 	.word	0x00001790


	//   ....[8]....
        /*0098*/ 	.word	0x000017c0


	//   ....[9]....
        /*009c*/ 	.word	0x000017e0


	//----- nvinfo : EIATTR_EXIT_INSTR_OFFSETS
	.align		4
.L_1015:
        /*00a0*/ 	.byte	0x04, 0x1c
        /*00a2*/ 	.short	(.L_1017 - .L_1016)


	//   ....[0]....
.L_1016:
        /*00a4*/ 	.word	0x00005080


	//   ....[1]....
        /*00a8*/ 	.word	0x000051c0


	//   ....[2]....
        /*00ac*/ 	.word	0x00005400


	//----- nvinfo : EIATTR_MAX_THREADS
	.align		4
.L_1017:
        /*00b0*/ 	.byte	0x04, 0x05
        /*00b2*/ 	.short	(.L_1019 - .L_1018)
.L_1018:
        /*00b4*/ 	.word	0x00000280
        /*00b8*/ 	.word	0x00000001
        /*00bc*/ 	.word	0x00000001


	//----- nvinfo : EIATTR_CRS_STACK_SIZE
	.align		4
.L_1019:
        /*00c0*/ 	.byte	0x04, 0x1e
        /*00c2*/ 	.short	(.L_1021 - .L_1020)
.L_1020:
        /*00c4*/ 	.word	0x00000000


	//----- nvinfo : EIATTR_CBANK_PARAM_SIZE
	.align		4
.L_1021:
        /*00c8*/ 	.byte	0x03, 0x19
        /*00ca*/ 	.short	0x00b8


	//----- nvinfo : EIATTR_PARAM_CBANK
	.align		4
        /*00cc*/ 	.byte	0x04, 0x0a
        /*00ce*/ 	.short	(.L_1023 - .L_1022)
	.align		4
.L_1022:
        /*00d0*/ 	.word	index@(.nv.constant0._Z35group_norm_nhwc_bwd_one_pass_kernelI11Fp32IOFp32WLi256ELi20ELi640EEv26Group_norm_nhwc_bwd_params)
        /*00d4*/ 	.short	0x0210
        /*00d6*/ 	.short	0x00b8


	//----- nvinfo : EIATTR_SW_WAR
	.align		4
.L_1023:
        /*00d8*/ 	.byte	0x04, 0x36
        /*00da*/ 	.short	(.L_1025 - .L_1024)
.L_1024:
        /*00dc*/ 	.word	0x00000008
.L_1025:


//--------------------- .nv.info._Z35group_norm_nhwc_bwd_one_pass_kernelI11Fp32IOFp32WLi512ELi20ELi640EEv26Group_norm_nhwc_bwd_params --------------------------
	.section	.nv.info._Z35group_norm_nhwc_bwd_one_pass_kernelI11Fp32IOFp32WLi512ELi20ELi640EEv26Group_norm_nhwc_bwd_params,"",@"SHT_CUDA_INFO"
	.sectionflags	@""
	.align	4


	//----- nvinfo : EIATTR_CUDA_API_VERSION
	.align		4
        /*0000*/ 	.byte	0x04, 0x37
        /*0002*/ 	.short	(.L_1027 - .L_1026)
.L_1026:
        /*0004*/ 	.word	0x00000082


	//----- nvinfo : EIATTR_KPARAM_INFO
	.align		4
.L_1027:
        /*0008*/ 	.byte	0x04, 0x17
        /*000a*/ 	.short	(.L_1029 - .L_1028)
.L_1028:
        /*000c*/ 	.word	0x00000000
        /*0010*/ 	.short	0x0000
        /*0012*/ 	.short	0x0000
        /*0014*/ 	.byte	0x00, 0xf0, 0xe1, 0x02


	//----- nvinfo : EIATTR_SPARSE_MMA_MASK
	.align		4
.L_1029:
        /*0018*/ 	.byte	0x03, 0x50
        /*001a*/ 	.short	0x0000


	//----- nvinfo : EIATTR_MAXREG_COUNT
	.align		4
        /*001c*/ 	.byte	0x03, 0x1b
        /*001e*/ 	.short	0x0060


	//----- nvinfo : EIATTR_NUM_BARRIERS
	.align		4
        /*0020*/ 	.byte	0x02, 0x4c
        /*0022*/ 	.byte	0x01
	.zero		1


	//----- nvinfo : EIATTR_MERCURY_ISA_VERSION
	.align		4
        /*0024*/ 	.byte	0x03, 0x5f
        /*0026*/ 	.short	0x0101


	//----- nvinfo : EIATTR_INT_WARP_WIDE_INSTR_OFFSETS
	.align		4
        /*0028*/ 	.byte	0x04, 0x31
        /*002a*/ 	.short	(.L_1031 - .L_1030)


	//   ....[0]....
.L_1030:
        /*002c*/ 	.word	0x00003fd0


	//   ....[1]....
        /*0030*/ 	.word	0x00006770


	//----- nvinfo : EIATTR_COOP_GROUP_MASK_REGIDS
	.align		4
.L_1031:
        /*0034*/ 	.byte	0x04, 0x29
        /*0036*/ 	.short	(.L_1033 - .L_1032)


	//   ....[0]....
.L_1032:
        /*0038*/ 	.word	0xffffffff


	//   ....[1]....
        /*003c*/ 	.word	0xffffffff


	//   ....[2]....
        /*0040*/ 	.word	0xffffffff


	//   ....[3]....
        /*0044*/ 	.word	0xffffffff


	//   ....[4]....
        /*0048*/ 	.word	0xffffffff


	//   ....[5]....
        /*004c*/ 	.word	0xffffffff


	//   ....[6]....
        /*0050*/ 	.word	0xffffffff


	//   ....[7]....
        /*0054*/ 	.word	0xffffffff


	//   ....[8]....
        /*0058*/ 	.word	0xffffffff


	//   ....[9]....
        /*005c*/ 	.word	0xffffffff


	//----- nvinfo : EIATTR_COOP_GROUP_INSTR_OFFSETS
	.align		4
.L_1033:
        /*0060*/ 	.byte	0x04, 0x28
        /*0062*/ 	.short	(.L_1035 - .L_1034)


	//   ....[0]....
.L_1034:
        /*0064*/ 	.word	0x000022b0


	//   ....[1]....
        /*0068*/ 	.word	0x000022f0


	//   ....[2]....
        /*006c*/ 	.word	0x00002480


	//   ....[3]....
        /*0070*/ 	.word	0x000024c0


	//   ....[4]....
        /*0074*/ 	.word	0x00002540


	//   ....[5]....
        /*0078*/ 	.word	0x00002560


	//   ....[6]....
        /*007c*/ 	.word	0x00002590


	//   ....[7]....
        /*0080*/ 	.word	0x000025b0


	//   ....[8]....
        /*0084*/ 	.word	0x00002600


	//   ....[9]....
        /*0088*/ 	.word	0x00002620


	//----- nvinfo : EIATTR_EXIT_INSTR_OFFSETS
	.align		4
.L_1035:
        /*008c*/ 	.byte	0x04, 0x1c
        /*008e*/ 	.short	(.L_1037 - .L_1036)


	//   ....[0]....
.L_1036:
        /*0090*/ 	.word	0x00006860


	//   ....[1]....
        /*0094*/ 	.word	0x000069a0


	//   ....[2]....
        /*0098*/ 	.word	0x00006be0


	//----- nvinfo : EIATTR_MAX_THREADS
	.align		4
.L_1037:
        /*009c*/ 	.byte	0x04, 0x05
        /*009e*/ 	.short	(.L_1039 - .L_1038)
.L_1038:
        /*00a0*/ 	.word	0x00000280
        /*00a4*/ 	.word	0x00000001
        /*00a8*/ 	.word	0x00000001


	//----- nvinfo : EIATTR_CRS_STACK_SIZE
	.align		4
.L_1039:
        /*00ac*/ 	.byte	0x04, 0x1e
        /*00ae*/ 	.short	(.L_1041 - .L_1040)
.L_1040:
        /*00b0*/ 	.word	0x00000000


	//----- nvinfo : EIATTR_CBANK_PARAM_SIZE
	.align		4
.L_1041:
        /*00b4*/ 	.byte	0x03, 0x19
        /*00b6*/ 	.short	0x00b8


	//----- nvinfo : EIATTR_PARAM_CBANK
	.align		4
        /*00b8*/ 	.byte	0x04, 0x0a
        /*00ba*/ 	.short	(.L_1043 - .L_1042)
	.align		4
.L_1042:
        /*00bc*/ 	.word	index@(.nv.constant0._Z35group_norm_nhwc_bwd_one_pass_kernelI11Fp32IOFp32WLi512ELi20ELi640EEv26Group_norm_nhwc_bwd_params)
        /*00c0*/ 	.short	0x0210
        /*00c2*/ 	.short	0x00b8


	//----- nvinfo : EIATTR_SW_WAR
	.align		4
.L_1043:
        /*00c4*/ 	.byte	0x04, 0x36
        /*00c6*/ 	.short	(.L_1045 - .L_1044)
.L_1044:
        /*00c8*/ 	.word	0x00000008
.L_1045:


//--------------------- .nv.info._Z35group_norm_nhwc_bwd_one_pass_kernelI11Fp32IOBf16WLi64ELi20ELi640EEv26Group_norm_nhwc_bwd_params --------------------------
	.section	.nv.info._Z35group_norm_nhwc_bwd_one_pass_kernelI11Fp32IOBf16WLi64ELi20ELi640EEv26Group_norm_nhwc_bwd_params,"",@"SHT_CUDA_INFO"
	.sectionflags	@""
	.align	4


	//----- nvinfo : EIATTR_CUDA_API_VERSION
	.align		4
        /*0000*/ 	.byte	0x04, 0x37
        /*0002*/ 	.short	(.L_1047 - .L_1046)
.L_1046:
        /*0004*/ 	.word	0x00000082


	//----- nvinfo : EIATTR_KPARAM_INFO
	.align		4
.L_1047:
        /*0008*/ 	.byte	0x04, 0x17
        /*000a*/ 	.short	(.L_1049 - .L_1048)
.L_1048:
        /*000c*/ 	.word	0x00000000
        /*0010*/ 	.short	0x0000
        /*0012*/ 	.short	0x0000
        /*0014*/ 	.byte	0x00, 0xf0, 0xe1, 0x02


	//----- nvinfo : EIATTR_SPARSE_MMA_MASK
	.align		4
.L_1049:
        /*0018*/ 	.byte	0x03, 0x50
        /*001a*/ 	.short	0x0000


	//----- nvinfo : EIATTR_MAXREG_COUNT
	.align		4
        /*001c*/ 	.byte	0x03, 0x1b
        /*001e*/ 	.short	0x0060


	//----- nvinfo : EIATTR_NUM_BARRIERS
	.align		4
        /*0020*/ 	.byte	0x02, 0x4c
        /*0022*/ 	.byte	0x01
	.zero		1


	//----- nvinfo : EIATTR_MERCURY_ISA_VERSION
	.align		4
        /*0024*/ 	.byte	0x03, 0x5f
        /*0026*/ 	.short	0x0101


	//----- nvinfo : EIATTR_INT_WARP_WIDE_INSTR_OFFSETS
	.align		4
        /*0028*/ 	.byte	0x04, 0x31
        /*002a*/ 	.short	(.L_1051 - .L_1050)


	//   ....[0]....
.L_1050:
        /*002c*/ 	.word	0x00002700


	//   ....[1]....
        /*0030*/ 	.word	0x00003c90


	//----- nvinfo : EIATTR_COOP_GROUP_MASK_REGIDS
	.align		4
.L_1051:
        /*0034*/ 	.byte	0x04, 0x29
        /*0036*/ 	.short	(.L_1053 - .L_1052)


	//   ....[0]....
.L_1052:
        /*0038*/ 	.word	0xffffffff


	//   ....[1]....
        /*003c*/ 	.word	0xffffffff


	//   ....[2]....
        /*0040*/ 	.word	0xffffffff


	//   ....[3]....
        /*0044*/ 	.word	0xffffffff


	//   ....[4]....
        /*0048*/ 	.word	0xffffffff


	//   ....[5]....
        /*004c*/ 	.word	0xffffffff


	//   ....[6]....
        /*0050*/ 	.word	0xffffffff


	//   ....[7]....
        /*0054*/ 	.word	0xffffffff


	//   ....[8]....
        /*0058*/ 	.word	0xffffffff


	//   ....[9]....
        /*005c*/ 	.word	0xffffffff


	//----- nvinfo : EIATTR_COOP_GROUP_INSTR_OFFSETS
	.align		4
.L_1053:
        /*0060*/ 	.byte	0x04, 0x28
        /*0062*/ 	.short	(.L_1055 - .L_1054)


	//   ....[0]....
.L_1054:
        /*0064*/ 	.word	0x00000b90


	//   ....[1]....
        /*0068*/ 	.word	0x00000ba0


	//   ....[2]....
        /*006c*/ 	.word	0x00000c00


	//   ....[3]....
        /*0070*/ 	.word	0x00000c10


	//   ....[4]....
        /*0074*/ 	.word	0x00000c40


	//   ....[5]....
        /*0078*/ 	.word	0x00000c60


	//   ....[6]....
        /*007c*/ 	.word	0x00000c90


	//   ....[7]....
        /*0080*/ 	.word	0x00000cb0


	//   ....[8]....
        /*0084*/ 	.word	0x00000ce0


	//   ....[9]....
        /*0088*/ 	.word	0x00000d00


	//----- nvinfo : EIATTR_EXIT_INSTR_OFFSETS
	.align		4
.L_1055:
        /*008c*/ 	.byte	0x04, 0x1c
        /*008e*/ 	.short	(.L_1057 - .L_1056)


	//   ....[0]....
.L_1056:
        /*0090*/ 	.word	0x00003d80


	//   ....[1]....
        /*0094*/ 	.word	0x00003ec0


	//   ....[2]....
        /*0098*/ 	.word	0x00004130


	//----- nvinfo : EIATTR_MAX_THREADS
	.align		4
.L_1057:
        /*009c*/ 	.byte	0x04, 0x05
        /*009e*/ 	.short	(.L_1059 - .L_1058)
.L_1058:
        /*00a0*/ 	.word	0x00000280
        /*00a4*/ 	.word	0x00000001
        /*00a8*/ 	.word	0x00000001


	//----- nvinfo : EIATTR_CRS_STACK_SIZE
	.align		4
.L_1059:
        /*00ac*/ 	.byte	0x04, 0x1e
        /*00ae*/ 	.short	(.L_1061 - .L_1060)
.L_1060:
        /*00b0*/ 	.word	0x00000000


	//----- nvinfo : EIATTR_CBANK_PARAM_SIZE
	.align		4
.L_1061:
        /*00b4*/ 	.byte	0x03, 0x19
        /*00b6*/ 	.short	0x00b8


	//----- nvinfo : EIATTR_PARAM_CBANK
	.align		4
        /*00b8*/ 	.byte	0x04, 0x0a
        /*00ba*/ 	.short	(.L_1063 - .L_1062)
	.align		4
.L_1062:
        /*00bc*/ 	.word	index@(.nv.constant0._Z35group_norm_nhwc_bwd_one_pass_kernelI11Fp32IOBf16WLi64ELi20ELi640EEv26Group_norm_nhwc_bwd_params)
        /*00c0*/ 	.short	0x0210
        /*00c2*/ 	.short	0x00b8


	//----- nvinfo : EIATTR_SW_WAR
	.align		4
.L_1063:
        /*00c4*/ 	.byte	0x04, 0x36
        /*00c6*/ 	.short	(.L_1065 - .L_1064)
.L_1064:
        /*00c8*/ 	.word	0x00000008
.L_1065:


//--------------------- .nv.info._Z35group_norm_nhwc_bwd_one_pass_kernelI11Fp32IOBf16WLi128ELi20ELi640EEv26Group_norm_nhwc_bwd_params --------------------------
	.section	.nv.info._Z35group_norm_nhwc_bwd_one_pass_kernelI11Fp32IOBf16WLi128ELi20ELi640EEv26Group_norm_nhwc_bwd_params,"",@"SHT_CUDA_INFO"
	.sectionflags	@""
	.align	4


	//----- nvinfo : EIATTR_CUDA_API_VERSION
	.align		4
        /*0000*/ 	.byte	0x04, 0x37
        /*0002*/ 	.short	(.L_1067 - .L_1066)
.L_1066:
        /*0004*/ 	.word	0x00000082


	//----- nvinfo : EIATTR_KPARAM_INFO
	.align		4
.L_1067:
        /*0008*/ 	.byte	0x04, 0x17
        /*000a*/ 	.short	(.L_1069 - .L_1068)
.L_1068:
        /*000c*/ 	.word	0x00000000
        /*0010*/ 	.short	0x0000
        /*0012*/ 	.short	0x0000
        /*0014*/ 	.byte	0x00, 0xf0, 0xe1, 0x02


	//----- nvinfo : EIATTR_SPARSE_MMA_MASK
	.align		4
.L_1069:
        /*0018*/ 	.byte	0x03, 0x50
        /*001a*/ 	.short	0x0000


	//----- nvinfo : EIATTR_MAXREG_COUNT
	.align		4
        /*001c*/ 	.byte	0x03, 0x1b
        /*001e*/ 	.short	0x0060


	//----- nvinfo : EIATTR_NUM_BARRIERS
	.align		4
        /*0020*/ 	.byte	0x02, 0x4c
        /*0022*/ 	.byte	0x01
	.zero		1


	//----- nvinfo : EIATTR_MERCURY_ISA_VERSION
	.align		4
        /*0024*/ 	.byte	0x03, 0x5f
        /*0026*/ 	.short	0x0101


	//----- nvinfo : EIATTR_INT_WARP_WIDE_INSTR_OFFSETS
	.align		4
        /*0028*/ 	.byte	0x04, 0x31
        /*002a*/ 	.short	(.L_1071 - .L_1070)


	//   ....[0]....
.L_1070:
        /*002c*/ 	.word	0x00002ad0


	//   ....[1]....
        /*0030*/ 	.word	0x00004320


	//----- nvinfo : EIATTR_COOP_GROUP_MASK_REGIDS
	.align		4
.L_1071:
        /*0034*/ 	.byte	0x04, 0x29
        /*0036*/ 	.short	(.L_1073 - .L_1072)


	//   ....[0]....
.L_1072:
        /*0038*/ 	.word	0xffffffff


	//   ....[1]....
        /*003c*/ 	.word	0xffffffff


	//   ....[2]....
        /*0040*/ 	.word	0xffffffff


	//   ....[3]....
        /*0044*/ 	.word	0xffffffff


	//   ....[4]....
        /*0048*/ 	.word	0xffffffff


	//   ....[5]....
        /*004c*/ 	.word	0xffffffff


	//   ....[6]....
        /*0050*/ 	.word	0xffffffff


	//   ....[7]....
        /*0054*/ 	.word	0xffffffff


	//   ....[8]....
        /*0058*/ 	.word	0xffffffff


	//   ....[9]....
        /*005c*/ 	.word	0xffffffff


	//----- nvinfo : EIATTR_COOP_GROUP_INSTR_OFFSETS
	.align		4
.L_1073:
        /*0060*/ 	.byte	0x04, 0x28
        /*0062*/ 	.short	(.L_1075 - .L_1074)


	//   ....[0]....
.L_1074:
        /*0064*/ 	.word	0x00000f00


	//   ....[1]....
        /*0068*/ 	.word	0x00000f40


	//   ....[2]....
        /*006c*/ 	.word	0x00000fa0


	//   ....[3]....
        /*0070*/ 	.word	0x00000fc0


	//   ....[4]....
        /*0074*/ 	.word	0x00000ff0


	//   ....[5]....
        /*0078*/ 	.word	0x00001010


	//   ....[6]....
        /*007c*/ 	.word	0x00001040


	//   ....[7]....
        /*0080*/ 	.word	0x00001060


	//   ....[8]....
        /*0084*/ 	.word	0x00001090


	//   ....[9]....
        /*0088*/ 	.word	0x000010b0


	//----- nvinfo : EIATTR_EXIT_INSTR_OFFSETS
	.align		4
.L_1075:
        /*008c*/ 	.byte	0x04, 0x1c
        /*008e*/ 	.short	(.L_1077 - .L_1076)


	//   ....[0]....
.L_1076:
        /*0090*/ 	.word	0x00004410


	//   ....[1]....
        /*0094*/ 	.word	0x00004550


	//   ....[2]....
        /*0098*/ 	.word	0x000047b0


	//----- nvinfo : EIATTR_MAX_THREADS
	.align		4
.L_1077:
        /*009c*/ 	.byte	0x04, 0x05
        /*009e*/ 	.short	(.L_1079 - .L_1078)
.L_1078:
        /*00a0*/ 	.word	0x00000280
        /*00a4*/ 	.word	0x00000001
        /*00a8*/ 	.word	0x00000001


	//----- nvinfo : EIATTR_CRS_STACK_SIZE
	.align		4
.L_1079:
        /*00ac*/ 	.byte	0x04, 0x1e
        /*00ae*/ 	.short	(.L_1081 - .L_1080)
.L_1080:
        /*00b0*/ 	.word	0x00000000


	//----- nvinfo : EIATTR_CBANK_PARAM_SIZE
	.align		4
.L_1081:
        /*00b4*/ 	.byte	0x03, 0x19
        /*00b6*/ 	.short	0x00b8


	//----- nvinfo : EIATTR_PARAM_CBANK
	.align		4
        /*00b8*/ 	.byte	0x04, 0x0a
        /*00ba*/ 	.short	(.L_1083 - .L_1082)
	.align		4
.L_1082:
        /*00bc*/ 	.word	index@(.nv.constant0._Z35group_norm_nhwc_bwd_one_pass_kernelI11Fp32IOBf16WLi128ELi20ELi640EEv26Group_norm_nhwc_bwd_params)
        /*00c0*/ 	.short	0x0210
        /*00c2*/ 	.short	0x00b8


	//----- nvinfo : EIATTR_SW_WAR
	.align		4
.L_1083:
        /*00c4*/ 	.byte	0x04, 0x36
        /*00c6*/ 	.short	(.L_1085 - .L_1084)
.L_1084:
        /*00c8*/ 	.word	0x00000008
.L_1085:


//--------------------- .nv.info._Z35group_norm_nhwc_bwd_one_pass_kernelI11Fp32IOBf16WLi256ELi20ELi640EEv26Group_norm_nhwc_bwd_params --------------------------
	.section	.nv.info._Z35group_norm_nhwc_bwd_one_pass_kernelI11Fp32IOBf16WLi256ELi20ELi640EEv26Group_norm_nhwc_bwd_params,"",@"SHT_CUDA_INFO"
	.sectionflags	@""
	.align	4


	//----- nvinfo : EIATTR_CUDA_API_VERSION
	.align		4
        /*0000*/ 	.byte	0x04, 0x37
        /*0002*/ 	.short	(.L_1087 - .L_1086)
.L_1086:
        /*0004*/ 	.word	0x00000082


	//----- nvinfo : EIATTR_KPARAM_INFO
	.align		4
.L_1087:
        /*0008*/ 	.byte	0x04, 0x17
        /*000a*/ 	.short	(.L_1089 - .L_1088)
.L_1088:
        /*000c*/ 	.word	0x00000000
        /*0010*/ 	.short	0x0000
        /*0012*/ 	.short	0x0000
        /*0014*/ 	.byte	0x00, 0xf0, 0xe1, 0x02


	//----- nvinfo : EIATTR_SPARSE_MMA_MASK
	.align		4
.L_1089:
        /*0018*/ 	.byte	0x03, 0x50
        /*001a*/ 	.short	0x0000


	//----- nvinfo : EIATTR_MAXREG_COUNT
	.align		4
        /*001c*/ 	.byte	0x03, 0x1b
        /*001e*/ 	.short	0x0060


	//----- nvinfo : EIATTR_NUM_BARRIERS
	.align		4
        /*0020*/ 	.byte	0x02, 0x4c
        /*0022*/ 	.byte	0x01
	.zero		1


	//----- nvinfo : EIATTR_ANNOTATIONS
	.align		4
        /*0024*/ 	.byte	0x04, 0x55
        /*0026*/ 	.short	(.L_1091 - .L_1090)


	//   ....[0]....
.L_1090:
        /*0028*/ 	.word	0x00000001
        /*002c*/ 	.byte	0xf0, 0x02, 0x00, 0x00, 0x01, 0x00, 0x00, 0x00, 0x20, 0x15, 0x00, 0x00


	//----- nvinfo : EIATTR_MERCURY_ISA_VERSION
	.align		4
.L_1091:
        /*0038*/ 	.byte	0x03, 0x5f
        /*003a*/ 	.short	0x0101


	//----- nvinfo : EIATTR_INT_WARP_WIDE_INSTR_OFFSETS
	.align		4
        /*003c*/ 	.byte	0x04, 0x31
        /*003e*/ 	.short	(.L_1093 - .L_1092)


	//   ....[0]....
.L_1092:
        /*0040*/ 	.word	0x00003240


	//   ....[1]....
        /*0044*/ 	.word	0x00005000


	//----- nvinfo : EIATTR_COOP_GROUP_MASK_REGIDS
	.align		4
.L_1093:
        /*0048*/ 	.byte	0x04, 0x29
        /*004a*/ 	.short	(.L_1095 - .L_1094)


	//   ....[0]....
.L_1094:
        /*004c*/ 	.word	0xffffffff


	//   ....[1]....
        /*0050*/ 	.word	0xffffffff


	//   ....[2]....
        /*0054*/ 	.word	0xffffffff


	//   ....[3]....
        /*0058*/ 	.word	0xffffffff


	//   ....[4]....
        /*005c*/ 	.word	0xffffffff


	//   ....[5]....
        /*0060*/ 	.word	0xffffffff


	//   ....[6]....
        /*0064*/ 	.word	0xffffffff


	//   ....[7]....
        /*0068*/ 	.word	0xffffffff


	//   ....[8]....
        /*006c*/ 	.word	0xffffffff


	//   ....[9]....
        /*0070*/ 	.word	0xffffffff


	//----- nvinfo : EIATTR_COOP_GROUP_INSTR_OFFSETS
	.align		4
.L_1095:
        /*0074*/ 	.byte	0x04, 0x28
        /*0076*/ 	.short	(.L_1097 - .L_1096)


	//   ....[0]....
.L_1096:
        /*0078*/ 	.word	0x00001620


	//   ....[1]....
        /*007c*/ 	.word	0x00001660


	//   ....[2]....
        /*0080*/ 	.word	0x00001770


	//   ....[3]....
        /*0084*/ 	.word	0x00001780


	//   ....[4]....
        /*0088*/ 	.word	0x000017b0


	//   ....[5]....
        /*008c*/ 	.word	0x000017d0


	//   ....[6]....
        /*0090*/ 	.word	0x00001800


	//   ....[7]....
        /*0094*/ 	.word	0x00001820


	//   ....[8]....
        /*0098*/ 	.word	0x00001850


	//   ....[9]....
        /*009c*/ 	.word	0x00001870


	//----- nvinfo : EIATTR_EXIT_INSTR_OFFSETS
	.align		4
.L_1097:
        /*00a0*/ 	.byte	0x04, 0x1c
        /*00a2*/ 	.short	(.L_1099 - .L_1098)


	//   ....[0]....
.L_1098:
        /*00a4*/ 	.word	0x000050f0


	//   ....[1]....
        /*00a8*/ 	.word	0x00005230


	//   ....[2]....
        /*00ac*/ 	.word	0x00005490


	//----- nvinfo : EIATTR_MAX_THREADS
	.align		4
.L_1099:
        /*00b0*/ 	.byte	0x04, 0x05
        /*00b2*/ 	.short	(.L_1101 - .L_1100)
.L_1100:
        /*00b4*/ 	.word	0x00000280
        /*00b8*/ 	.word	0x00000001
        /*00bc*/ 	.word	0x00000001


	//----- nvinfo : EIATTR_CRS_STACK_SIZE
	.align		4
.L_1101:
        /*00c0*/ 	.byte	0x04, 0x1e
        /*00c2*/ 	.short	(.L_1103 - .L_1102)
.L_1102:
        /*00c4*/ 	.word	0x00000000


	//----- nvinfo : EIATTR_CBANK_PARAM_SIZE
	.align		4
.L_1103:
        /*00c8*/ 	.byte	0x03, 0x19
        /*00ca*/ 	.short	0x00b8


	//----- nvinfo : EIATTR_PARAM_CBANK
	.align		4
        /*00cc*/ 	.byte	0x04, 0x0a
        /*00ce*/ 	.short	(.L_1105 - .L_1104)
	.align		4
.L_1104:
        /*00d0*/ 	.word	index@(.nv.constant0._Z35group_norm_nhwc_bwd_one_pass_kernelI11Fp32IOBf16WLi256ELi20ELi640EEv26Group_norm_nhwc_bwd_params)
        /*00d4*/ 	.short	0x0210
        /*00d6*/ 	.short	0x00b8


	//----- nvinfo : EIATTR_SW_WAR
	.align		4
.L_1105:
        /*00d8*/ 	.byte	0x04, 0x36
        /*00da*/ 	.short	(.L_1107 - .L_1106)
.L_1106:
        /*00dc*/ 	.word	0x00000008
.L_1107:


//--------------------- .nv.info._Z35group_norm_nhwc_bwd_one_pass_kernelI11Fp32IOBf16WLi512ELi20ELi640EEv26Group_norm_nhwc_bwd_params --------------------------
	.section	.nv.info._Z35group_norm_nhwc_bwd_one_pass_kernelI11Fp32IOBf16WLi512ELi20ELi640EEv26Group_norm_nhwc_bwd_params,"",@"SHT_CUDA_INFO"
	.sectionflags	@""
	.align	4


	//----- nvinfo : EIATTR_CUDA_API_VERSION
	.align		4
        /*0000*/ 	.byte	0x04, 0x37
        /*0002*/ 	.short	(.L_1109 - .L_1108)
.L_1108:
        /*0004*/ 	.word	0x00000082


	//----- nvinfo : EIATTR_KPARAM_INFO
	.align		4
.L_1109:
        /*0008*/ 	.byte	0x04, 0x17
        /*000a*/ 	.short	(.L_1111 - .L_1110)
.L_1110:
        /*000c*/ 	.word	0x00000000
        /*0010*/ 	.short	0x0000
        /*0012*/ 	.short	0x0000
        /*0014*/ 	.byte	0x00, 0xf0, 0xe1, 0x02


	//----- nvinfo : EIATTR_SPARSE_MMA_MASK
	.align		4
.L_1111:
        /*0018*/ 	.byte	0x03, 0x50
        /*001a*/ 	.short	0x0000


	//----- nvinfo : EIATTR_MAXREG_COUNT
	.align		4
        /*001c*/ 	.byte	0x03, 0x1b
        /*001e*/ 	.short	0x0060


	//----- nvinfo : EIATTR_NUM_BARRIERS
	.align		4
        /*0020*/ 	.byte	0x02, 0x4c
        /*0022*/ 	.byte	0x01
	.zero		1


	//----- nvinfo : EIATTR_MERCURY_ISA_VERSION
	.align		4
        /*0024*/ 	.byte	0x03, 0x5f
        /*0026*/ 	.short	0x0101


	//----- nvinfo : EIATTR_INT_WARP_WIDE_INSTR_OFFSETS
	.align		4
        /*0028*/ 	.byte	0x04, 0x31
        /*002a*/ 	.short	(.L_1113 - .L_1112)


	//   ....[0]....
.L_1112:
        /*002c*/ 	.word	0x00004030


	//   ....[1]....
        /*0030*/ 	.word	0x000067d0


	//----- nvinfo : EIATTR_COOP_GROUP_MASK_REGIDS
	.align		4
.L_1113:
        /*0034*/ 	.byte	0x04, 0x29
        /*0036*/ 	.short	(.L_1115 - .L_1114)


	//   ....[0]....
.L_1114:
        /*0038*/ 	.word	0xffffffff


	//   ....[1]....
        /*003c*/ 	.word	0xffffffff


	//   ....[2]....
        /*0040*/ 	.word	0xffffffff


	//   ....[3]....
        /*0044*/ 	.word	0xffffffff


	//   ....[4]....
        /*0048*/ 	.word	0xffffffff


	//   ....[5]....
        /*004c*/ 	.word	0xffffffff


	//   ....[6]....
        /*0050*/ 	.word	0xffffffff


	//   ....[7]....
        /*0054*/ 	.word	0xffffffff


	//   ....[8]....
        /*0058*/ 	.word	0xffffffff


	//   ....[9]....
        /*005c*/ 	.word	0xffffffff


	//----- nvinfo : EIATTR_COOP_GROUP_INSTR_OFFSETS
	.align		4
.L_1115:
        /*0060*/ 	.byte	0x04, 0x28
        /*0062*/ 	.short	(.L_1117 - .L_1116)


	//   ....[0]....
.L_1116:
        /*0064*/ 	.word	0x00002330


	//   ....[1]....
        /*0068*/ 	.word	0x00002370


	//   ....[2]....
        /*006c*/ 	.word	0x00002500


	//   ....[3]....
        /*0070*/ 	.word	0x00002540


	//   ....[4]....
        /*0074*/ 	.word	0x00002590


	//   ....[5]....
        /*0078*/ 	.word	0x000025b0


	//   ....[6]....
        /*007c*/ 	.word	0x000025e0


	//   ....[7]....
        /*0080*/ 	.word	0x00002600


	//   ....[8]....
        /*0084*/ 	.word	0x00002650


	//   ....[9]....
        /*0088*/ 	.word	0x00002680


	//----- nvinfo : EIATTR_EXIT_INSTR_OFFSETS
	.align		4
.L_1117:
        /*008c*/ 	.byte	0x04, 0x1c
        /*008e*/ 	.short	(.L_1119 - .L_1118)


	//   ....[0]....
.L_1118:
        /*0090*/ 	.word	0x000068c0


	//   ....[1]....
        /*0094*/ 	.word	0x00006a00


	//   ....[2]....
        /*0098*/ 	.word	0x00006c60


	//----- nvinfo : EIATTR_MAX_THREADS
	.align		4
.L_1119:
        /*009c*/ 	.byte	0x04, 0x05
        /*009e*/ 	.short	(.L_1121 - .L_1120)
.L_1120:
        /*00a0*/ 	.word	0x00000280
        /*00a4*/ 	.word	0x00000001
        /*00a8*/ 	.word	0x00000001


	//----- nvinfo : EIATTR_CRS_STACK_SIZE
	.align		4
.L_1121:
        /*00ac*/ 	.byte	0x04, 0x1e
        /*00ae*/ 	.short	(.L_1123 - .L_1122)
.L_1122:
        /*00b0*/ 	.word	0x00000000


	//----- nvinfo : EIATTR_CBANK_PARAM_SIZE
	.align		4
.L_1123:
        /*00b4*/ 	.byte	0x03, 0x19
        /*00b6*/ 	.short	0x00b8


	//----- nvinfo : EIATTR_PARAM_CBANK
	.align		4
        /*00b8*/ 	.byte	0x04, 0x0a
        /*00ba*/ 	.short	(.L_1125 - .L_1124)
	.align		4
.L_1124:
        /*00bc*/ 	.word	index@(.nv.constant0._Z35group_norm_nhwc_bwd_one_pass_kernelI11Fp32IOBf16WLi512ELi20ELi640EEv26Group_norm_nhwc_bwd_params)
        /*00c0*/ 	.short	0x0210
        /*00c2*/ 	.short	0x00b8


	//----- nvinfo : EIATTR_SW_WAR
	.align		4
.L_1125:
        /*00c4*/ 	.byte	0x04, 0x36
        /*00c6*/ 	.short	(.L_1127 - .L_1126)
.L_1126:
        /*00c8*/ 	.word	0x00000008
.L_1127:


//--------------------- .nv.info._Z35group_norm_nhwc_bwd_one_pass_kernelI11Fp32IOFp16WLi64ELi20ELi640EEv26Group_norm_nhwc_bwd_params --------------------------
	.section	.nv.info._Z35group_norm_nhwc_bwd_one_pass_kernelI11Fp32IOFp16WLi64ELi20ELi640EEv26Group_norm_nhwc_bwd_params,"",@"SHT_CUDA_INFO"
	.sectionflags	@""
	.align	4


	//----- nvinfo : EIATTR_CUDA_API_VERSION
	.align		4
        /*0000*/ 	.byte	0x04, 0x37
        /*0002*/ 	.short	(.L_1129 - .L_1128)
.L_1128:
        /*0004*/ 	.word	0x00000082


	//----- nvinfo : EIATTR_KPARAM_INFO
	.align		4
.L_1129:
        /*0008*/ 	.byte	0x04, 0x17
        /*000a*/ 	.short	(.L_1131 - .L_1130)
.L_1130:
        /*000c*/ 	.word	0x00000000
        /*0010*/ 	.short	0x0000
        /*0012*/ 	.short	0x0000
        /*0014*/ 	.byte	0x00, 0xf0, 0xe1, 0x02


	//----- nvinfo : EIATTR_SPARSE_MMA_MASK
	.align		4
.L_1131:
        /*0018*/ 	.byte	0x03, 0x50
        /*001a*/ 	.short	0x0000


	//----- nvinfo : EIATTR_MAXREG_COUNT
	.align		4
        /*001c*/ 	.byte	0x03, 0x1b
        /*001e*/ 	.short	0x0060


	//----- nvinfo : EIATTR_NUM_BARRIERS
	.align		4
        /*0020*/ 	.byte	0x02, 0x4c
        /*0022*/ 	.byte	0x01
	.zero		1


	//----- nvinfo : EIATTR_MERCURY_ISA_VERSION
	.align		4
        /*0024*/ 	.byte	0x03, 0x5f
        /*0026*/ 	.short	0x0101


	//----- nvinfo : EIATTR_INT_WARP_WIDE_INSTR_OFFSETS
	.align		4
        /*0028*/ 	.byte	0x04, 0x31
        /*002a*/ 	.short	(.L_1133 - .L_1132)


	//   ....[0]....
.L_1132:
        /*002c*/ 	.word	0x00002700


	//   ....[1]....
        /*0030*/ 	.word	0x00003c90


	//----- nvinfo : EIATTR_COOP_GROUP_MASK_REGIDS
	.align		4
.L_1133:
        /*0034*/ 	.byte	0x04, 0x29
        /*0036*/ 	.short	(.L_1135 - .L_1134)


	//   ....[0]....
.L_1134:
        /*0038*/ 	.word	0xffffffff


	//   ....[1]....
        /*003c*/ 	.word	0xffffffff


	//   ....[2]....
        /*0040*/ 	.word	0xffffffff


	//   ....[3]....
        /*0044*/ 	.word	0xffffffff


	//   ....[4]....
        /*0048*/ 	.word	0xffffffff


	//   ....[5]....
        /*004c*/ 	.word	0xffffffff


	//   ....[6]....
        /*0050*/ 	.word	0xffffffff


	//   ....[7]....
        /*0054*/ 	.word	0xffffffff


	//   ....[8]....
        /*0058*/ 	.word	0xffffffff


	//   ....[9]....
        /*005c*/ 	.word	0xffffffff


	//----- nvinfo : EIATTR_COOP_GROUP_INSTR_OFFSETS
	.align		4
.L_1135:
        /*0060*/ 	.byte	0x04, 0x28
        /*0062*/ 	.short	(.L_1137 - .L_1136)


	//   ....[0]....
.L_1136:
        /*0064*/ 	.word	0x00000b90


	//   ....[1]....
        /*0068*/ 	.word	0x00000ba0


	//   ....[2]....
        /*006c*/ 	.word	0x00000c00


	//   ....[3]....
        /*0070*/ 	.word	0x00000c10


	//   ....[4]....
        /*0074*/ 	.word	0x00000c40


	//   ....[5]....
        /*0078*/ 	.word	0x00000c60


	//   ....[6]....
        /*007c*/ 	.word	0x00000c90


	//   ....[7]....
        /*0080*/ 	.word	0x00000cb0


	//   ....[8]....
        /*0084*/ 	.word	0x00000ce0


	//   ....[9]....
        /*0088*/ 	.word	0x00000d00


	//----- nvinfo : EIATTR_EXIT_INSTR_OFFSETS
	.align		4
.L_1137:
        /*008c*/ 	.byte	0x04, 0x1c
        /*008e*/ 	.short	(.L_1139 - .L_1138)


	//   ....[0]....
.L_1138:
        /*0090*/ 	.word	0x00003d80


	//   ....[1]....
        /*0094*/ 	.word	0x00003ec0


	//   ....[2]....
        /*0098*/ 	.word	0x00004130


	//----- nvinfo : EIATTR_MAX_THREADS
	.align		4
.L_1139:
        /*009c*/ 	.byte	0x04, 0x05
        /*009e*/ 	.short	(.L_1141 - .L_1140)
.L_1140:
        /*00a0*/ 	.word	0x00000280
        /*00a4*/ 	.word	0x00000001
        /*00a8*/ 	.word	0x00000001


	//----- nvinfo : EIATTR_CRS_STACK_SIZE
	.align		4
.L_1141:
        /*00ac*/ 	.byte	0x04, 0x1e
        /*00ae*/ 	.short	(.L_1143 - .L_1142)
.L_1142:
        /*00b0*/ 	.word	0x00000000


	//----- nvinfo : EIATTR_CBANK_PARAM_SIZE
	.align		4
.L_1143:
        /*00b4*/ 	.byte	0x03, 0x19
        /*00b6*/ 	.short	0x00b8


	//----- nvinfo : EIATTR_PARAM_CBANK
	.align		4
        /*00b8*/ 	.byte	0x04, 0x0a
        /*00ba*/ 	.short	(.L_1145 - .L_1144)
	.align		4
.L_1144:
        /*00bc*/ 	.word	index@(.nv.constant0._Z35group_norm_nhwc_bwd_one_pass_kernelI11Fp32IOFp16WLi64ELi20ELi640EEv26Group_norm_nhwc_bwd_params)
        /*00c0*/ 	.short	0x0210
        /*00c2*/ 	.short	0x00b8


	//----- nvinfo : EIATTR_SW_WAR
	.align		4
.L_1145:
        /*00c4*/ 	.byte	0x04, 0x36
        /*00c6*/ 	.short	(.L_1147 - .L_1146)
.L_1146:
        /*00c8*/ 	.word	0x00000008
.L_1147:


//--------------------- .nv.info._Z35group_norm_nhwc_bwd_one_pass_kernelI11Fp32IOFp16WLi128ELi20ELi640EEv26Group_norm_nhwc_bwd_params --------------------------
	.section	.nv.info._Z35group_norm_nhwc_bwd_one_pass_kernelI11Fp32IOFp16WLi128ELi20ELi640EEv26Group_norm_nhwc_bwd_params,"",@"SHT_CUDA_INFO"
	.sectionflags	@""
	.align	4


	//----- nvinfo : EIATTR_CUDA_API_VERSION
	.align		4
        /*0000*/ 	.byte	0x04, 0x37
        /*0002*/ 	.short	(.L_1149 - .L_1148)
.L_1148:
        /*0004*/ 	.word	0x00000082


	//----- nvinfo : EIATTR_KPARAM_INFO
	.align		4
.L_1149:
        /*0008*/ 	.byte	0x04, 0x17
        /*000a*/ 	.short	(.L_1151 - .L_1150)
.L_1150:
        /*000c*/ 	.word	0x00000000
        /*0010*/ 	.short	0x0000
        /*0012*/ 	.short	0x0000
        /*0014*/ 	.byte	0x00, 0xf0, 0xe1, 0x02


	//----- nvinfo : EIATTR_SPARSE_MMA_MASK
	.align		4
.L_1151:
        /*0018*/ 	.byte	0x03, 0x50
        /*001a*/ 	.short	0x0000


	//----- nvinfo : EIATTR_MAXREG_COUNT
	.align		4
        /*001c*/ 	.byte	0x03, 0x1b
        /*001e*/ 	.short	0x0060


	//----- nvinfo : EIATTR_NUM_BARRIERS
	.align		4
        /*0020*/ 	.byte	0x02, 0x4c
        /*0022*/ 	.byte	0x01
	.zero		1


	//----- nvinfo : EIATTR_MERCURY_ISA_VERSION
	.align		4
        /*0024*/ 	.byte	0x03, 0x5f
        /*0026*/ 	.short	0x0101


	//----- nvinfo : EIATTR_INT_WARP_WIDE_INSTR_OFFSETS
	.align		4
        /*0028*/ 	.byte	0x04, 0x31
        /*002a*/ 	.short	(.L_1153 - .L_1152)


	//   ....[0]....
.L_1152:
        /*002c*/ 	.word	0x00002ad0


	//   ....[1]....
        /*0030*/ 	.word	0x00004320


	//----- nvinfo : EIATTR_COOP_GROUP_MASK_REGIDS
	.align		4
.L_1153:
        /*0034*/ 	.byte	0x04, 0x29
        /*0036*/ 	.short	(.L_1155 - .L_1154)


	//   ....[0]....
.L_1154:
        /*0038*/ 	.word	0xffffffff


	//   ....[1]....
        /*003c*/ 	.word	0xffffffff


	//   ....[2]....
        /*0040*/ 	.word	0xffffffff


	//   ....[3]....
        /*0044*/ 	.word	0xffffffff


	//   ....[4]....
        /*0048*/ 	.word	0xffffffff


	//   ....[5]....
        /*004c*/ 	.word	0xffffffff


	//   ....[6]....
        /*0050*/ 	.word	0xffffffff


	//   ....[7]....
        /*0054*/ 	.word	0xffffffff


	//   ....[8]....
        /*0058*/ 	.word	0xffffffff


	//   ....[9]....
        /*005c*/ 	.word	0xffffffff


	//----- nvinfo : EIATTR_COOP_GROUP_INSTR_OFFSETS
	.align		4
.L_1155:
        /*0060*/ 	.byte	0x04, 0x28
        /*0062*/ 	.short	(.L_1157 - .L_1156)


	//   ....[0]....
.L_1156:
        /*0064*/ 	.word	0x00000f00


	//   ....[1]....
        /*0068*/ 	.word	0x00000f40


	//   ....[2]....
        /*006c*/ 	.word	0x00000fa0


	//   ....[3]....
        /*0070*/ 	.word	0x00000fc0


	//   ....[4]....
        /*0074*/ 	.word	0x00000ff0


	//   ....[5]....
        /*0078*/ 	.word	0x00001010


	//   ....[6]....
        /*007c*/ 	.word	0x00001040


	//   ....[7]....
        /*0080*/ 	.word	0x00001060


	//   ....[8]....
        /*0084*/ 	.word	0x00001090


	//   ....[9]....
        /*0088*/ 	.word	0x000010b0


	//----- nvinfo : EIATTR_EXIT_INSTR_OFFSETS
	.align		4
.L_1157:
        /*008c*/ 	.byte	0x04, 0x1c
        /*008e*/ 	.short	(.L_1159 - .L_1158)


	//   ....[0]....
.L_1158:
        /*0090*/ 	.word	0x00004410


	//   ....[1]....
        /*0094*/ 	.word	0x00004550


	//   ....[2]....
        /*0098*/ 	.word	0x000047b0


	//----- nvinfo : EIATTR_MAX_THREADS
	.align		4
.L_1159:
        /*009c*/ 	.byte	0x04, 0x05
        /*009e*/ 	.short	(.L_1161 - .L_1160)
.L_1160:
        /*00a0*/ 	.word	0x00000280
        /*00a4*/ 	.word	0x00000001
        /*00a8*/ 	.word	0x00000001


	//----- nvinfo : EIATTR_CRS_STACK_SIZE
	.align		4
.L_1161:
        /*00ac*/ 	.byte	0x04, 0x1e
        /*00ae*/ 	.short	(.L_1163 - .L_1162)
.L_1162:
        /*00b0*/ 	.word	0x00000000


	//----- nvinfo : EIATTR_CBANK_PARAM_SIZE
	.align		4
.L_1163:
        /*00b4*/ 	.byte	0x03, 0x19
        /*00b6*/ 	.short	0x00b8


	//----- nvinfo : EIATTR_PARAM_CBANK
	.align		4
        /*00b8*/ 	.byte	0x04, 0x0a
        /*00ba*/ 	.short	(.L_1165 - .L_1164)
	.align		4
.L_1164:
        /*00bc*/ 	.word	index@(.nv.constant0._Z35group_norm_nhwc_bwd_one_pass_kernelI11Fp32IOFp16WLi128ELi20ELi640EEv26Group_norm_nhwc_bwd_params)
        /*00c0*/ 	.short	0x0210
        /*00c2*/ 	.short	0x00b8


	//----- nvinfo : EIATTR_SW_WAR
	.align		4
.L_1165:
        /*00c4*/ 	.byte	0x04, 0x36
        /*00c6*/ 	.short	(.L_1167 - .L_1166)
.L_1166:
        /*00c8*/ 	.word	0x00000008
.L_1167:


//--------------------- .nv.info._Z35group_norm_nhwc_bwd_one_pass_kernelI11Fp32IOFp16WLi256ELi20ELi640EEv26Group_norm_nhwc_bwd_params --------------------------
	.section	.nv.info._Z35group_norm_nhwc_bwd_one_pass_kernelI11Fp32IOFp16WLi256ELi20ELi640EEv26Group_norm_nhwc_bwd_params,"",@"SHT_CUDA_INFO"
	.sectionflags	@""
	.align	4


	//----- nvinfo : EIATTR_CUDA_API_VERSION
	.align		4
        /*0000*/ 	.byte	0x04, 0x37
        /*0002*/ 	.short	(.L_1169 - .L_1168)
.L_1168:
        /*0004*/ 	.word	0x00000082


	//----- nvinfo : EIATTR_KPARAM_INFO
	.align		4
.L_1169:
        /*0008*/ 	.byte	0x04, 0x17
        /*000a*/ 	.short	(.L_1171 - .L_1170)
.L_1170:
        /*000c*/ 	.word	0x00000000
        /*0010*/ 	.short	0x0000
        /*0012*/ 	.short	0x0000
        /*0014*/ 	.byte	0x00, 0xf0, 0xe1, 0x02


	//----- nvinfo : EIATTR_SPARSE_MMA_MASK
	.align		4
.L_1171:
        /*0018*/ 	.byte	0x03, 0x50
        /*001a*/ 	.short	0x0000


	//----- nvinfo : EIATTR_MAXREG_COUNT
	.align		4
        /*001c*/ 	.byte	0x03, 0x1b
        /*001e*/ 	.short	0x0060


	//----- nvinfo : EIATTR_NUM_BARRIERS
	.align		4
        /*0020*/ 	.byte	0x02, 0x4c
        /*0022*/ 	.byte	0x01
	.zero		1


	//----- nvinfo : EIATTR_ANNOTATIONS
	.align		4
        /*0024*/ 	.byte	0x04, 0x55
        /*0026*/ 	.short	(.L_1173 - .L_1172)


	//   ....[0]....
.L_1172:
        /*0028*/ 	.word	0x00000001
        /*002c*/ 	.byte	0xf0, 0x02, 0x00, 0x00, 0x01, 0x00, 0x00, 0x00, 0x20, 0x15, 0x00, 0x00


	//----- nvinfo : EIATTR_MERCURY_ISA_VERSION
	.align		4
.L_1173:
        /*0038*/ 	.byte	0x03, 0x5f
        /*003a*/ 	.short	0x0101


	//----- nvinfo : EIATTR_INT_WARP_WIDE_INSTR_OFFSETS
	.align		4
        /*003c*/ 	.byte	0x04, 0x31
        /*003e*/ 	.short	(.L_1175 - .L_1174)


	//   ....[0]....
.L_1174:
        /*0040*/ 	.word	0x00003240


	//   ....[1]....
        /*0044*/ 	.word	0x00005000


	//----- nvinfo : EIATTR_COOP_GROUP_MASK_REGIDS
	.align		4
.L_1175:
        /*0048*/ 	.byte	0x04, 0x29
        /*004a*/ 	.short	(.L_1177 - .L_1176)


	//   ....[0]....
.L_1176:
        /*004c*/ 	.word	0xffffffff


	//   ....[1]....
        /*0050*/ 	.word	0xffffffff


	//   ....[2]....
        /*0054*/ 	.word	0xffffffff


	//   ....[3]....
        /*0058*/ 	.word	0xffffffff


	//   ....[4]....
        /*005c*/ 	.word	0xffffffff


	//   ....[5]....
        /*0060*/ 	.word	0xffffffff


	//   ....[6]....
        /*0064*/ 	.word	0xffffffff


	//   ....[7]....
        /*0068*/ 	.word	0xffffffff


	//   ....[8]....
        /*006c*/ 	.word	0xffffffff


	//   ....[9]....
        /*0070*/ 	.word	0xffffffff


	//----- nvinfo : EIATTR_COOP_GROUP_INSTR_OFFSETS
	.align		4
.L_1177:
        /*0074*/ 	.byte	0x04, 0x28
        /*0076*/ 	.short	(.L_1179 - .L_1178)


	//   ....[0]....
.L_1178:
        /*0078*/ 	.word	0x00001620


	//   ....[1]....
        /*007c*/ 	.word	0x00001660


	//   ....[2]....
        /*0080*/ 	.word	0x00001770


	//   ....[3]....
        /*0084*/ 	.word	0x00001780


	//   ....[4]....
        /*0088*/ 	.word	0x000017b0


	//   ....[5]....
        /*008c*/ 	.word	0x000017d0


	//   ....[6]....
        /*0090*/ 	.word	0x00001800


	//   ....[7]....
        /*0094*/ 	.word	0x00001820


	//   ....[8]....
        /*0098*/ 	.word	0x00001850


	//   ....[9]....
        /*009c*/ 	.word	0x00001870


	//----- nvinfo : EIATTR_EXIT_INSTR_OFFSETS
	.align		4
.L_1179:
        /*00a0*/ 	.byte	0x04, 0x1c
        /*00a2*/ 	.short	(.L_1181 - .L_1180)


	//   ....[0]....
.L_1180:
        /*00a4*/ 	.word	0x000050f0


	//   ....[1]....
        /*00a8*/ 	.word	0x00005230


	//   ....[2]....
        /*00ac*/ 	.word	0x00005490


	//----- nvinfo : EIATTR_MAX_THREADS
	.align		4
.L_1181:
        /*00b0*/ 	.byte	0x04, 0x05
        /*00b2*/ 	.short	(.L_1183 - .L_1182)
.L_1182:
        /*00b4*/ 	.word	0x00000280
        /*00b8*/ 	.word	0x00000001
        /*00bc*/ 	.word	0x00000001


	//----- nvinfo : EIATTR_CRS_STACK_SIZE
	.align		4
.L_1183:
        /*00c0*/ 	.byte	0x04, 0x1e
        /*00c2*/ 	.short	(.L_1185 - .L_1184)
.L_1184:
        /*00c4*/ 	.word	0x00000000


	//----- nvinfo : EIATTR_CBANK_PARAM_SIZE
	.align		4
.L_1185:
        /*00c8*/ 	.byte	0x03, 0x19
        /*00ca*/ 	.short	0x00b8


	//----- nvinfo : EIATTR_PARAM_CBANK
	.align		4
        /*00cc*/ 	.byte	0x04, 0x0a
        /*00ce*/ 	.short	(.L_1187 - .L_1186)
	.align		4
.L_1186:
        /*00d0*/ 	.word	index@(.nv.constant0._Z35group_norm_nhwc_bwd_one_pass_kernelI11Fp32IOFp16WLi256ELi20ELi640EEv26Group_norm_nhwc_bwd_params)
        /*00d4*/ 	.short	0x0210
        /*00d6*/ 	.short	0x00b8


	//----- nvinfo : EIATTR_SW_WAR
	.align		4
.L_1187:
        /*00d8*/ 	.byte	0x04, 0x36
        /*00da*/ 	.short	(.L_1189 - .L_1188)
.L_1188:
        /*00dc*/ 	.word	0x00000008
.L_1189:


//--------------------- .nv.info._Z35group_norm_nhwc_bwd_one_pass_kernelI11Fp32IOFp16WLi512ELi20ELi640EEv26Group_norm_nhwc_bwd_params --------------------------
	.section	.nv.info._Z35group_norm_nhwc_bwd_one_pass_kernelI11Fp32IOFp16WLi512ELi20ELi640EEv26Group_norm_nhwc_bwd_params,"",@"SHT_CUDA_INFO"
	.sectionflags	@""
	.align	4


	//----- nvinfo : EIATTR_CUDA_API_VERSION
	.align		4
        /*0000*/ 	.byte	0x04, 0x37
        /*0002*/ 	.short	(.L_1191 - .L_1190)
.L_1190:
        /*0004*/ 	.word	0x00000082


	//----- nvinfo : EIATTR_KPARAM_INFO
	.align		4
.L_1191:
        /*0008*/ 	.byte	0x04, 0x17
        /*000a*/ 	.short	(.L_1193 - .L_1192)
.L_1192:
        /*000c*/ 	.word	0x00000000
        /*0010*/ 	.short	0x0000
        /*0012*/ 	.short	0x0000
        /*0014*/ 	.byte	0x00, 0xf0, 0xe1, 0x02


	//----- nvinfo : EIATTR_SPARSE_MMA_MASK
	.align		4
.L_1193:
        /*0018*/ 	.byte	0x03, 0x50
        /*001a*/ 	.short	0x0000


	//----- nvinfo : EIATTR_MAXREG_COUNT
	.align		4
        /*001c*/ 	.byte	0x03, 0x1b
        /*001e*/ 	.short	0x0060


	//----- nvinfo : EIATTR_NUM_BARRIERS
	.align		4
        /*0020*/ 	.byte	0x02, 0x4c
        /*0022*/ 	.byte	0x01
	.zero		1


	//----- nvinfo : EIATTR_MERCURY_ISA_VERSION
	.align		4
        /*0024*/ 	.byte	0x03, 0x5f
        /*0026*/ 	.short	0x0101


	//----- nvinfo : EIATTR_INT_WARP_WIDE_INSTR_OFFSETS
	.align		4
        /*0028*/ 	.byte	0x04, 0x31
        /*002a*/ 	.short	(.L_1195 - .L_1194)


	//   ....[0]....
.L_1194:
        /*002c*/ 	.word	0x00004030


	//   ....[1]....
        /*0030*/ 	.word	0x000067d0


	//----- nvinfo : EIATTR_COOP_GROUP_MASK_REGIDS
	.align		4
.L_1195:
        /*0034*/ 	.byte	0x04, 0x29
        /*0036*/ 	.short	(.L_1197 - .L_1196)


	//   ....[0]....
.L_1196:
        /*0038*/ 	.word	0xffffffff


	//   ....[1]....
        /*003c*/ 	.word	0xffffffff


	//   ....[2]....
        /*0040*/ 	.word	0xffffffff


	//   ....[3]....
        /*0044*/ 	.word	0xffffffff


	//   ....[4]....
        /*0048*/ 	.word	0xffffffff


	//   ....[5]....
        /*004c*/ 	.word	0xffffffff


	//   ....[6]....
        /*0050*/ 	.word	0xffffffff


	//   ....[7]....
        /*0054*/ 	.word	0xffffffff


	//   ....[8]....
        /*0058*/ 	.word	0xffffffff


	//   ....[9]....
        /*005c*/ 	.word	0xffffffff


	//----- nvinfo : EIATTR_COOP_GROUP_INSTR_OFFSETS
	.align		4
.L_1197:
        /*0060*/ 	.byte	0x04, 0x28
        /*0062*/ 	.short	(.L_1199 - .L_1198)


	//   ....[0]....
.L_1198:
        /*0064*/ 	.word	0x00002330


	//   ....[1]....
        /*0068*/ 	.word	0x00002370


	//   ....[2]....
        /*006c*/ 	.word	0x00002500


	//   ....[3]....
        /*0070*/ 	.word	0x00002540


	//   ....[4]....
        /*0074*/ 	.word	0x00002590


	//   ....[5]....
        /*0078*/ 	.word	0x000025b0


	//   ....[6]....
        /*007c*/ 	.word	0x000025e0


	//   ....[7]....
        /*0080*/ 	.word	0x00002600


	//   ....[8]....
        /*0084*/ 	.word	0x00002650


	//   ....[9]....
        /*0088*/ 	.word	0x00002680


	//----- nvinfo : EIATTR_EXIT_INSTR_OFFSETS
	.align		4
.L_1199:
        /*008c*/ 	.byte	0x04, 0x1c
        /*008e*/ 	.short	(.L_1201 - .L_1200)


	//   ....[0]....
.L_1200:
        /*0090*/ 	.word	0x000068c0


	//   ....[1]....
        /*0094*/ 	.word	0x00006a00


	//   ....[2]....
        /*0098*/ 	.word	0x00006c60


	//----- nvinfo : EIATTR_MAX_THREADS
	.align		4
.L_1201:
        /*009c*/ 	.byte	0x04, 0x05
        /*009e*/ 	.short	(.L_1203 - .L_1202)
.L_1202:
        /*00a0*/ 	.word	0x00000280
        /*00a4*/ 	.word	0x00000001
        /*00a8*/ 	.word	0x00000001


	//----- nvinfo : EIATTR_CRS_STACK_SIZE
	.align		4
.L_1203:
        /*00ac*/ 	.byte	0x04, 0x1e
        /*00ae*/ 	.short	(.L_1205 - .L_1204)
.L_1204:
        /*00b0*/ 	.word	0x00000000


	//----- nvinfo : EIATTR_CBANK_PARAM_SIZE
	.align		4
.L_1205:
        /*00b4*/ 	.byte	0x03, 0x19
        /*00b6*/ 	.short	0x00b8


	//----- nvinfo : EIATTR_PARAM_CBANK
	.align		4
        /*00b8*/ 	.byte	0x04, 0x0a
        /*00ba*/ 	.short	(.L_1207 - .L_1206)
	.align		4
.L_1206:
        /*00bc*/ 	.word	index@(.nv.constant0._Z35group_norm_nhwc_bwd_one_pass_kernelI11Fp32IOFp16WLi512ELi20ELi640EEv26Group_norm_nhwc_bwd_params)
        /*00c0*/ 	.short	0x0210
        /*00c2*/ 	.short	0x00b8


	//----- nvinfo : EIATTR_SW_WAR
	.align		4
.L_1207:
        /*00c4*/ 	.byte	0x04, 0x36
        /*00c6*/ 	.short	(.L_1209 - .L_1208)
.L_1208:
        /*00c8*/ 	.word	0x00000008
.L_1209:


//--------------------- .nv.info._Z35group_norm_nhwc_fwd_one_pass_kernelI11Bf16IOFp32WLi64ELi20ELi640EEv26Group_norm_nhwc_fwd_params --------------------------
	.section	.nv.info._Z35group_norm_nhwc_fwd_one_pass_kernelI11Bf16IOFp32WLi64ELi20ELi640EEv26Group_norm_nhwc_fwd_params,"",@"SHT_CUDA_INFO"
	.sectionflags	@""
	.align	4


	//----- nvinfo : EIATTR_CUDA_API_VERSION
	.align		4
        /*0000*/ 	.byte	0x04, 0x37
        /*0002*/ 	.short	(.L_1211 - .L_1210)
.L_1210:
        /*0004*/ 	.word	0x00000082


	//----- nvinfo : EIATTR_KPARAM_INFO
	.align		4
.L_1211:
        /*0008*/ 	.byte	0x04, 0x17
        /*000a*/ 	.short	(.L_1213 - .L_1212)
.L_1212:
        /*000c*/ 	.word	0x00000000
        /*0010*/ 	.short	0x0000
        /*0012*/ 	.short	0x0000
        /*0014*/ 	.byte	0x00, 0xf0, 0x81, 0x02


	//----- nvinfo : EIATTR_SPARSE_MMA_MASK
	.align		4
.L_1213:
        /*0018*/ 	.byte	0x03, 0x50
        /*001a*/ 	.short	0x0000


	//----- nvinfo : EIATTR_MAXREG_COUNT
	.align		4
        /*001c*/ 	.byte	0x03, 0x1b
        /*001e*/ 	.short	0x0060


	//----- nvinfo : EIATTR_NUM_BARRIERS
	.align		4
        /*0020*/ 	.byte	0x02, 0x4c
        /*0022*/ 	.byte	0x01
	.zero		1


	//----- nvinfo : EIATTR_MERCURY_ISA_VERSION
	.align		4
        /*0024*/ 	.byte	0x03, 0x5f
        /*0026*/ 	.short	0x0101


	//----- nvinfo : EIATTR_COOP_GROUP_MASK_REGIDS
	.align		4
        /*0028*/ 	.byte	0x04, 0x29
        /*002a*/ 	.short	(.L_1215 - .L_1214)


	//   ....[0]....
.L_1214:
        /*002c*/ 	.word	0xffffffff


	//   ....[1]....
        /*0030*/ 	.word	0xffffffff


	//   ....[2]....
        /*0034*/ 	.word	0xffffffff


	//   ....[3]....
        /*0038*/ 	.word	0xffffffff


	//   ....[4]....
        /*003c*/ 	.word	0xffffffff


	//   ....[5]....
        /*0040*/ 	.word	0xffffffff


	//   ....[6]....
        /*0044*/ 	.word	0xffffffff


	//   ....[7]....
        /*0048*/ 	.word	0xffffffff


	//   ....[8]....
        /*004c*/ 	.word	0xffffffff


	//   ....[9]....
        /*0050*/ 	.word	0xffffffff


	//----- nvinfo : EIATTR_COOP_GROUP_INSTR_OFFSETS
	.align		4
.L_1215:
        /*0054*/ 	.byte	0x04, 0x28
        /*0056*/ 	.short	(.L_1217 - .L_1216)


	//   ....[0]....
.L_1216:
        /*0058*/ 	.word	0x000005e0


	//   ....[1]....
        /*005c*/ 	.word	0x000005f0


	//   ....[2]....
        /*0060*/ 	.word	0x00000620


	//   ....[3]....
        /*0064*/ 	.word	0x00000640


	//   ....[4]....
        /*0068*/ 	.word	0x00000670


	//   ....[5]....
        /*006c*/ 	.word	0x00000690


	//   ....[6]....
        /*0070*/ 	.word	0x000006c0


	//   ....[7]....
        /*0074*/ 	.word	0x000006e0


	//   ....[8]....
        /*0078*/ 	.word	0x00000710


	//   ....[9]....
        /*007c*/ 	.word	0x00000730


	//----- nvinfo : EIATTR_EXIT_INSTR_OFFSETS
	.align		4
.L_1217:
        /*0080*/ 	.byte	0x04, 0x1c
        /*0082*/ 	.short	(.L_1219 - .L_1218)


	//   ....[0]....
.L_1218:
        /*0084*/ 	.word	0x00000060


	//   ....[1]....
        /*0088*/ 	.word	0x000019a0


	//----- nvinfo : EIATTR_MAX_THREADS
	.align		4
.L_1219:
        /*008c*/ 	.byte	0x04, 0x05
        /*008e*/ 	.short	(.L_1221 - .L_1220)
.L_1220:
        /*0090*/ 	.word	0x00000280
        /*0094*/ 	.word	0x00000001
        /*0098*/ 	.word	0x00000001


	//----- nvinfo : EIATTR_CRS_STACK_SIZE
	.align		4
.L_1221:
        /*009c*/ 	.byte	0x04, 0x1e
        /*009e*/ 	.short	(.L_1223 - .L_1222)
.L_1222:
        /*00a0*/ 	.word	0x00000000


	//----- nvinfo : EIATTR_CBANK_PARAM_SIZE
	.align		4
.L_1223:
        /*00a4*/ 	.byte	0x03, 0x19
        /*00a6*/ 	.short	0x00a0


	//----- nvinfo : EIATTR_PARAM_CBANK
	.align		4
        /*00a8*/ 	.byte	0x04, 0x0a
        /*00aa*/ 	.short	(.L_1225 - .L_1224)
	.align		4
.L_1224:
        /*00ac*/ 	.word	index@(.nv.constant0._Z35group_norm_nhwc_fwd_one_pass_kernelI11Bf16IOFp32WLi64ELi20ELi640EEv26Group_norm_nhwc_fwd_params)
        /*00b0*/ 	.short	0x0210
        /*00b2*/ 	.short	0x00a0


	//----- nvinfo : EIATTR_SW_WAR
	.align		4
.L_1225:
        /*00b4*/ 	.byte	0x04, 0x36
        /*00b6*/ 	.short	(.L_1227 - .L_1226)
.L_1226:
        /*00b8*/ 	.word	0x00000008
.L_1227:


//--------------------- .nv.info._Z35group_norm_nhwc_fwd_one_pass_kernelI11Bf16IOFp32WLi128ELi20ELi640EEv26Group_norm_nhwc_fwd_params --------------------------
	.section	.nv.info._Z35group_norm_nhwc_fwd_one_pass_kernelI11Bf16IOFp32WLi128ELi20ELi640EEv26Group_norm_nhwc_fwd_params,"",@"SHT_CUDA_INFO"
	.sectionflags	@""
	.align	4


	//----- nvinfo : EIATTR_CUDA_API_VERSION
	.align		4
        /*0000*/ 	.byte	0x04, 0x37
        /*0002*/ 	.short	(.L_1229 - .L_1228)
.L_1228:
        /*0004*/ 	.word	0x00000082


	//----- nvinfo : EIATTR_KPARAM_INFO
	.align		4
.L_1229:
        /*0008*/ 	.byte	0x04, 0x17
        /*000a*/ 	.short	(.L_1231 - .L_1230)
.L_1230:
        /*000c*/ 	.word	0x00000000
        /*0010*/ 	.short	0x0000
        /*0012*/ 	.short	0x0000
        /*0014*/ 	.byte	0x00, 0xf0, 0x81, 0x02


	//----- nvinfo : EIATTR_SPARSE_MMA_MASK
	.align		4
.L_1231:
        /*0018*/ 	.byte	0x03, 0x50
        /*001a*/ 	.short	0x0000


	//----- nvinfo : EIATTR_MAXREG_COUNT
	.align		4
        /*001c*/ 	.byte	0x03, 0x1b
        /*001e*/ 	.short	0x0060


	//----- nvinfo : EIATTR_NUM_BARRIERS
	.align		4
        /*0020*/ 	.byte	0x02, 0x4c
        /*0022*/ 	.byte	0x01
	.zero		1


	//----- nvinfo : EIATTR_MERCURY_ISA_VERSION
	.align		4
        /*0024*/ 	.byte	0x03, 0x5f
        /*0026*/ 	.short	0x0101


	//----- nvinfo : EIATTR_COOP_GROUP_MASK_REGIDS
	.align		4
        /*0028*/ 	.byte	0x04, 0x29
        /*002a*/ 	.short	(.L_1233 - .L_1232)


	//   ....[0]....
.L_1232:
        /*002c*/ 	.word	0xffffffff


	//   ....[1]....
        /*0030*/ 	.word	0xffffffff


	//   ....[2]....
        /*0034*/ 	.word	0xffffffff


	//   ....[3]....
        /*0038*/ 	.word	0xffffffff


	//   ....[4]....
        /*003c*/ 	.word	0xffffffff


	//   ....[5]....
        /*0040*/ 	.word	0xffffffff


	//   ....[6]....
        /*0044*/ 	.word	0xffffffff


	//   ....[7]....
        /*0048*/ 	.word	0xffffffff


	//   ....[8]....
        /*004c*/ 	.word	0xffffffff


	//   ....[9]....
        /*0050*/ 	.word	0xffffffff


	//----- nvinfo : EIATTR_COOP_GROUP_INSTR_OFFSETS
	.align		4
.L_1233:
        /*0054*/ 	.byte	0x04, 0x28
        /*0056*/ 	.short	(.L_1235 - .L_1234)


	//   ....[0]....
.L_1234:
        /*0058*/ 	.word	0x00000760


	//   ....[1]....
        /*005c*/ 	.word	0x00000770


	//   ....[2]....
        /*0060*/ 	.word	0x000007a0


	//   ....[3]....
        /*0064*/ 	.word	0x000007c0


	//   ....[4]....
        /*0068*/ 	.word	0x000007f0


	//   ....[5]....
        /*006c*/ 	.word	0x00000810


	//   ....[6]....
        /*0070*/ 	.word	0x00000840


	//   ....[7]....
        /*0074*/ 	.word	0x00000860


	//   ....[8]....
        /*0078*/ 	.word	0x00000890


	//   ....[9]....
        /*007c*/ 	.word	0x000008b0


	//----- nvinfo : EIATTR_EXIT_INSTR_OFFSETS
	.align		4
.L_1235:
        /*0080*/ 	.byte	0x04, 0x1c
        /*0082*/ 	.short	(.L_1237 - .L_1236)


	//   ....[0]....
.L_1236:
        /*0084*/ 	.word	0x00000060


	//   ....[1]....
        /*0088*/ 	.word	0x00001da0


	//----- nvinfo : EIATTR_MAX_THREADS
	.align		4
.L_1237:
        /*008c*/ 	.byte	0x04, 0x05
        /*008e*/ 	.short	(.L_1239 - .L_1238)
.L_1238:
        /*0090*/ 	.word	0x00000280
        /*0094*/ 	.word	0x00000001
        /*0098*/ 	.word	0x00000001


	//----- nvinfo : EIATTR_CRS_STACK_SIZE
	.align		4
.L_1239:
        /*009c*/ 	.byte	0x04, 0x1e
        /*009e*/ 	.short	(.L_1241 - .L_1240)
.L_1240:
        /*00a0*/ 	.word	0x00000000


	//----- nvinfo : EIATTR_CBANK_PARAM_SIZE
	.align		4
.L_1241:
        /*00a4*/ 	.byte	0x03, 0x19
        /*00a6*/ 	.short	0x00a0


	//----- nvinfo : EIATTR_PARAM_CBANK
	.align		4
        /*00a8*/ 	.byte	0x04, 0x0a
        /*00aa*/ 	.short	(.L_1243 - .L_1242)
	.align		4
.L_1242:
        /*00ac*/ 	.word	index@(.nv.constant0._Z35group_norm_nhwc_fwd_one_pass_kernelI11Bf16IOFp32WLi128ELi20ELi640EEv26Group_norm_nhwc_fwd_params)
        /*00b0*/ 	.short	0x0210
        /*00b2*/ 	.short	0x00a0


	//----- nvinfo : EIATTR_SW_WAR
	.align		4
.L_1243:
        /*00b4*/ 	.byte	0x04, 0x36
        /*00b6*/ 	.short	(.L_1245 - .L_1244)
.L_1244:
        /*00b8*/ 	.word	0x00000008
.L_1245:


//--------------------- .nv.info._Z35group_norm_nhwc_fwd_one_pass_kernelI11Bf16IOFp32WLi256ELi20ELi640EEv26Group_norm_nhwc_fwd_params --------------------------
	.section	.nv.info._Z35group_norm_nhwc_fwd_one_pass_kernelI11Bf16IOFp32WLi256ELi20ELi640EEv26Group_norm_nhwc_fwd_params,"",@"SHT_CUDA_INFO"
	.sectionflags	@""
	.align	4


	//----- nvinfo : EIATTR_CUDA_API_VERSION
	.align		4
        /*0000*/ 	.byte	0x04, 0x37
        /*0002*/ 	.short	(.L_1247 - .L_1246)
.L_1246:
        /*0004*/ 	.word	0x00000082


	//----- nvinfo : EIATTR_KPARAM_INFO
	.align		4
.L_1247:
        /*0008*/ 	.byte	0x04, 0x17
        /*000a*/ 	.short	(.L_1249 - .L_1248)
.L_1248:
        /*000c*/ 	.word	0x00000000
        /*0010*/ 	.short	0x0000
        /*0012*/ 	.short	0x0000
        /*0014*/ 	.byte	0x00, 0xf0, 0x81, 0x02


	//----- nvinfo : EIATTR_SPARSE_MMA_MASK
	.align		4
.L_1249:
        /*0018*/ 	.byte	0x03, 0x50
        /*001a*/ 	.short	0x0000


	//----- nvinfo : EIATTR_MAXREG_COUNT
	.align		4
        /*001c*/ 	.byte	0x03, 0x1b
        /*001e*/ 	.short	0x0060


	//----- nvinfo : EIATTR_NUM_BARRIERS
	.align		4
        /*0020*/ 	.byte	0x02, 0x4c
        /*0022*/ 	.byte	0x01
	.zero		1


	//----- nvinfo : EIATTR_MERCURY_ISA_VERSION
	.align		4
        /*0024*/ 	.byte	0x03, 0x5f
        /*0026*/ 	.short	0x0101


	//----- nvinfo : EIATTR_COOP_GROUP_MASK_REGIDS
	.align		4
        /*0028*/ 	.byte	0x04, 0x29
        /*002a*/ 	.short	(.L_1251 - .L_1250)


	//   ....[0]....
.L_1250:
        /*002c*/ 	.word	0xffffffff


	//   ....[1]....
        /*0030*/ 	.word	0xffffffff


	//   ....[2]....
        /*0034*/ 	.word	0xffffffff


	//   ....[3]....
        /*0038*/ 	.word	0xffffffff


	//   ....[4]....
        /*003c*/ 	.word	0xffffffff


	//   ....[5]....
        /*0040*/ 	.word	0xffffffff


	//   ....[6]....
        /*0044*/ 	.word	0xffffffff


	//   ....[7]....
        /*0048*/ 	.word	0xffffffff


	//   ....[8]....
        /*004c*/ 	.word	0xffffffff


	//   ....[9]....
        /*0050*/ 	.word	0xffffffff


	//----- nvinfo : EIATTR_COOP_GROUP_INSTR_OFFSETS
	.align		4
.L_1251:
        /*0054*/ 	.byte	0x04, 0x28
        /*0056*/ 	.short	(.L_1253 - .L_1252)


	//   ....[0]....
.L_1252:
        /*0058*/ 	.word	0x00000a60


	//   ....[1]....
        /*005c*/ 	.word	0x00000a70


	//   ....[2]....
        /*0060*/ 	.word	0x00000aa0


	//   ....[3]....
        /*0064*/ 	.word	0x00000ab0


	//   ....[4]....
        /*0068*/ 	.word	0x00000af0


	//   ....[5]....
        /*006c*/ 	.word	0x00000b00


	//   ....[6]....
        /*0070*/ 	.word	0x00000b40


	//   ....[7]....
        /*0074*/ 	.word	0x00000b50


	//   ....[8]....
        /*0078*/ 	.word	0x00000b90


	//   ....[9]....
        /*007c*/ 	.word	0x00000ba0


	//----- nvinfo : EIATTR_EXIT_INSTR_OFFSETS
	.align		4
.L_1253:
        /*0080*/ 	.byte	0x04, 0x1c
        /*0082*/ 	.short	(.L_1255 - .L_1254)


	//   ....[0]....
.L_1254:
        /*0084*/ 	.word	0x00000060


	//   ....[1]....
        /*0088*/ 	.word	0x000024f0


	//----- nvinfo : EIATTR_MAX_THREADS
	.align		4
.L_1255:
        /*008c*/ 	.byte	0x04, 0x05
        /*008e*/ 	.short	(.L_1257 - .L_1256)
.L_1256:
        /*0090*/ 	.word	0x00000280
        /*0094*/ 	.word	0x00000001
        /*0098*/ 	.word	0x00000001


	//----- nvinfo : EIATTR_CRS_STACK_SIZE
	.align		4
.L_1257:
        /*009c*/ 	.byte	0x04, 0x1e
        /*009e*/ 	.short	(.L_1259 - .L_1258)
.L_1258:
        /*00a0*/ 	.word	0x00000000


	//----- nvinfo : EIATTR_CBANK_PARAM_SIZE
	.align		4
.L_1259:
        /*00a4*/ 	.byte	0x03, 0x19
        /*00a6*/ 	.short	0x00a0


	//----- nvinfo : EIATTR_PARAM_CBANK
	.align		4
        /*00a8*/ 	.byte	0x04, 0x0a
        /*00aa*/ 	.short	(.L_1261 - .L_1260)
	.align		4
.L_1260:
        /*00ac*/ 	.word	index@(.nv.constant0._Z35group_norm_nhwc_fwd_one_pass_kernelI11Bf16IOFp32WLi256ELi20ELi640EEv26Group_norm_nhwc_fwd_params)
        /*00b0*/ 	.short	0x0210
        /*00b2*/ 	.short	0x00a0


	//----- nvinfo : EIATTR_SW_WAR
	.align		4
.L_1261:
        /*00b4*/ 	.byte	0x04, 0x36
        /*00b6*/ 	.short	(.L_1263 - .L_1262)
.L_1262:
        /*00b8*/ 	.word	0x00000008
.L_1263:


//--------------------- .nv.info._Z35group_norm_nhwc_fwd_one_pass_kernelI11Bf16IOFp32WLi512ELi20ELi640EEv26Group_norm_nhwc_fwd_params --------------------------
	.section	.nv.info._Z35group_norm_nhwc_fwd_one_pass_kernelI11Bf16IOFp32WLi512ELi20ELi640EEv26Group_norm_nhwc_fwd_params,"",@"SHT_CUDA_INFO"
	.sectionflags	@""
	.align	4


	//----- nvinfo : EIATTR_CUDA_API_VERSION
	.align		4
        /*0000*/ 	.byte	0x04, 0x37
        /*0002*/ 	.short	(.L_1265 - .L_1264)
.L_1264:
        /*0004*/ 	.word	0x00000082


	//----- nvinfo : EIATTR_KPARAM_INFO
	.align		4
.L_1265:
        /*0008*/ 	.byte	0x04, 0x17
        /*000a*/ 	.short	(.L_1267 - .L_1266)
.L_1266:
        /*000c*/ 	.word	0x00000000
        /*0010*/ 	.short	0x0000
        /*0012*/ 	.short	0x0000
        /*0014*/ 	.byte	0x00, 0xf0, 0x81, 0x02


	//----- nvinfo : EIATTR_SPARSE_MMA_MASK
	.align		4
.L_1267:
        /*0018*/ 	.byte	0x03, 0x50
        /*001a*/ 	.short	0x0000


	//----- nvinfo : EIATTR_MAXREG_COUNT
	.align		4
        /*001c*/ 	.byte	0x03, 0x1b
        /*001e*/ 	.short	0x0060


	//----- nvinfo : EIATTR_NUM_BARRIERS
	.align		4
        /*0020*/ 	.byte	0x02, 0x4c
        /*0022*/ 	.byte	0x01
	.zero		1


	//----- nvinfo : EIATTR_MERCURY_ISA_VERSION
	.align		4
        /*0024*/ 	.byte	0x03, 0x5f
        /*0026*/ 	.short	0x0101


	//----- nvinfo : EIATTR_COOP_GROUP_MASK_REGIDS
	.align		4
        /*0028*/ 	.byte	0x04, 0x29
        /*002a*/ 	.short	(.L_1269 - .L_1268)


	//   ....[0]....
.L_1268:
        /*002c*/ 	.word	0xffffffff


	//   ....[1]....
        /*0030*/ 	.word	0xffffffff


	//   ....[2]....
        /*0034*/ 	.word	0xffffffff


	//   ....[3]....
        /*0038*/ 	.word	0xffffffff


	//   ....[4]....
        /*003c*/ 	.word	0xffffffff


	//   ....[5]....
        /*0040*/ 	.word	0xffffffff


	//   ....[6]....
        /*0044*/ 	.word	0xffffffff


	//   ....[7]....
        /*0048*/ 	.word	0xffffffff


	//   ....[8]....
        /*004c*/ 	.word	0xffffffff


	//   ....[9]....
        /*0050*/ 	.word	0xffffffff


	//----- nvinfo : EIATTR_COOP_GROUP_INSTR_OFFSETS
	.align		4
.L_1269:
        /*0054*/ 	.byte	0x04, 0x28
        /*0056*/ 	.short	(.L_1271 - .L_1270)


	//   ....[0]....
.L_1270:
        /*0058*/ 	.word	0x00001060


	//   ....[1]....
        /*005c*/ 	.word	0x00001070


	//   ....[2]....
        /*0060*/ 	.word	0x000010a0


	//   ....[3]....
        /*0064*/ 	.word	0x000010b0


	//   ....[4]....
        /*0068*/ 	.word	0x000010f0


	//   ....[5]....
        /*006c*/ 	.word	0x00001100


	//   ....[6]....
        /*0070*/ 	.word	0x00001140


	//   ....[7]....
        /*0074*/ 	.word	0x00001150


	//   ....[8]....
        /*0078*/ 	.word	0x00001190


	//   ....[9]....
        /*007c*/ 	.word	0x000011a0


	//----- nvinfo : EIATTR_EXIT_INSTR_OFFSETS
	.align		4
.L_1271:
        /*0080*/ 	.byte	0x04, 0x1c
        /*0082*/ 	.short	(.L_1273 - .L_1272)


	//   ....[0]....
.L_1272:
        /*0084*/ 	.word	0x00000060


	//   ....[1]....
        /*0088*/ 	.word	0x00003530


	//----- nvinfo : EIATTR_MAX_THREADS
	.align		4
.L_1273:
        /*008c*/ 	.byte	0x04, 0x05
        /*008e*/ 	.short	(.L_1275 - .L_1274)
.L_1274:
        /*0090*/ 	.word	0x00000280
        /*0094*/ 	.word	0x00000001
        /*0098*/ 	.word	0x00000001


	//----- nvinfo : EIATTR_CRS_STACK_SIZE
	.align		4
.L_1275:
        /*009c*/ 	.byte	0x04, 0x1e
        /*009e*/ 	.short	(.L_1277 - .L_1276)
.L_1276:
        /*00a0*/ 	.word	0x00000000


	//----- nvinfo : EIATTR_CBANK_PARAM_SIZE
	.align		4
.L_1277:
        /*00a4*/ 	.byte	0x03, 0x19
        /*00a6*/ 	.short	0x00a0


	//----- nvinfo : EIATTR_PARAM_CBANK
	.align		4
        /*00a8*/ 	.byte	0x04, 0x0a
        /*00aa*/ 	.short	(.L_1279 - .L_1278)
	.align		4
.L_1278:
        /*00ac*/ 	.word	index@(.nv.constant0._Z35group_norm_nhwc_fwd_one_pass_kernelI11Bf16IOFp32WLi512ELi20ELi640EEv26Group_norm_nhwc_fwd_params)
        /*00b0*/ 	.short	0x0210
        /*00b2*/ 	.short	0x00a0


	//----- nvinfo : EIATTR_SW_WAR
	.align		4
.L_1279:
        /*00b4*/ 	.byte	0x04, 0x36
        /*00b6*/ 	.short	(.L_1281 - .L_1280)
.L_1280:
        /*00b8*/ 	.word	0x00000008
.L_1281:


//--------------------- .nv.info._Z35group_norm_nhwc_fwd_one_pass_kernelI11Bf16IOBf16WLi64ELi20ELi640EEv26Group_norm_nhwc_fwd_params --------------------------
	.section	.nv.info._Z35group_norm_nhwc_fwd_one_pass_kernelI11Bf16IOBf16WLi64ELi20ELi640EEv26Group_norm_nhwc_fwd_params,"",@"SHT_CUDA_INFO"
	.sectionflags	@""
	.align	4


	//----- nvinfo : EIATTR_CUDA_API_VERSION
	.align		4
        /*0000*/ 	.byte	0x04, 0x37
        /*0002*/ 	.short	(.L_1283 - .L_1282)
.L_1282:
        /*0004*/ 	.word	0x00000082


	//----- nvinfo : EIATTR_KPARAM_INFO
	.align		4
.L_1283:
        /*0008*/ 	.byte	0x04, 0x17
        /*000a*/ 	.short	(.L_1285 - .L_1284)
.L_1284:
        /*000c*/ 	.word	0x00000000
        /*0010*/ 	.short	0x0000
        /*0012*/ 	.short	0x0000
        /*0014*/ 	.byte	0x00, 0xf0, 0x81, 0x02


	//----- nvinfo : EIATTR_SPARSE_MMA_MASK
	.align		4
.L_1285:
        /*0018*/ 	.byte	0x03, 0x50
        /*001a*/ 	.short	0x0000


	//----- nvinfo : EIATTR_MAXREG_COUNT
	.align		4
        /*001c*/ 	.byte	0x03, 0x1b
        /*001e*/ 	.short	0x0060


	//----- nvinfo : EIATTR_NUM_BARRIERS
	.align		4
        /*0020*/ 	.byte	0x02, 0x4c
        /*0022*/ 	.byte	0x01
	.zero		1


	//----- nvinfo : EIATTR_MERCURY_ISA_VERSION
	.align		4
        /*0024*/ 	.byte	0x03, 0x5f
        /*0026*/ 	.short	0x0101


	//----- nvinfo : EIATTR_COOP_GROUP_MASK_REGIDS
	.align		4
        /*0028*/ 	.byte	0x04, 0x29
        /*002a*/ 	.short	(.L_1287 - .L_1286)


	//   ....[0]....
.L_1286:
        /*002c*/ 	.word	0xffffffff


	//   ....[1]....
        /*0030*/ 	.word	0xffffffff


	//   ....[2]....
        /*0034*/ 	.word	0xffffffff


	//   ....[3]....
        /*0038*/ 	.word	0xffffffff


	//   ....[4]....
        /*003c*/ 	.word	0xffffffff


	//   ....[5]....
        /*0040*/ 	.word	0xffffffff


	//   ....[6]....
        /*0044*/ 	.word	0xffffffff


	//   ....[7]....
        /*0048*/ 	.word	0xffffffff


	//   ....[8]....
        /*004c*/ 	.word	0xffffffff


	//   ....[9]....
        /*0050*/ 	.word	0xffffffff


	//----- nvinfo : EIATTR_COOP_GROUP_INSTR_OFFSETS
	.align		4
.L_1287:
        /*0054*/ 	.byte	0x04, 0x28
        /*0056*/ 	.short	(.L_1289 - .L_1288)


	//   ....[0]....
.L_1288:
        /*0058*/ 	.word	0x000005e0


	//   ....[1]....
        /*005c*/ 	.word	0x000005f0


	//   ....[2]....
        /*0060*/ 	.word	0x00000620


	//   ....[3]....
        /*0064*/ 	.word	0x00000640


	//   ....[4]....
        /*0068*/ 	.word	0x00000670


	//   ....[5]....
        /*006c*/ 	.word	0x00000690


	//   ....[6]....
        /*0070*/ 	.word	0x000006c0


	//   ....[7]....
        /*0074*/ 	.word	0x000006e0


	//   ....[8]....
        /*0078*/ 	.word	0x00000710


	//   ....[9]....
        /*007c*/ 	.word	0x00000730


	//----- nvinfo : EIATTR_EXIT_INSTR_OFFSETS
	.align		4
.L_1289:
        /*0080*/ 	.byte	0x04, 0x1c
        /*0082*/ 	.short	(.L_1291 - .L_1290)


	//   ....[0]....
.L_1290:
        /*0084*/ 	.word	0x00000060


	//   ....[1]....
        /*0088*/ 	.word	0x000019e0


	//----- nvinfo : EIATTR_MAX_THREADS
	.align		4
.L_1291:
        /*008c*/ 	.byte	0x04, 0x05
        /*008e*/ 	.short	(.L_1293 - .L_1292)
.L_1292:
        /*0090*/ 	.word	0x00000280
        /*0094*/ 	.word	0x00000001
        /*0098*/ 	.word	0x00000001


	//----- nvinfo : EIATTR_CRS_STACK_SIZE
	.align		4
.L_1293:
        /*009c*/ 	.byte	0x04, 0x1e
        /*009e*/ 	.short	(.L_1295 - .L_1294)
.L_1294:
        /*00a0*/ 	.word	0x00000000


	//----- nvinfo : EIATTR_CBANK_PARAM_SIZE
	.align		4
.L_1295:
        /*00a4*/ 	.byte	0x03, 0x19
        /*00a6*/ 	.short	0x00a0


	//----- nvinfo : EIATTR_PARAM_CBANK
	.align		4
        /*00a8*/ 	.byte	0x04, 0x0a
        /*00aa*/ 	.short	(.L_1297 - .L_1296)
	.align		4
.L_1296:
        /*00ac*/ 	.word	index@(.nv.constant0._Z35group_norm_nhwc_fwd_one_pass_kernelI11Bf16IOBf16WLi64ELi20ELi640EEv26Group_norm_nhwc_fwd_params)
        /*00b0*/ 	.short	0x0210
        /*00b2*/ 	.short	0x00a0


	//----- nvinfo : EIATTR_SW_WAR
	.align		4
.L_1297:
        /*00b4*/ 	.byte	0x04, 0x36
        /*00b6*/ 	.short	(.L_1299 - .L_1298)
.L_1298:
        /*00b8*/ 	.word	0x00000008
.L_1299:


//--------------------- .nv.info._Z35group_norm_nhwc_fwd_one_pass_kernelI11Bf16IOBf16WLi128ELi20ELi640EEv26Group_norm_nhwc_fwd_params --------------------------
	.section	.nv.info._Z35group_norm_nhwc_fwd_one_pass_kernelI11Bf16IOBf16WLi128ELi20ELi640EEv26Group_norm_nhwc_fwd_params,"",@"SHT_CUDA_INFO"
	.sectionflags	@""
	.align	4


	//----- nvinfo : EIATTR_CUDA_API_VERSION
	.align		4
        /*0000*/ 	.byte	0x04, 0x37
        /*0002*/ 	.short	(.L_1301 - .L_1300)
.L_1300:
        /*0004*/ 	.word	0x00000082


	//----- nvinfo : EIATTR_KPARAM_INFO
	.align		4
.L_1301:
        /*0008*/ 	.byte	0x04, 0x17
        /*000a*/ 	.short	(.L_1303 - .L_1302)
.L_1302:
        /*000c*/ 	.word	0x00000000
        /*0010*/ 	.short	0x0000
        /*0012*/ 	.short	0x0000
        /*0014*/ 	.byte	0x00, 0xf0, 0x81, 0x02


	//----- nvinfo : EIATTR_SPARSE_MMA_MASK
	.align		4
.L_1303:
        /*0018*/ 	.byte	0x03, 0x50
        /*001a*/ 	.short	0x0000


	//----- nvinfo : EIATTR_MAXREG_COUNT
	.align		4
        /*001c*/ 	.byte	0x03, 0x1b
        /*001e*/ 	.short	0x0060


	//----- nvinfo : EIATTR_NUM_BARRIERS
	.align		4
        /*0020*/ 	.byte	0x02, 0x4c
        /*0022*/ 	.byte	0x01
	.zero		1


	//----- nvinfo : EIATTR_MERCURY_ISA_VERSION
	.align		4
        /*0024*/ 	.byte	0x03, 0x5f
        /*0026*/ 	.short	0x0101


	//----- nvinfo : EIATTR_COOP_GROUP_MASK_REGIDS
	.align		4
        /*0028*/ 	.byte	0x04, 0x29
        /*002a*/ 	.short	(.L_1305 - .L_1304)


	//   ....[0]....
.L_1304:
        /*002c*/ 	.word	0xffffffff


	//   ....[1]....
        /*0030*/ 	.word	0xffffffff


	//   ....[2]....
        /*0034*/ 	.word	0xffffffff


	//   ....[3]....
        /*0038*/ 	.word	0xffffffff


	//   ....[4]....
        /*003c*/ 	.word	0xffffffff


	//   ....[5]....
        /*0040*/ 	.word	0xffffffff


	//   ....[6]....
        /*0044*/ 	.word	0xffffffff


	//   ....[7]....
        /*0048*/ 	.word	0xffffffff


	//   ....[8]....
        /*004c*/ 	.word	0xffffffff


	//   ....[9]....
        /*0050*/ 	.word	0xffffffff


	//----- nvinfo : EIATTR_COOP_GROUP_INSTR_OFFSETS
	.align		4
.L_1305:
        /*0054*/ 	.byte	0x04, 0x28
        /*0056*/ 	.short	(.L_1307 - .L_1306)


	//   ....[0]....
.L_1306:
        /*0058*/ 	.word	0x00000760


	//   ....[1]....
        /*005c*/ 	.word	0x00000770


	//   ....[2]....
        /*0060*/ 	.word	0x000007a0


	//   ....[3]....
        /*0064*/ 	.word	0x000007c0


	//   ....[4]....
        /*0068*/ 	.word	0x000007f0


	//   ....[5]....
        /*006c*/ 	.word	0x00000810


	//   ....[6]....
        /*0070*/ 	.word	0x00000840


	//   ....[7]....
        /*0074*/ 	.word	0x00000860


	//   ....[8]....
        /*0078*/ 	.word	0x00000890


	//   ....[9]....
        /*007c*/ 	.word	0x000008b0


	//----- nvinfo : EIATTR_EXIT_INSTR_OFFSETS
	.align		4
.L_1307:
        /*0080*/ 	.byte	0x04, 0x1c
        /*0082*/ 	.short	(.L_1309 - .L_1308)


	//   ....[0]....
.L_1308:
        /*0084*/ 	.word	0x00000060


	//   ....[1]....
        /*0088*/ 	.word	0x00001de0


	//----- nvinfo : EIATTR_MAX_THREADS
	.align		4
.L_1309:
        /*008c*/ 	.byte	0x04, 0x05
        /*008e*/ 	.short	(.L_1311 - .L_1310)
.L_1310:
        /*0090*/ 	.word	0x00000280
        /*0094*/ 	.word	0x00000001
        /*0098*/ 	.word	0x00000001


	//----- nvinfo : EIATTR_CRS_STACK_SIZE
	.align		4
.L_1311:
        /*009c*/ 	.byte	0x04, 0x1e
        /*009e*/ 	.short	(.L_1313 - .L_1312)
.L_1312:
        /*00a0*/ 	.word	0x00000000


	//----- nvinfo : EIATTR_CBANK_PARAM_SIZE
	.align		4
.L_1313:
        /*00a4*/ 	.byte	0x03, 0x19
        /*00a6*/ 	.short	0x00a0


	//----- nvinfo : EIATTR_PARAM_CBANK
	.align		4
        /*00a8*/ 	.byte	0x04, 0x0a
        /*00aa*/ 	.short	(.L_1315 - .L_1314)
	.align		4
.L_1314:
        /*00ac*/ 	.word	index@(.nv.constant0._Z35group_norm_nhwc_fwd_one_pass_kernelI11Bf16IOBf16WLi128ELi20ELi640EEv26Group_norm_nhwc_fwd_params)
        /*00b0*/ 	.short	0x0210
        /*00b2*/ 	.short	0x00a0


	//----- nvinfo : EIATTR_SW_WAR
	.align		4
.L_1315:
        /*00b4*/ 	.byte	0x04, 0x36
        /*00b6*/ 	.short	(.L_1317 - .L_1316)
.L_1316:
        /*00b8*/ 	.word	0x00000008
.L_1317:


//--------------------- .nv.info._Z35group_norm_nhwc_fwd_one_pass_kernelI11Bf16IOBf16WLi256ELi20ELi640EEv26Group_norm_nhwc_fwd_params --------------------------
	.section	.nv.info._Z35group_norm_nhwc_fwd_one_pass_kernelI11Bf16IOBf16WLi256ELi20ELi640EEv26Group_norm_nhwc_fwd_params,"",@"SHT_CUDA_INFO"
	.sectionflags	@""
	.align	4


	//----- nvinfo : EIATTR_CUDA_API_VERSION
	.align		4
        /*0000*/ 	.byte	0x04, 0x37
        /*0002*/ 	.short	(.L_1319 - .L_1318)
.L_1318:
        /*0004*/ 	.word	0x00000082


	//----- nvinfo : EIATTR_KPARAM_INFO
	.align		4
.L_1319:
        /*0008*/ 	.byte	0x04, 0x17
        /*000a*/ 	.short	(.L_1321 - .L_1320)
.L_1320:
        /*000c*/ 	.word	0x00000000
        /*0010*/ 	.short	0x0000
        /*0012*/ 	.short	0x0000
        /*0014*/ 	.byte	0x00, 0xf0, 0x81, 0x02


	//----- nvinfo : EIATTR_SPARSE_MMA_MASK
	.align		4
.L_1321:
        /*0018*/ 	.byte	0x03, 0x50
        /*001a*/ 	.short	0x0000


	//----- nvinfo : EIATTR_MAXREG_COUNT
	.align		4
        /*001c*/ 	.byte	0x03, 0x1b
        /*001e*/ 	.short	0x0060


	//----- nvinfo : EIATTR_NUM_BARRIERS
	.align		4
        /*0020*/ 	.byte	0x02, 0x4c
        /*0022*/ 	.byte	0x01
	.zero		1


	//----- nvinfo : EIATTR_MERCURY_ISA_VERSION
	.align		4
        /*0024*/ 	.byte	0x03, 0x5f
        /*0026*/ 	.short	0x0101


	//----- nvinfo : EIATTR_COOP_GROUP_MASK_REGIDS
	.align		4
        /*0028*/ 	.byte	0x04, 0x29
        /*002a*/ 	.short	(.L_1323 - .L_1322)


	//   ....[0]....
.L_1322:
        /*002c*/ 	.word	0xffffffff


	//   ....[1]....
        /*0030*/ 	.word	0xffffffff


	//   ....[2]....
        /*0034*/ 	.word	0xffffffff


	//   ....[3]....
        /*0038*/ 	.word	0xffffffff


	//   ....[4]....
        /*003c*/ 	.word	0xffffffff


	//   ....[5]....
        /*0040*/ 	.word	0xffffffff


	//   ....[6]....
        /*0044*/ 	.word	0xffffffff


	//   ....[7]....
        /*0048*/ 	.word	0xffffffff


	//   ....[8]....
        /*004c*/ 	.word	0xffffffff


	//   ....[9]....
        /*0050*/ 	.word	0xffffffff


	//----- nvinfo : EIATTR_COOP_GROUP_INSTR_OFFSETS
	.align		4
.L_1323:
        /*0054*/ 	.byte	0x04, 0x28
        /*0056*/ 	.short	(.L_1325 - .L_1324)


	//   ....[0]....
.L_1324:
        /*0058*/ 	.word	0x00000a60


	//   ....[1]....
        /*005c*/ 	.word	0x00000a70


	//   ....[2]....
        /*0060*/ 	.word	0x00000aa0


	//   ....[3]....
        /*0064*/ 	.word	0x00000ab0


	//   ....[4]....
        /*0068*/ 	.word	0x00000af0


	//   ....[5]....
        /*006c*/ 	.word	0x00000b00


	//   ....[6]....
        /*0070*/ 	.word	0x00000b40


	//   ....[7]....
        /*0074*/ 	.word	0x00000b50


	//   ....[8]....
        /*0078*/ 	.word	0x00000b90


	//   ....[9]....
        /*007c*/ 	.word	0x00000ba0


	//----- nvinfo : EIATTR_EXIT_INSTR_OFFSETS
	.align		4
.L_1325:
        /*0080*/ 	.byte	0x04, 0x1c
        /*0082*/ 	.short	(.L_1327 - .L_1326)


	//   ....[0]....
.L_1326:
        /*0084*/ 	.word	0x00000060


	//   ....[1]....
        /*0088*/ 	.word	0x00002550


	//----- nvinfo : EIATTR_MAX_THREADS
	.align		4
.L_1327:
        /*008c*/ 	.byte	0x04, 0x05
        /*008e*/ 	.short	(.L_1329 - .L_1328)
.L_1328:
        /*0090*/ 	.word	0x00000280
        /*0094*/ 	.word	0x00000001
        /*0098*/ 	.word	0x00000001


	//----- nvinfo : EIATTR_CRS_STACK_SIZE
	.align		4
.L_1329:
        /*009c*/ 	.byte	0x04, 0x1e
        /*009e*/ 	.short	(.L_1331 - .L_1330)
.L_1330:
        /*00a0*/ 	.word	0x00000000


	//----- nvinfo : EIATTR_CBANK_PARAM_SIZE
	.align		4
.L_1331:
        /*00a4*/ 	.byte	0x03, 0x19
        /*00a6*/ 	.short	0x00a0


	//----- nvinfo : EIATTR_PARAM_CBANK
	.align		4
        /*00a8*/ 	.byte	0x04, 0x0a
        /*00aa*/ 	.short	(.L_1333 - .L_1332)
	.align		4
.L_1332:
        /*00ac*/ 	.word	index@(.nv.constant0._Z35group_norm_nhwc_fwd_one_pass_kernelI11Bf16IOBf16WLi256ELi20ELi640EEv26Group_norm_nhwc_fwd_params)
        /*00b0*/ 	.short	0x0210
        /*00b2*/ 	.short	0x00a0


	//----- nvinfo : EIATTR_SW_WAR
	.align		4
.L_1333:
        /*00b4*/ 	.byte	0x04, 0x36
        /*00b6*/ 	.short	(.L_1335 - .L_1334)
.L_1334:
        /*00b8*/ 	.word	0x00000008
.L_1335:


//--------------------- .nv.info._Z35group_norm_nhwc_fwd_one_pass_kernelI11Bf16IOBf16WLi512ELi20ELi640EEv26Group_norm_nhwc_fwd_params --------------------------
	.section	.nv.info._Z35group_norm_nhwc_fwd_one_pass_kernelI11Bf16IOBf16WLi512ELi20ELi640EEv26Group_norm_nhwc_fwd_params,"",@"SHT_CUDA_INFO"
	.sectionflags	@""
	.align	4


	//----- nvinfo : EIATTR_CUDA_API_VERSION
	.align		4
        /*0000*/ 	.byte	0x04, 0x37
        /*0002*/ 	.short	(.L_1337 - .L_1336)
.L_1336:
        /*0004*/ 	.word	0x00000082


	//----- nvinfo : EIATTR_KPARAM_INFO
	.align		4
.L_1337:
        /*0008*/ 	.byte	0x04, 0x17
        /*000a*/ 	.short	(.L_1339 - .L_1338)
.L_1338:
        /*000c*/ 	.word	0x00000000
        /*0010*/ 	.short	0x0000
        /*0012*/ 	.short	0x0000
        /*0014*/ 	.byte	0x00, 0xf0, 0x81, 0x02


	//----- nvinfo : EIATTR_SPARSE_MMA_MASK
	.align		4
.L_1339:
        /*0018*/ 	.byte	0x03, 0x50
        /*001a*/ 	.short	0x0000


	//----- nvinfo : EIATTR_MAXREG_COUNT
	.align		4
        /*001c*/ 	.byte	0x03, 0x1b
        /*001e*/ 	.short	0x0060


	//----- nvinfo : EIATTR_NUM_BARRIERS
	.align		4
        /*0020*/ 	.byte	0x02, 0x4c
        /*0022*/ 	.byte	0x01
	.zero		1


	//----- nvinfo : EIATTR_MERCURY_ISA_VERSION
	.align		4
        /*0024*/ 	.byte	0x03, 0x5f
        /*0026*/ 	.short	0x0101


	//----- nvinfo : EIATTR_COOP_GROUP_MASK_REGIDS
	.align		4
        /*0028*/ 	.byte	0x04, 0x29
        /*002a*/ 	.short	(.L_1341 - .L_1340)


	//   ....[0]....
.L_1340:
        /*002c*/ 	.word	0xffffffff


	//   ....[1]....
        /*0030*/ 	.word	0xffffffff


	//   ....[2]....
        /*0034*/ 	.word	0xffffffff


	//   ....[3]....
        /*0038*/ 	.word	0xffffffff


	//   ....[4]....
        /*003c*/ 	.word	0xffffffff


	//   ....[5]....
        /*0040*/ 	.word	0xffffffff


	//   ....[6]....
        /*0044*/ 	.word	0xffffffff


	//   ....[7]....
        /*0048*/ 	.word	0xffffffff


	//   ....[8]....
        /*004c*/ 	.word	0xffffffff


	//   ....[9]....
        /*0050*/ 	.word	0xffffffff


	//----- nvinfo : EIATTR_COOP_GROUP_INSTR_OFFSETS
	.align		4
.L_1341:
        /*0054*/ 	.byte	0x04, 0x28
        /*0056*/ 	.short	(.L_1343 - .L_1342)


	//   ....[0]....
.L_1342:
        /*0058*/ 	.word	0x00001060


	//   ....[1]....
        /*005c*/ 	.word	0x00001070


	//   ....[2]....
        /*0060*/ 	.word	0x000010a0


	//   ....[3]....
        /*0064*/ 	.word	0x000010b0


	//   ....[4]....
        /*0068*/ 	.word	0x000010f0


	//   ....[5]....
        /*006c*/ 	.word	0x00001100


	//   ....[6]....
        /*0070*/ 	.word	0x00001140


	//   ....[7]....
        /*0074*/ 	.word	0x00001150


	//   ....[8]....
        /*0078*/ 	.word	0x00001190


	//   ....[9]....
        /*007c*/ 	.word	0x000011a0


	//----- nvinfo : EIATTR_EXIT_INSTR_OFFSETS
	.align		4
.L_1343:
        /*0080*/ 	.byte	0x04, 0x1c
        /*0082*/ 	.short	(.L_1345 - .L_1344)


	//   ....[0]....
.L_1344:
        /*0084*/ 	.word	0x00000060


	//   ....[1]....
        /*0088*/ 	.word	0x00003570


	//----- nvinfo : EIATTR_MAX_THREADS
	.align		4
.L_1345:
        /*008c*/ 	.byte	0x04, 0x05
        /*008e*/ 	.short	(.L_1347 - .L_1346)
.L_1346:
        /*0090*/ 	.word	0x00000280
        /*0094*/ 	.word	0x00000001
        /*0098*/ 	.word	0x00000001


	//----- nvinfo : EIATTR_CRS_STACK_SIZE
	.align		4
.L_1347:
        /*009c*/ 	.byte	0x04, 0x1e
        /*009e*/ 	.short	(.L_1349 - .L_1348)
.L_1348:
        /*00a0*/ 	.word	0x00000000


	//----- nvinfo : EIATTR_CBANK_PARAM_SIZE
	.align		4
.L_1349:
        /*00a4*/ 	.byte	0x03, 0x19
        /*00a6*/ 	.short	0x00a0


	//----- nvinfo : EIATTR_PARAM_CBANK
	.align		4
        /*00a8*/ 	.byte	0x04, 0x0a
        /*00aa*/ 	.short	(.L_1351 - .L_1350)
	.align		4
.L_1350:
        /*00ac*/ 	.word	index@(.nv.constant0._Z35group_norm_nhwc_fwd_one_pass_kernelI11Bf16IOBf16WLi512ELi20ELi640EEv26Group_norm_nhwc_fwd_params)
        /*00b0*/ 	.short	0x0210
        /*00b2*/ 	.short	0x00a0


	//----- nvinfo : EIATTR_SW_WAR
	.align		4
.L_1351:
        /*00b4*/ 	.byte	0x04, 0x36
        /*00b6*/ 	.short	(.L_1353 - .L_1352)
.L_1352:
        /*00b8*/ 	.word	0x00000008
.L_1353:


//--------------------- .nv.info._Z35group_norm_nhwc_fwd_one_pass_kernelI11Bf16IOFp16WLi64ELi20ELi640EEv26Group_norm_nhwc_fwd_params --------------------------
	.section	.nv.info._Z35group_norm_nhwc_fwd_one_pass_kernelI11Bf16IOFp16WLi64ELi20ELi640EEv26Group_norm_nhwc_fwd_params,"",@"SHT_CUDA_INFO"
	.sectionflags	@""
	.align	4


	//----- nvinfo : EIATTR_CUDA_API_VERSION
	.align		4
        /*0000*/ 	.byte	0x04, 0x37
        /*0002*/ 	.short	(.L_1355 - .L_1354)
.L_1354:
        /*0004*/ 	.word	0x00000082


	//----- nvinfo : EIATTR_KPARAM_INFO
	.align		4
.L_1355:
        /*0008*/ 	.byte	0x04, 0x17
        /*000a*/ 	.short	(.L_1357 - .L_1356)
.L_1356:
        /*000c*/ 	.word	0x00000000
        /*0010*/ 	.short	0x0000
        /*0012*/ 	.short	0x0000
        /*0014*/ 	.byte	0x00, 0xf0, 0x81, 0x02


	//----- nvinfo : EIATTR_SPARSE_MMA_MASK
	.align		4
.L_1357:
        /*0018*/ 	.byte	0x03, 0x50
        /*001a*/ 	.short	0x0000


	//----- nvinfo : EIATTR_MAXREG_COUNT
	.align		4
        /*001c*/ 	.byte	0x03, 0x1b
        /*001e*/ 	.short	0x0060


	//----- nvinfo : EIATTR_NUM_BARRIERS
	.align		4
        /*0020*/ 	.byte	0x02, 0x4c
        /*0022*/ 	.byte	0x01
	.zero		1


	//----- nvinfo : EIATTR_MERCURY_ISA_VERSION
	.align		4
        /*0024*/ 	.byte	0x03, 0x5f
        /*0026*/ 	.short	0x0101


	//----- nvinfo : EIATTR_COOP_GROUP_MASK_REGIDS
	.align		4
        /*0028*/ 	.byte	0x04, 0x29
        /*002a*/ 	.short	(.L_1359 - .L_1358)


	//   ....[0]....
.L_1358:
        /*002c*/ 	.word	0xffffffff


	//   ....[1]....
        /*0030*/ 	.word	0xffffffff


	//   ....[2]....
        /*0034*/ 	.word	0xffffffff


	//   ....[3]....
        /*0038*/ 	.word	0xffffffff


	//   ....[4]....
        /*003c*/ 	.word	0xffffffff


	//   ....[5]....
        /*0040*/ 	.word	0xffffffff


	//   ....[6]....
        /*0044*/ 	.word	0xffffffff


	//   ....[7]....
        /*0048*/ 	.word	0xffffffff


	//   ....[8]....
        /*004c*/ 	.word	0xffffffff


	//   ....[9]....
        /*0050*/ 	.word	0xffffffff


	//----- nvinfo : EIATTR_COOP_GROUP_INSTR_OFFSETS
	.align		4
.L_1359:
        /*0054*/ 	.byte	0x04, 0x28
        /*0056*/ 	.short	(.L_1361 - .L_1360)


	//   ....[0]....
.L_1360:
        /*0058*/ 	.word	0x000005e0


	//   ....[1]....
        /*005c*/ 	.word	0x000005f0


	//   ....[2]....
        /*0060*/ 	.word	0x00000620


	//   ....[3]....
        /*0064*/ 	.word	0x00000640


	//   ....[4]....
        /*0068*/ 	.word	0x00000670


	//   ....[5]....
        /*006c*/ 	.word	0x00000690


	//   ....[6]....
        /*0070*/ 	.word	0x000006c0


	//   ....[7]....
        /*0074*/ 	.word	0x000006e0


	//   ....[8]....
        /*0078*/ 	.word	0x00000710


	//   ....[9]....
        /*007c*/ 	.word	0x00000730


	//----- nvinfo : EIATTR_EXIT_INSTR_OFFSETS
	.align		4
.L_1361:
        /*0080*/ 	.byte	0x04, 0x1c
        /*0082*/ 	.short	(.L_1363 - .L_1362)


	//   ....[0]....
.L_1362:
        /*0084*/ 	.word	0x00000060


	//   ....[1]....
        /*0088*/ 	.word	0x000019e0


	//----- nvinfo : EIATTR_MAX_THREADS
	.align		4
.L_1363:
        /*008c*/ 	.byte	0x04, 0x05
        /*008e*/ 	.short	(.L_1365 - .L_1364)
.L_1364:
        /*0090*/ 	.word	0x00000280
        /*0094*/ 	.word	0x00000001
        /*0098*/ 	.word	0x00000001


	//----- nvinfo : EIATTR_CRS_STACK_SIZE
	.align		4
.L_1365:
        /*009c*/ 	.byte	0x04, 0x1e
        /*009e*/ 	.short	(.L_1367 - .L_1366)
.L_1366:
        /*00a0*/ 	.word	0x00000000


	//----- nvinfo : EIATTR_CBANK_PARAM_SIZE
	.align		4
.L_1367:
        /*00a4*/ 	.byte	0x03, 0x19
        /*00a6*/ 	.short	0x00a0


	//----- nvinfo : EIATTR_PARAM_CBANK
	.align		4
        /*00a8*/ 	.byte	0x04, 0x0a
        /*00aa*/ 	.short	(.L_1369 - .L_1368)
	.align		4
.L_1368:
        /*00ac*/ 	.word	index@(.nv.constant0._Z35group_norm_nhwc_fwd_one_pass_kernelI11Bf16IOFp16WLi64ELi20ELi640EEv26Group_norm_nhwc_fwd_params)
        /*00b0*/ 	.short	0x0210
        /*00b2*/ 	.short	0x00a0


	//----- nvinfo : EIATTR_SW_WAR
	.align		4
.L_1369:
        /*00b4*/ 	.byte	0x04, 0x36
        /*00b6*/ 	.short	(.L_1371 - .L_1370)
.L_1370:
        /*00b8*/ 	.word	0x00000008
.L_1371:


//--------------------- .nv.info._Z35group_norm_nhwc_fwd_one_pass_kernelI11Bf16IOFp16WLi128ELi20ELi640EEv26Group_norm_nhwc_fwd_params --------------------------
	.section	.nv.info._Z35group_norm_nhwc_fwd_one_pass_kernelI11Bf16IOFp16WLi128ELi20ELi640EEv26Group_norm_nhwc_fwd_params,"",@"SHT_CUDA_INFO"
	.sectionflags	@""
	.align	4


	//----- nvinfo : EIATTR_CUDA_API_VERSION
	.align		4
        /*0000*/ 	.byte	0x04, 0x37
        /*0002*/ 	.short	(.L_1373 - .L_1372)
.L_1372:
        /*0004*/ 	.word	0x00000082


	//----- nvinfo : EIATTR_KPARAM_INFO
	.align		4
.L_1373:
        /*0008*/ 	.byte	0x04, 0x17
        /*000a*/ 	.short	(.L_1375 - .L_1374)
.L_1374:
        /*000c*/ 	.word	0x00000000
        /*0010*/ 	.short	0x0000
        /*0012*/ 	.short	0x0000
        /*0014*/ 	.byte	0x00, 0xf0, 0x81, 0x02


	//----- nvinfo : EIATTR_SPARSE_MMA_MASK
	.align		4
.L_1375:
        /*0018*/ 	.byte	0x03, 0x50
        /*001a*/ 	.short	0x0000


	//----- nvinfo : EIATTR_MAXREG_COUNT
	.align		4
        /*001c*/ 	.byte	0x03, 0x1b
        /*001e*/ 	.short	0x0060


	//----- nvinfo : EIATTR_NUM_BARRIERS
	.align		4
        /*0020*/ 	.byte	0x02, 0x4c
        /*0022*/ 	.byte	0x01
	.zero		1


	//----- nvinfo : EIATTR_MERCURY_ISA_VERSION
	.align		4
        /*0024*/ 	.byte	0x03, 0x5f
        /*0026*/ 	.short	0x0101


	//----- nvinfo : EIATTR_COOP_GROUP_MASK_REGIDS
	.align		4
        /*0028*/ 	.byte	0x04, 0x29
        /*002a*/ 	.short	(.L_1377 - .L_1376)


	//   ....[0]....
.L_1376:
        /*002c*/ 	.word	0xffffffff


	//   ....[1]....
        /*0030*/ 	.word	0xffffffff


	//   ....[2]....
        /*0034*/ 	.word	0xffffffff


	//   ....[3]....
        /*0038*/ 	.word	0xffffffff


	//   ....[4]....
        /*003c*/ 	.word	0xffffffff


	//   ....[5]....
        /*0040*/ 	.word	0xffffffff


	//   ....[6]....
        /*0044*/ 	.word	0xffffffff


	//   ....[7]....
        /*0048*/ 	.word	0xffffffff


	//   ....[8]....
        /*004c*/ 	.word	0xffffffff


	//   ....[9]....
        /*0050*/ 	.word	0xffffffff


	//----- nvinfo : EIATTR_COOP_GROUP_INSTR_OFFSETS
	.align		4
.L_1377:
        /*0054*/ 	.byte	0x04, 0x28
        /*0056*/ 	.short	(.L_1379 - .L_1378)


	//   ....[0]....
.L_1378:
        /*0058*/ 	.word	0x00000760


	//   ....[1]....
        /*005c*/ 	.word	0x00000770


	//   ....[2]....
        /*0060*/ 	.word	0x000007a0


	//   ....[3]....
        /*0064*/ 	.word	0x000007c0


	//   ....[4]....
        /*0068*/ 	.word	0x000007f0


	//   ....[5]....
        /*006c*/ 	.word	0x00000810


	//   ....[6]....
        /*0070*/ 	.word	0x00000840


	//   ....[7]....
        /*0074*/ 	.word	0x00000860


	//   ....[8]....
        /*0078*/ 	.word	0x00000890


	//   ....[9]....
        /*007c*/ 	.word	0x000008b0


	//----- nvinfo : EIATTR_EXIT_INSTR_OFFSETS
	.align		4
.L_1379:
        /*0080*/ 	.byte	0x04, 0x1c
        /*0082*/ 	.short	(.L_1381 - .L_1380)


	//   ....[0]....
.L_1380:
        /*0084*/ 	.word	0x00000060


	//   ....[1]....
        /*0088*/ 	.word	0x00001de0


	//----- nvinfo : EIATTR_MAX_THREADS
	.align		4
.L_1381:
        /*008c*/ 	.byte	0x04, 0x05
        /*008e*/ 	.short	(.L_1383 - .L_1382)
.L_1382:
        /*0090*/ 	.word	0x00000280
        /*0094*/ 	.word	0x00000001
        /*0098*/ 	.word	0x00000001


	//----- nvinfo : EIATTR_CRS_STACK_SIZE
	.align		4
.L_1383:
        /*009c*/ 	.byte	0x04, 0x1e
        /*009e*/ 	.short	(.L_1385 - .L_1384)
.L_1384:
        /*00a0*/ 	.word	0x00000000


	//----- nvinfo : EIATTR_CBANK_PARAM_SIZE
	.align		4
.L_1385:
        /*00a4*/ 	.byte	0x03, 0x19
        /*00a6*/ 	.short	0x00a0


	//----- nvinfo : EIATTR_PARAM_CBANK
	.align		4
        /*00a8*/ 	.byte	0x04, 0x0a
        /*00aa*/ 	.short	(.L_1387 - .L_1386)
	.align		4
.L_1386:
        /*00ac*/ 	.word	index@(.nv.constant0._Z35group_norm_nhwc_fwd_one_pass_kernelI11Bf16IOFp16WLi128ELi20ELi640EEv26Group_norm_nhwc_fwd_params)
        /*00b0*/ 	.short	0x0210
        /*00b2*/ 	.short	0x00a0


	//----- nvinfo : EIATTR_SW_WAR
	.align		4
.L_1387:
        /*00b4*/ 	.byte	0x04, 0x36
        /*00b6*/ 	.short	(.L_1389 - .L_1388)
.L_1388:
        /*00b8*/ 	.word	0x00000008
.L_1389:


//--------------------- .nv.info._Z35group_norm_nhwc_fwd_one_pass_kernelI11Bf16IOFp16WLi256ELi20ELi640EEv26Group_norm_nhwc_fwd_params --------------------------
	.section	.nv.info._Z35group_norm_nhwc_fwd_one_pass_kernelI11Bf16IOFp16WLi256ELi20ELi640EEv26Group_norm_nhwc_fwd_params,"",@"SHT_CUDA_INFO"
	.sectionflags	@""
	.align	4


	//----- nvinfo : EIATTR_CUDA_API_VERSION
	.align		4
        /*0000*/ 	.byte	0x04, 0x37
        /*0002*/ 	.short	(.L_1391 - .L_1390)
.L_1390:
        /*0004*/ 	.word	0x00000082


	//----- nvinfo : EIATTR_KPARAM_INFO
	.align		4
.L_1391:
        /*0008*/ 	.byte	0x04, 0x17
        /*000a*/ 	.short	(.L_1393 - .L_1392)
.L_1392:
        /*000c*/ 	.word	0x00000000
        /*0010*/ 	.short	0x0000
        /*0012*/ 	.short	0x0000
        /*0014*/ 	.byte	0x00, 0xf0, 0x81, 0x02


	//----- nvinfo : EIATTR_SPARSE_MMA_MASK
	.align		4
.L_1393:
        /*0018*/ 	.byte	0x03, 0x50
        /*001a*/ 	.short	0x0000


	//----- nvinfo : EIATTR_MAXREG_COUNT
	.align		4
        /*001c*/ 	.byte	0x03, 0x1b
        /*001e*/ 	.short	0x0060


	//----- nvinfo : EIATTR_NUM_BARRIERS
	.align		4
        /*0020*/ 	.byte	0x02, 0x4c
        /*0022*/ 	.byte	0x01
	.zero		1


	//----- nvinfo : EIATTR_MERCURY_ISA_VERSION
	.align		4
        /*0024*/ 	.byte	0x03, 0x5f
        /*0026*/ 	.short	0x0101


	//----- nvinfo : EIATTR_COOP_GROUP_MASK_REGIDS
	.align		4
        /*0028*/ 	.byte	0x04, 0x29
        /*002a*/ 	.short	(.L_1395 - .L_1394)


	//   ....[0]....
.L_1394:
        /*002c*/ 	.word	0xffffffff


	//   ....[1]....
        /*0030*/ 	.word	0xffffffff


	//   ....[2]....
        /*0034*/ 	.word	0xffffffff


	//   ....[3]....
        /*0038*/ 	.word	0xffffffff


	//   ....[4]....
        /*003c*/ 	.word	0xffffffff


	//   ....[5]....
        /*0040*/ 	.word	0xffffffff


	//   ....[6]....
        /*0044*/ 	.word	0xffffffff


	//   ....[7]....
        /*0048*/ 	.word	0xffffffff


	//   ....[8]....
        /*004c*/ 	.word	0xffffffff


	//   ....[9]....
        /*0050*/ 	.word	0xffffffff


	//----- nvinfo : EIATTR_COOP_GROUP_INSTR_OFFSETS
	.align		4
.L_1395:
        /*0054*/ 	.byte	0x04, 0x28
        /*0056*/ 	.short	(.L_1397 - .L_1396)


	//   ....[0]....
.L_1396:
        /*0058*/ 	.word	0x00000a60


	//   ....[1]....
        /*005c*/ 	.word	0x00000a70


	//   ....[2]....
        /*0060*/ 	.word	0x00000aa0


	//   ....[3]....
        /*0064*/ 	.word	0x00000ab0


	//   ....[4]....
        /*0068*/ 	.word	0x00000af0


	//   ....[5]....
        /*006c*/ 	.word	0x00000b00


	//   ....[6]....
        /*0070*/ 	.word	0x00000b40


	//   ....[7]....
        /*0074*/ 	.word	0x00000b50


	//   ....[8]....
        /*0078*/ 	.word	0x00000b90


	//   ....[9]....
        /*007c*/ 	.word	0x00000ba0


	//----- nvinfo : EIATTR_EXIT_INSTR_OFFSETS
	.align		4
.L_1397:
        /*0080*/ 	.byte	0x04, 0x1c
        /*0082*/ 	.short	(.L_1399 - .L_1398)


	//   ....[0]....
.L_1398:
        /*0084*/ 	.word	0x00000060


	//   ....[1]....
        /*0088*/ 	.word	0x00002550


	//----- nvinfo : EIATTR_MAX_THREADS
	.align		4
.L_1399:
        /*008c*/ 	.byte	0x04, 0x05
        /*008e*/ 	.short	(.L_1401 - .L_1400)
.L_1400:
        /*0090*/ 	.word	0x00000280
        /*0094*/ 	.word	0x00000001
        /*0098*/ 	.word	0x00000001


	//----- nvinfo : EIATTR_CRS_STACK_SIZE
	.align		4
.L_1401:
        /*009c*/ 	.byte	0x04, 0x1e
        /*009e*/ 	.short	(.L_1403 - .L_1402)
.L_1402:
        /*00a0*/ 	.word	0x00000000


	//----- nvinfo : EIATTR_CBANK_PARAM_SIZE
	.align		4
.L_1403:
        /*00a4*/ 	.byte	0x03, 0x19
        /*00a6*/ 	.short	0x00a0


	//----- nvinfo : EIATTR_PARAM_CBANK
	.align		4
        /*00a8*/ 	.byte	0x04, 0x0a
        /*00aa*/ 	.short	(.L_1405 - .L_1404)
	.align		4
.L_1404:
        /*00ac*/ 	.word	index@(.nv.constant0._Z35group_norm_nhwc_fwd_one_pass_kernelI11Bf16IOFp16WLi256ELi20ELi640EEv26Group_norm_nhwc_fwd_params)
        /*00b0*/ 	.short	0x0210
        /*00b2*/ 	.short	0x00a0


	//----- nvinfo : EIATTR_SW_WAR
	.align		4
.L_1405:
        /*00b4*/ 	.byte	0x04, 0x36
        /*00b6*/ 	.short	(.L_1407 - .L_1406)
.L_1406:
        /*00b8*/ 	.word	0x00000008
.L_1407:


//--------------------- .nv.info._Z35group_norm_nhwc_fwd_one_pass_kernelI11Bf16IOFp16WLi512ELi20ELi640EEv26Group_norm_nhwc_fwd_params --------------------------
	.section	.nv.info._Z35group_norm_nhwc_fwd_one_pass_kernelI11Bf16IOFp16WLi512ELi20ELi640EEv26Group_norm_nhwc_fwd_params,"",@"SHT_CUDA_INFO"
	.sectionflags	@""
	.align	4


	//----- nvinfo : EIATTR_CUDA_API_VERSION
	.align		4
        /*0000*/ 	.byte	0x04, 0x37
        /*0002*/ 	.short	(.L_1409 - .L_1408)
.L_1408:
        /*0004*/ 	.word	0x00000082


	//----- nvinfo : EIATTR_KPARAM_INFO
	.align		4
.L_1409:
        /*0008*/ 	.byte	0x04, 0x17
        /*000a*/ 	.short	(.L_1411 - .L_1410)
.L_1410:
        /*000c*/ 	.word	0x00000000
        /*0010*/ 	.short	0x0000
        /*0012*/ 	.short	0x0000
        /*0014*/ 	.byte	0x00, 0xf0, 0x81, 0x02


	//----- nvinfo : EIATTR_SPARSE_MMA_MASK
	.align		4
.L_1411:
        /*0018*/ 	.byte	0x03, 0x50
        /*001a*/ 	.short	0x0000


	//----- nvinfo : EIATTR_MAXREG_COUNT
	.align		4
        /*001c*/ 	.byte	0x03, 0x1b
        /*001e*/ 	.short	0x0060


	//----- nvinfo : EIATTR_NUM_BARRIERS
	.align		4
        /*0020*/ 	.byte	0x02, 0x4c
        /*0022*/ 	.byte	0x01
	.zero		1


	//----- nvinfo : EIATTR_MERCURY_ISA_VERSION
	.align		4
        /*0024*/ 	.byte	0x03, 0x5f
        /*0026*/ 	.short	0x0101


	//----- nvinfo : EIATTR_COOP_GROUP_MASK_REGIDS
	.align		4
        /*0028*/ 	.byte	0x04, 0x29
        /*002a*/ 	.short	(.L_1413 - .L_1412)


	//   ....[0]....
.L_1412:
        /*002c*/ 	.word	0xffffffff


	//   ....[1]....
        /*0030*/ 	.word	0xffffffff


	//   ....[2]....
        /*0034*/ 	.word	0xffffffff


	//   ....[3]....
        /*0038*/ 	.word	0xffffffff


	//   ....[4]....
        /*003c*/ 	.word	0xffffffff


	//   ....[5]....
        /*0040*/ 	.word	0xffffffff


	//   ....[6]....
        /*0044*/ 	.word	0xffffffff


	//   ....[7]....
        /*0048*/ 	.word	0xffffffff


	//   ....[8]....
        /*004c*/ 	.word	0xffffffff


	//   ....[9]....
        /*0050*/ 	.word	0xffffffff


	//----- nvinfo : EIATTR_COOP_GROUP_INSTR_OFFSETS
	.align		4
.L_1413:
        /*0054*/ 	.byte	0x04, 0x28
        /*0056*/ 	.short	(.L_1415 - .L_1414)


	//   ....[0]....
.L_1414:
        /*0058*/ 	.word	0x00001060


	//   ....[1]....
        /*005c*/ 	.word	0x00001070


	//   ....[2]....
        /*0060*/ 	.word	0x000010a0


	//   ....[3]....
        /*0064*/ 	.word	0x000010b0


	//   ....[4]....
        /*0068*/ 	.word	0x000010f0


	//   ....[5]....
        /*006c*/ 	.word	0x00001100


	//   ....[6]....
        /*0070*/ 	.word	0x00001140


	//   ....[7]....
        /*0074*/ 	.word	0x00001150


	//   ....[8]....
        /*0078*/ 	.word	0x00001190


	//   ....[9]....
        /*007c*/ 	.word	0x000011a0


	//----- nvinfo : EIATTR_EXIT_INSTR_OFFSETS
	.align		4
.L_1415:
        /*0080*/ 	.byte	0x04, 0x1c
        /*0082*/ 	.short	(.L_1417 - .L_1416)


	//   ....[0]....
.L_1416:
        /*0084*/ 	.word	0x00000060


	//   ....[1]....
        /*0088*/ 	.word	0x00003570


	//----- nvinfo : EIATTR_MAX_THREADS
	.align		4
.L_1417:
        /*008c*/ 	.byte	0x04, 0x05
        /*008e*/ 	.short	(.L_1419 - .L_1418)
.L_1418:
        /*0090*/ 	.word	0x00000280
        /*0094*/ 	.word	0x00000001
        /*0098*/ 	.word	0x00000001


	//----- nvinfo : EIATTR_CRS_STACK_SIZE
	.align		4
.L_1419:
        /*009c*/ 	.byte	0x04, 0x1e
        /*009e*/ 	.short	(.L_1421 - .L_1420)
.L_1420:
        /*00a0*/ 	.word	0x00000000


	//----- nvinfo : EIATTR_CBANK_PARAM_SIZE
	.align		4
.L_1421:
        /*00a4*/ 	.byte	0x03, 0x19
        /*00a6*/ 	.short	0x00a0


	//----- nvinfo : EIATTR_PARAM_CBANK
	.align		4
        /*00a8*/ 	.byte	0x04, 0x0a
        /*00aa*/ 	.short	(.L_1423 - .L_1422)
	.align		4
.L_1422:
        /*00ac*/ 	.word	index@(.nv.constant0._Z35group_norm_nhwc_fwd_one_pass_kernelI11Bf16IOFp16WLi512ELi20ELi640EEv26Group_norm_nhwc_fwd_params)
        /*00b0*/ 	.short	0x0210
        /*00b2*/ 	.short	0x00a0


	//----- nvinfo : EIATTR_SW_WAR
	.align		4
.L_1423:
        /*00b4*/ 	.byte	0x04, 0x36
        /*00b6*/ 	.short	(.L_1425 - .L_1424)
.L_1424:
        /*00b8*/ 	.word	0x00000008
.L_1425:


//--------------------- .nv.info._Z35group_norm_nhwc_fwd_one_pass_kernelI11Fp16IOFp32WLi64ELi20ELi640EEv26Group_norm_nhwc_fwd_params --------------------------
	.section	.nv.info._Z35group_norm_nhwc_fwd_one_pass_kernelI11Fp16IOFp32WLi64ELi20ELi640EEv26Group_norm_nhwc_fwd_params,"",@"SHT_CUDA_INFO"
	.sectionflags	@""
	.align	4


	//----- nvinfo : EIATTR_CUDA_API_VERSION
	.align		4
        /*0000*/ 	.byte	0x04, 0x37
        /*0002*/ 	.short	(.L_1427 - .L_1426)
.L_1426:
        /*0004*/ 	.word	0x00000082


	//----- nvinfo : EIATTR_KPARAM_INFO
	.align		4
.L_1427:
        /*0008*/ 	.byte	0x04, 0x17
        /*000a*/ 	.short	(.L_1429 - .L_1428)
.L_1428:
        /*000c*/ 	.word	0x00000000
        /*0010*/ 	.short	0x0000
        /*0012*/ 	.short	0x0000
        /*0014*/ 	.byte	0x00, 0xf0, 0x81, 0x02


	//----- nvinfo : EIATTR_SPARSE_MMA_MASK
	.align		4
.L_1429:
        /*0018*/ 	.byte	0x03, 0x50
        /*001a*/ 	.short	0x0000


	//----- nvinfo : EIATTR_MAXREG_COUNT
	.align		4
        /*001c*/ 	.byte	0x03, 0x1b
        /*001e*/ 	.short	0x0060


	//----- nvinfo : EIATTR_NUM_BARRIERS
	.align		4
        /*0020*/ 	.byte	0x02, 0x4c
        /*0022*/ 	.byte	0x01
	.zero		1


	//----- nvinfo : EIATTR_MERCURY_ISA_VERSION
	.align		4
        /*0024*/ 	.byte	0x03, 0x5f
        /*0026*/ 	.short	0x0101


	//----- nvinfo : EIATTR_COOP_GROUP_MASK_REGIDS
	.align		4
        /*0028*/ 	.byte	0x04, 0x29
        /*002a*/ 	.short	(.L_1431 - .L_1430)


	//   ....[0]....
.L_1430:
        /*002c*/ 	.word	0xffffffff


	//   ....[1]....
        /*0030*/ 	.word	0xffffffff


	//   ....[2]....
        /*0034*/ 	.word	0xffffffff


	//   ....[3]....
        /*0038*/ 	.word	0xffffffff


	//   ....[4]....
        /*003c*/ 	.word	0xffffffff


	//   ....[5]....
        /*0040*/ 	.word	0xffffffff


	//   ....[6]....
        /*0044*/ 	.word	0xffffffff


	//   ....[7]....
        /*0048*/ 	.word	0xffffffff


	//   ....[8]....
        /*004c*/ 	.word	0xffffffff


	//   ....[9]....
        /*0050*/ 	.word	0xffffffff


	//----- nvinfo : EIATTR_COOP_GROUP_INSTR_OFFSETS
	.align		4
.L_1431:
        /*0054*/ 	.byte	0x04, 0x28
        /*0056*/ 	.short	(.L_1433 - .L_1432)


	//   ....[0]....
.L_1432:
        /*0058*/ 	.word	0x000005d0


	//   ....[1]....
        /*005c*/ 	.word	0x000005e0


	//   ....[2]....
        /*0060*/ 	.word	0x00000610


	//   ....[3]....
        /*0064*/ 	.word	0x00000630


	//   ....[4]....
        /*0068*/ 	.word	0x00000660


	//   ....[5]....
        /*006c*/ 	.word	0x00000680


	//   ....[6]....
        /*0070*/ 	.word	0x000006b0


	//   ....[7]....
        /*0074*/ 	.word	0x000006d0


	//   ....[8]....
        /*0078*/ 	.word	0x00000700


	//   ....[9]....
        /*007c*/ 	.word	0x00000720


	//----- nvinfo : EIATTR_EXIT_INSTR_OFFSETS
	.align		4
.L_1433:
        /*0080*/ 	.byte	0x04, 0x1c
        /*0082*/ 	.short	(.L_1435 - .L_1434)


	//   ....[0]....
.L_1434:
        /*0084*/ 	.word	0x00000060


	//   ....[1]....
        /*0088*/ 	.word	0x00001990


	//----- nvinfo : EIATTR_MAX_THREADS
	.align		4
.L_1435:
        /*008c*/ 	.byte	0x04, 0x05
        /*008e*/ 	.short	(.L_1437 - .L_1436)
.L_1436:
        /*0090*/ 	.word	0x00000280
        /*0094*/ 	.word	0x00000001
        /*0098*/ 	.word	0x00000001


	//----- nvinfo : EIATTR_CRS_STACK_SIZE
	.align		4
.L_1437:
        /*009c*/ 	.byte	0x04, 0x1e
        /*009e*/ 	.short	(.L_1439 - .L_1438)
.L_1438:
        /*00a0*/ 	.word	0x00000000


	//----- nvinfo : EIATTR_CBANK_PARAM_SIZE
	.align		4
.L_1439:
        /*00a4*/ 	.byte	0x03, 0x19
        /*00a6*/ 	.short	0x00a0


	//----- nvinfo : EIATTR_PARAM_CBANK
	.align		4
        /*00a8*/ 	.byte	0x04, 0x0a
        /*00aa*/ 	.short	(.L_1441 - .L_1440)
	.align		4
.L_1440:
        /*00ac*/ 	.word	index@(.nv.constant0._Z35group_norm_nhwc_fwd_one_pass_kernelI11Fp16IOFp32WLi64ELi20ELi640EEv26Group_norm_nhwc_fwd_params)
        /*00b0*/ 	.short	0x0210
        /*00b2*/ 	.short	0x00a0


	//----- nvinfo : EIATTR_SW_WAR
	.align		4
.L_1441:
        /*00b4*/ 	.byte	0x04, 0x36
        /*00b6*/ 	.short	(.L_1443 - .L_1442)
.L_1442:
        /*00b8*/ 	.word	0x00000008
.L_1443:


//--------------------- .nv.info._Z35group_norm_nhwc_fwd_one_pass_kernelI11Fp16IOFp32WLi128ELi20ELi640EEv26Group_norm_nhwc_fwd_params --------------------------
	.section	.nv.info._Z35group_norm_nhwc_fwd_one_pass_kernelI11Fp16IOFp32WLi128ELi20ELi640EEv26Group_norm_nhwc_fwd_params,"",@"SHT_CUDA_INFO"
	.sectionflags	@""
	.align	4


	//----- nvinfo : EIATTR_CUDA_API_VERSION
	.align		4
        /*0000*/ 	.byte	0x04, 0x37
        /*0002*/ 	.short	(.L_1445 - .L_1444)
.L_1444:
        /*0004*/ 	.word	0x00000082


	//----- nvinfo : EIATTR_KPARAM_INFO
	.align		4
.L_1445:
        /*0008*/ 	.byte	0x04, 0x17
        /*000a*/ 	.short	(.L_1447 - .L_1446)
.L_1446:
        /*000c*/ 	.word	0x00000000
        /*0010*/ 	.short	0x0000
        /*0012*/ 	.short	0x0000
        /*0014*/ 	.byte	0x00, 0xf0, 0x81, 0x02


	//----- nvinfo : EIATTR_SPARSE_MMA_MASK
	.align		4
.L_1447:
        /*0018*/ 	.byte	0x03, 0x50
        /*001a*/ 	.short	0x0000


	//----- nvinfo : EIATTR_MAXREG_COUNT
	.align		4
        /*001c*/ 	.byte	0x03, 0x1b
        /*001e*/ 	.short	0x0060


	//----- nvinfo : EIATTR_NUM_BARRIERS
	.align		4
        /*0020*/ 	.byte	0x02, 0x4c
        /*0022*/ 	.byte	0x01
	.zero		1


	//----- nvinfo : EIATTR_MERCURY_ISA_VERSION
	.align		4
        /*0024*/ 	.byte	0x03, 0x5f
        /*0026*/ 	.short	0x0101


	//----- nvinfo : EIATTR_COOP_GROUP_MASK_REGIDS
	.align		4
        /*0028*/ 	.byte	0x04, 0x29
        /*002a*/ 	.short	(.L_1449 - .L_1448)


	//   ....[0]....
.L_1448:
        /*002c*/ 	.word	0xffffffff


	//   ....[1]....
        /*0030*/ 	.word	0xffffffff


	//   ....[2]....
        /*0034*/ 	.word	0xffffffff


	//   ....[3]....
        /*0038*/ 	.word	0xffffffff


	//   ....[4]....
        /*003c*/ 	.word	0xffffffff


	//   ....[5]....
        /*0040*/ 	.word	0xffffffff


	//   ....[6]....
        /*0044*/ 	.word	0xffffffff


	//   ....[7]....
        /*0048*/ 	.word	0xffffffff


	//   ....[8]....
        /*004c*/ 	.word	0xffffffff


	//   ....[9]....
        /*0050*/ 	.word	0xffffffff


	//----- nvinfo : EIATTR_COOP_GROUP_INSTR_OFFSETS
	.align		4
.L_1449:
        /*0054*/ 	.byte	0x04, 0x28
        /*0056*/ 	.short	(.L_1451 - .L_1450)


	//   ....[0]....
.L_1450:
        /*0058*/ 	.word	0x00000740


	//   ....[1]....
        /*005c*/ 	.word	0x00000750


	//   ....[2]....
        /*0060*/ 	.word	0x00000780


	//   ....[3]....
        /*0064*/ 	.word	0x000007a0


	//   ....[4]....
        /*0068*/ 	.word	0x000007d0


	//   ....[5]....
        /*006c*/ 	.word	0x000007f0


	//   ....[6]....
        /*0070*/ 	.word	0x00000820


	//   ....[7]....
        /*0074*/ 	.word	0x00000840


	//   ....[8]....
        /*0078*/ 	.word	0x00000870


	//   ....[9]....
        /*007c*/ 	.word	0x00000890


	//----- nvinfo : EIATTR_EXIT_INSTR_OFFSETS
	.align		4
.L_1451:
        /*0080*/ 	.byte	0x04, 0x1c
        /*0082*/ 	.short	(.L_1453 - .L_1452)


	//   ....[0]....
.L_1452:
        /*0084*/ 	.word	0x00000060


	//   ....[1]....
        /*0088*/ 	.word	0x00001d90


	//----- nvinfo : EIATTR_MAX_THREADS
	.align		4
.L_1453:
        /*008c*/ 	.byte	0x04, 0x05
        /*008e*/ 	.short	(.L_1455 - .L_1454)
.L_1454:
        /*0090*/ 	.word	0x00000280
        /*0094*/ 	.word	0x00000001
        /*0098*/ 	.word	0x00000001


	//----- nvinfo : EIATTR_CRS_STACK_SIZE
	.align		4
.L_1455:
        /*009c*/ 	.byte	0x04, 0x1e
        /*009e*/ 	.short	(.L_1457 - .L_1456)
.L_1456:
        /*00a0*/ 	.word	0x00000000


	//----- nvinfo : EIATTR_CBANK_PARAM_SIZE
	.align		4
.L_1457:
        /*00a4*/ 	.byte	0x03, 0x19
        /*00a6*/ 	.short	0x00a0


	//----- nvinfo : EIATTR_PARAM_CBANK
	.align		4
        /*00a8*/ 	.byte	0x04, 0x0a
        /*00aa*/ 	.short	(.L_1459 - .L_1458)
	.align		4
.L_1458:
        /*00ac*/ 	.word	index@(.nv.constant0._Z35group_norm_nhwc_fwd_one_pass_kernelI11Fp16IOFp32WLi128ELi20ELi640EEv26Group_norm_nhwc_fwd_params)
        /*00b0*/ 	.short	0x0210
        /*00b2*/ 	.short	0x00a0


	//----- nvinfo : EIATTR_SW_WAR
	.align		4
.L_1459:
        /*00b4*/ 	.byte	0x04, 0x36
        /*00b6*/ 	.short	(.L_1461 - .L_1460)
.L_1460:
        /*00b8*/ 	.word	0x00000008
.L_1461:


//--------------------- .nv.info._Z35group_norm_nhwc_fwd_one_pass_kernelI11Fp16IOFp32WLi256ELi20ELi640EEv26Group_norm_nhwc_fwd_params --------------------------
	.section	.nv.info._Z35group_norm_nhwc_fwd_one_pass_kernelI11Fp16IOFp32WLi256ELi20ELi640EEv26Group_norm_nhwc_fwd_params,"",@"SHT_CUDA_INFO"
	.sectionflags	@""
	.align	4


	//----- nvinfo : EIATTR_CUDA_API_VERSION
	.align		4
        /*0000*/ 	.byte	0x04, 0x37
        /*0002*/ 	.short	(.L_1463 - .L_1462)
.L_1462:
        /*0004*/ 	.word	0x00000082


	//----- nvinfo : EIATTR_KPARAM_INFO
	.align		4
.L_1463:
        /*0008*/ 	.byte	0x04, 0x17
        /*000a*/ 	.short	(.L_1465 - .L_1464)
.L_1464:
        /*000c*/ 	.word	0x00000000
        /*0010*/ 	.short	0x0000
        /*0012*/ 	.short	0x0000
        /*0014*/ 	.byte	0x00, 0xf0, 0x81, 0x02


	//----- nvinfo : EIATTR_SPARSE_MMA_MASK
	.align		4
.L_1465:
        /*0018*/ 	.byte	0x03, 0x50
        /*001a*/ 	.short	0x0000


	//----- nvinfo : EIATTR_MAXREG_COUNT
	.align		4
        /*001c*/ 	.byte	0x03, 0x1b
        /*001e*/ 	.short	0x0060


	//----- nvinfo : EIATTR_NUM_BARRIERS
	.align		4
        /*0020*/ 	.byte	0x02, 0x4c
        /*0022*/ 	.byte	0x01
	.zero		1


	//----- nvinfo : EIATTR_MERCURY_ISA_VERSION
	.align		4
        /*0024*/ 	.byte	0x03, 0x5f
        /*0026*/ 	.short	0x0101


	//----- nvinfo : EIATTR_COOP_GROUP_MASK_REGIDS
	.align		4
        /*0028*/ 	.byte	0x04, 0x29
        /*002a*/ 	.short	(.L_1467 - .L_1466)


	//   ....[0]....
.L_1466:
        /*002c*/ 	.word	0xffffffff


	//   ....[1]....
        /*0030*/ 	.word	0xffffffff


	//   ....[2]....
        /*0034*/ 	.word	0xffffffff


	//   ....[3]....
        /*0038*/ 	.word	0xffffffff


	//   ....[4]....
        /*003c*/ 	.word	0xffffffff


	//   ....[5]....
        /*0040*/ 	.word	0xffffffff


	//   ....[6]....
        /*0044*/ 	.word	0xffffffff


	//   ....[7]....
        /*0048*/ 	.word	0xffffffff


	//   ....[8]....
        /*004c*/ 	.word	0xffffffff


	//   ....[9]....
        /*0050*/ 	.word	0xffffffff


	//----- nvinfo : EIATTR_COOP_GROUP_INSTR_OFFSETS
	.align		4
.L_1467:
        /*0054*/ 	.byte	0x04, 0x28
        /*0056*/ 	.short	(.L_1469 - .L_1468)


	//   ....[0]....
.L_1468:
        /*0058*/ 	.word	0x00000a20


	//   ....[1]....
        /*005c*/ 	.word	0x00000a30


	//   ....[2]....
        /*0060*/ 	.word	0x00000a60


	//   ....[3]....
        /*0064*/ 	.word	0x00000a70


	//   ....[4]....
        /*0068*/ 	.word	0x00000ab0


	//   ....[5]....
        /*006c*/ 	.word	0x00000ac0


	//   ....[6]....
        /*0070*/ 	.word	0x00000b00


	//   ....[7]....
        /*0074*/ 	.word	0x00000b10


	//   ....[8]....
        /*0078*/ 	.word	0x00000b50


	//   ....[9]....
        /*007c*/ 	.word	0x00000b60


	//----- nvinfo : EIATTR_EXIT_INSTR_OFFSETS
	.align		4
.L_1469:
        /*0080*/ 	.byte	0x04, 0x1c
        /*0082*/ 	.short	(.L_1471 - .L_1470)


	//   ....[0]....
.L_1470:
        /*0084*/ 	.word	0x00000060


	//   ....[1]....
        /*0088*/ 	.word	0x00002480


	//----- nvinfo : EIATTR_MAX_THREADS
	.align		4
.L_1471:
        /*008c*/ 	.byte	0x04, 0x05
        /*008e*/ 	.short	(.L_1473 - .L_1472)
.L_1472:
        /*0090*/ 	.word	0x00000280
        /*0094*/ 	.word	0x00000001
        /*0098*/ 	.word	0x00000001


	//----- nvinfo : EIATTR_CRS_STACK_SIZE
	.align		4
.L_1473:
        /*009c*/ 	.byte	0x04, 0x1e
        /*009e*/ 	.short	(.L_1475 - .L_1474)
.L_1474:
        /*00a0*/ 	.word	0x00000000


	//----- nvinfo : EIATTR_CBANK_PARAM_SIZE
	.align		4
.L_1475:
        /*00a4*/ 	.byte	0x03, 0x19
        /*00a6*/ 	.short	0x00a0


	//----- nvinfo : EIATTR_PARAM_CBANK
	.align		4
        /*00a8*/ 	.byte	0x04, 0x0a
        /*00aa*/ 	.short	(.L_1477 - .L_1476)
	.align		4
.L_1476:
        /*00ac*/ 	.word	index@(.nv.constant0._Z35group_norm_nhwc_fwd_one_pass_kernelI11Fp16IOFp32WLi256ELi20ELi640EEv26Group_norm_nhwc_fwd_params)
        /*00b0*/ 	.short	0x0210
        /*00b2*/ 	.short	0x00a0


	//----- nvinfo : EIATTR_SW_WAR
	.align		4
.L_1477:
        /*00b4*/ 	.byte	0x04, 0x36
        /*00b6*/ 	.short	(.L_1479 - .L_1478)
.L_1478:
        /*00b8*/ 	.word	0x00000008
.L_1479:


//--------------------- .nv.info._Z35group_norm_nhwc_fwd_one_pass_kernelI11Fp16IOFp32WLi512ELi20ELi640EEv26Group_norm_nhwc_fwd_params --------------------------
	.section	.nv.info._Z35group_norm_nhwc_fwd_one_pass_kernelI11Fp16IOFp32WLi512ELi20ELi640EEv26Group_norm_nhwc_fwd_params,"",@"SHT_CUDA_INFO"
	.sectionflags	@""
	.align	4


	//----- nvinfo : EIATTR_CUDA_API_VERSION
	.align		4
        /*0000*/ 	.byte	0x04, 0x37
        /*0002*/ 	.short	(.L_1481 - .L_1480)
.L_1480:
        /*0004*/ 	.word	0x00000082


	//----- nvinfo : EIATTR_KPARAM_INFO
	.align		4
.L_1481:
        /*0008*/ 	.byte	0x04, 0x17
        /*000a*/ 	.short	(.L_1483 - .L_1482)
.L_1482:
        /*000c*/ 	.word	0x00000000
        /*0010*/ 	.short	0x0000
        /*0012*/ 	.short	0x0000
        /*0014*/ 	.byte	0x00, 0xf0, 0x81, 0x02


	//----- nvinfo : EIATTR_SPARSE_MMA_MASK
	.align		4
.L_1483:
        /*0018*/ 	.byte	0x03, 0x50
        /*001a*/ 	.short	0x0000


	//----- nvinfo : EIATTR_MAXREG_COUNT
	.align		4
        /*001c*/ 	.byte	0x03, 0x1b
        /*001e*/ 	.short	0x0060


	//----- nvinfo : EIATTR_NUM_BARRIERS
	.align		4
        /*0020*/ 	.byte	0x02, 0x4c
        /*0022*/ 	.byte	0x01
	.zero		1


	//----- nvinfo : EIATTR_MERCURY_ISA_VERSION
	.align		4
        /*0024*/ 	.byte	0x03, 0x5f
        /*0026*/ 	.short	0x0101


	//----- nvinfo : EIATTR_COOP_GROUP_MASK_REGIDS
	.align		4
        /*0028*/ 	.byte	0x04, 0x29
        /*002a*/ 	.short	(.L_1485 - .L_1484)


	//   ....[0]....
.L_1484:
        /*002c*/ 	.word	0xffffffff


	//   ....[1]....
        /*0030*/ 	.word	0xffffffff


	//   ....[2]....
        /*0034*/ 	.word	0xffffffff


	//   ....[3]....
        /*0038*/ 	.word	0xffffffff


	//   ....[4]....
        /*003c*/ 	.word	0xffffffff


	//   ....[5]....
        /*0040*/ 	.word	0xffffffff


	//   ....[6]....
        /*0044*/ 	.word	0xffffffff


	//   ....[7]....
        /*0048*/ 	.word	0xffffffff


	//   ....[8]....
        /*004c*/ 	.word	0xffffffff


	//   ....[9]....
        /*0050*/ 	.word	0xffffffff


	//----- nvinfo : EIATTR_COOP_GROUP_INSTR_OFFSETS
	.align		4
.L_1485:
        /*0054*/ 	.byte	0x04, 0x28
        /*0056*/ 	.short	(.L_1487 - .L_1486)


	//   ....[0]....
.L_1486:
        /*0058*/ 	.word	0x00000ff0


	//   ....[1]....
        /*005c*/ 	.word	0x00001000


	//   ....[2]....
        /*0060*/ 	.word	0x00001030


	//   ....[3]....
        /*0064*/ 	.word	0x00001040


	//   ....[4]....
        /*0068*/ 	.word	0x00001080


	//   ....[5]....
        /*006c*/ 	.word	0x00001090


	//   ....[6]....
        /*0070*/ 	.word	0x000010d0


	//   ....[7]....
        /*0074*/ 	.word	0x000010e0


	//   ....[8]....
        /*0078*/ 	.word	0x00001120


	//   ....[9]....
        /*007c*/ 	.word	0x00001130


	//----- nvinfo : EIATTR_EXIT_INSTR_OFFSETS
	.align		4
.L_1487:
        /*0080*/ 	.byte	0x04, 0x1c
        /*0082*/ 	.short	(.L_1489 - .L_1488)


	//   ....[0]....
.L_1488:
        /*0084*/ 	.word	0x00000060


	//   ....[1]....
        /*0088*/ 	.word	0x00003430


	//----- nvinfo : EIATTR_MAX_THREADS
	.align		4
.L_1489:
        /*008c*/ 	.byte	0x04, 0x05
        /*008e*/ 	.short	(.L_1491 - .L_1490)
.L_1490:
        /*0090*/ 	.word	0x00000280
        /*0094*/ 	.word	0x00000001
        /*0098*/ 	.word	0x00000001


	//----- nvinfo : EIATTR_CRS_STACK_SIZE
	.align		4
.L_1491:
        /*009c*/ 	.byte	0x04, 0x1e
        /*009e*/ 	.short	(.L_1493 - .L_1492)
.L_1492:
        /*00a0*/ 	.word	0x00000000


	//----- nvinfo : EIATTR_CBANK_PARAM_SIZE
	.align		4
.L_1493:
        /*00a4*/ 	.byte	0x03, 0x19
        /*00a6*/ 	.short	0x00a0


	//----- nvinfo : EIATTR_PARAM_CBANK
	.align		4
        /*00a8*/ 	.byte	0x04, 0x0a
        /*00aa*/ 	.short	(.L_1495 - .L_1494)
	.align		4
.L_1494:
        /*00ac*/ 	.word	index@(.nv.constant0._Z35group_norm_nhwc_fwd_one_pass_kernelI11Fp16IOFp32WLi512ELi20ELi640EEv26Group_norm_nhwc_fwd_params)
        /*00b0*/ 	.short	0x0210
        /*00b2*/ 	.short	0x00a0


	//----- nvinfo : EIATTR_SW_WAR
	.align		4
.L_1495:
        /*00b4*/ 	.byte	0x04, 0x36
        /*00b6*/ 	.short	(.L_1497 - .L_1496)
.L_1496:
        /*00b8*/ 	.word	0x00000008
.L_1497:


//--------------------- .nv.info._Z35group_norm_nhwc_fwd_one_pass_kernelI11Fp16IOBf16WLi64ELi20ELi640EEv26Group_norm_nhwc_fwd_params --------------------------
	.section	.nv.info._Z35group_norm_nhwc_fwd_one_pass_kernelI11Fp16IOBf16WLi64ELi20ELi640EEv26Group_norm_nhwc_fwd_params,"",@"SHT_CUDA_INFO"
	.sectionflags	@""
	.align	4


	//----- nvinfo : EIATTR_CUDA_API_VERSION
	.align		4
        /*0000*/ 	.byte	0x04, 0x37
        /*0002*/ 	.short	(.L_1499 - .L_1498)
.L_1498:
        /*0004*/ 	.word	0x00000082


	//----- nvinfo : EIATTR_KPARAM_INFO
	.align		4
.L_1499:
        /*0008*/ 	.byte	0x04, 0x17
        /*000a*/ 	.short	(.L_1501 - .L_1500)
.L_1500:
        /*000c*/ 	.word	0x00000000
        /*0010*/ 	.short	0x0000
        /*0012*/ 	.short	0x0000
        /*0014*/ 	.byte	0x00, 0xf0, 0x81, 0x02


	//----- nvinfo : EIATTR_SPARSE_MMA_MASK
	.align		4
.L_1501:
        /*0018*/ 	.byte	0x03, 0x50
        /*001a*/ 	.short	0x0000


	//----- nvinfo : EIATTR_MAXREG_COUNT
	.align		4
        /*001c*/ 	.byte	0x03, 0x1b
        /*001e*/ 	.short	0x0060


	//----- nvinfo : EIATTR_NUM_BARRIERS
	.align		4
        /*0020*/ 	.byte	0x02, 0x4c
        /*0022*/ 	.byte	0x01
	.zero		1


	//----- nvinfo : EIATTR_MERCURY_ISA_VERSION
	.align		4
        /*0024*/ 	.byte	0x03, 0x5f
        /*0026*/ 	.short	0x0101


	//----- nvinfo : EIATTR_COOP_GROUP_MASK_REGIDS
	.align		4
        /*0028*/ 	.byte	0x04, 0x29
        /*002a*/ 	.short	(.L_1503 - .L_1502)


	//   ....[0]....
.L_1502:
        /*002c*/ 	.word	0xffffffff


	//   ....[1]....
        /*0030*/ 	.word	0xffffffff


	//   ....[2]....
        /*0034*/ 	.word	0xffffffff


	//   ....[3]....
        /*0038*/ 	.word	0xffffffff


	//   ....[4]....
        /*003c*/ 	.word	0xffffffff


	//   ....[5]....
        /*0040*/ 	.word	0xffffffff


	//   ....[6]....
        /*0044*/ 	.word	0xffffffff


	//   ....[7]....
        /*0048*/ 	.word	0xffffffff


	//   ....[8]....
        /*004c*/ 	.word	0xffffffff


	//   ....[9]....
        /*0050*/ 	.word	0xffffffff


	//----- nvinfo : EIATTR_COOP_GROUP_INSTR_OFFSETS
	.align		4
.L_1503:
        /*0054*/ 	.byte	0x04, 0x28
        /*0056*/ 	.short	(.L_1505 - .L_1504)


	//   ....[0]....
.L_1504:
        /*0058*/ 	.word	0x000005d0


	//   ....[1]....
        /*005c*/ 	.word	0x000005e0


	//   ....[2]....
        /*0060*/ 	.word	0x00000610


	//   ....[3]....
        /*0064*/ 	.word	0x00000630


	//   ....[4]....
        /*0068*/ 	.word	0x00000660


	//   ....[5]....
        /*006c*/ 	.word	0x00000680


	//   ....[6]....
        /*0070*/ 	.word	0x000006b0


	//   ....[7]....
        /*0074*/ 	.word	0x000006d0


	//   ....[8]....
        /*0078*/ 	.word	0x00000700


	//   ....[9]....
        /*007c*/ 	.word	0x00000720


	//----- nvinfo : EIATTR_EXIT_INSTR_OFFSETS
	.align		4
.L_1505:
        /*0080*/ 	.byte	0x04, 0x1c
        /*0082*/ 	.short	(.L_1507 - .L_1506)


	//   ....[0]....
.L_1506:
        /*0084*/ 	.word	0x00000060


	//   ....[1]....
        /*0088*/ 	.word	0x000019d0


	//----- nvinfo : EIATTR_MAX_THREADS
	.align		4
.L_1507:
        /*008c*/ 	.byte	0x04, 0x05
        /*008e*/ 	.short	(.L_1509 - .L_1508)
.L_1508:
        /*0090*/ 	.word	0x00000280
        /*0094*/ 	.word	0x00000001
        /*0098*/ 	.word	0x00000001


	//----- nvinfo : EIATTR_CRS_STACK_SIZE
	.align		4
.L_1509:
        /*009c*/ 	.byte	0x04, 0x1e
        /*009e*/ 	.short	(.L_1511 - .L_1510)
.L_1510:
        /*00a0*/ 	.word	0x00000000


	//----- nvinfo : EIATTR_CBANK_PARAM_SIZE
	.align		4
.L_1511:
        /*00a4*/ 	.byte	0x03, 0x19
        /*00a6*/ 	.short	0x00a0


	//----- nvinfo : EIATTR_PARAM_CBANK
	.align		4
        /*00a8*/ 	.byte	0x04, 0x0a
        /*00aa*/ 	.short	(.L_1513 - .L_1512)
	.align		4
.L_1512:
        /*00ac*/ 	.word	index@(.nv.constant0._Z35group_norm_nhwc_fwd_one_pass_kernelI11Fp16IOBf16WLi64ELi20ELi640EEv26Group_norm_nhwc_fwd_params)
        /*00b0*/ 	.short	0x0210
        /*00b2*/ 	.short	0x00a0


	//----- nvinfo : EIATTR_SW_WAR
	.align		4
.L_1513:
        /*00b4*/ 	.byte	0x04, 0x36
        /*00b6*/ 	.short	(.L_1515 - .L_1514)
.L_1514:
        /*00b8*/ 	.word	0x00000008
.L_1515:


//--------------------- .nv.info._Z35group_norm_nhwc_fwd_one_pass_kernelI11Fp16IOBf16WLi128ELi20ELi640EEv26Group_norm_nhwc_fwd_params --------------------------
	.section	.nv.info._Z35group_norm_nhwc_fwd_one_pass_kernelI11Fp16IOBf16WLi128ELi20ELi640EEv26Group_norm_nhwc_fwd_params,"",@"SHT_CUDA_INFO"
	.sectionflags	@""
	.align	4


	//----- nvinfo : EIATTR_CUDA_API_VERSION
	.align		4
        /*0000*/ 	.byte	0x04, 0x37
        /*0002*/ 	.short	(.L_1517 - .L_1516)
.L_1516:
        /*0004*/ 	.word	0x00000082


	//----- nvinfo : EIATTR_KPARAM_INFO
	.align		4
.L_1517:
        /*0008*/ 	.byte	0x04, 0x17
        /*000a*/ 	.short	(.L_1519 - .L_1518)
.L_1518:
        /*000c*/ 	.word	0x00000000
        /*0010*/ 	.short	0x0000
        /*0012*/ 	.short	0x0000
        /*0014*/ 	.byte	0x00, 0xf0, 0x81, 0x02


	//----- nvinfo : EIATTR_SPARSE_MMA_MASK
	.align		4
.L_1519:
        /*0018*/ 	.byte	0x03, 0x50
        /*001a*/ 	.short	0x0000


	//----- nvinfo : EIATTR_MAXREG_COUNT
	.align		4
        /*001c*/ 	.byte	0x03, 0x1b
        /*001e*/ 	.short	0x0060


	//----- nvinfo : EIATTR_NUM_BARRIERS
	.align		4
        /*0020*/ 	.byte	0x02, 0x4c
        /*0022*/ 	.byte	0x01
	.zero		1


	//----- nvinfo : EIATTR_MERCURY_ISA_VERSION
	.align		4
        /*0024*/ 	.byte	0x03, 0x5f
        /*0026*/ 	.short	0x0101


	//----- nvinfo : EIATTR_COOP_GROUP_MASK_REGIDS
	.align		4
        /*0028*/ 	.byte	0x04, 0x29
        /*002a*/ 	.short	(.L_1521 - .L_1520)


	//   ....[0]....
.L_1520:
        /*002c*/ 	.word	0xffffffff


	//   ....[1]....
        /*0030*/ 	.word	0xffffffff


	//   ....[2]....
        /*0034*/ 	.word	0xffffffff


	//   ....[3]....
        /*0038*/ 	.word	0xffffffff


	//   ....[4]....
        /*003c*/ 	.word	0xffffffff


	//   ....[5]....
        /*0040*/ 	.word	0xffffffff


	//   ....[6]....
        /*0044*/ 	.word	0xffffffff


	//   ....[7]....
        /*0048*/ 	.word	0xffffffff


	//   ....[8]....
        /*004c*/ 	.word	0xffffffff


	//   ....[9]....
        /*0050*/ 	.word	0xffffffff


	//----- nvinfo : EIATTR_COOP_GROUP_INSTR_OFFSETS
	.align		4
.L_1521:
        /*0054*/ 	.byte	0x04, 0x28
        /*0056*/ 	.short	(.L_1523 - .L_1522)


	//   ....[0]....
.L_1522:
        /*0058*/ 	.word	0x00000740


	//   ....[1]....
        /*005c*/ 	.word	0x00000750


	//   ....[2]....
        /*0060*/ 	.word	0x00000780


	//   ....[3]....
        /*0064*/ 	.word	0x000007a0


	//   ....[4]....
        /*0068*/ 	.word	0x000007d0


	//   ....[5]....
        /*006c*/ 	.word	0x000007f0


	//   ....[6]....
        /*0070*/ 	.word	0x00000820


	//   ....[7]....
        /*0074*/ 	.word	0x00000840


	//   ....[8]....
        /*0078*/ 	.word	0x00000870


	//   ....[9]....
        /*007c*/ 	.word	0x00000890


	//----- nvinfo : EIATTR_EXIT_INSTR_OFFSETS
	.align		4
.L_1523:
        /*0080*/ 	.byte	0x04, 0x1c
        /*0082*/ 	.short	(.L_1525 - .L_1524)


	//   ....[0]....
.L_1524:
        /*0084*/ 	.word	0x00000060


	//   ....[1]....
        /*0088*/ 	.word	0x00001db0


	//----- nvinfo : EIATTR_MAX_THREADS
	.align		4
.L_1525:
        /*008c*/ 	.byte	0x04, 0x05
        /*008e*/ 	.short	(.L_1527 - .L_1526)
.L_1526:
        /*0090*/ 	.word	0x00000280
        /*0094*/ 	.word	0x00000001
        /*0098*/ 	.word	0x00000001


	//----- nvinfo : EIATTR_CRS_STACK_SIZE
	.align		4
.L_1527:
        /*009c*/ 	.byte	0x04, 0x1e
        /*009e*/ 	.short	(.L_1529 - .L_1528)
.L_1528:
        /*00a0*/ 	.word	0x00000000


	//----- nvinfo : EIATTR_CBANK_PARAM_SIZE
	.align		4
.L_1529:
        /*00a4*/ 	.byte	0x03, 0x19
        /*00a6*/ 	.short	0x00a0


	//----- nvinfo : EIATTR_PARAM_CBANK
	.align		4
        /*00a8*/ 	.byte	0x04, 0x0a
        /*00aa*/ 	.short	(.L_1531 - .L_1530)
	.align		4
.L_1530:
        /*00ac*/ 	.word	index@(.nv.constant0._Z35group_norm_nhwc_fwd_one_pass_kernelI11Fp16IOBf16WLi128ELi20ELi640EEv26Group_norm_nhwc_fwd_params)
        /*00b0*/ 	.short	0x0210
        /*00b2*/ 	.short	0x00a0


	//----- nvinfo : EIATTR_SW_WAR
	.align		4
.L_1531:
        /*00b4*/ 	.byte	0x04, 0x36
        /*00b6*/ 	.short	(.L_1533 - .L_1532)
.L_1532:
        /*00b8*/ 	.word	0x00000008
.L_1533:


//--------------------- .nv.info._Z35group_norm_nhwc_fwd_one_pass_kernelI11Fp16IOBf16WLi256ELi20ELi640EEv26Group_norm_nhwc_fwd_params --------------------------
	.section	.nv.info._Z35group_norm_nhwc_fwd_one_pass_kernelI11Fp16IOBf16WLi256ELi20ELi640EEv26Group_norm_nhwc_fwd_params,"",@"SHT_CUDA_INFO"
	.sectionflags	@""
	.align	4


	//----- nvinfo : EIATTR_CUDA_API_VERSION
	.align		4
        /*0000*/ 	.byte	0x04, 0x37
        /*0002*/ 	.short	(.L_1535 - .L_1534)
.L_1534:
        /*0004*/ 	.word	0x00000082


	//----- nvinfo : EIATTR_KPARAM_INFO
	.align		4
.L_1535:
        /*0008*/ 	.byte	0x04, 0x17
        /*000a*/ 	.short	(.L_1537 - .L_1536)
.L_1536:
        /*000c*/ 	.word	0x00000000
        /*0010*/ 	.short	0x0000
        /*0012*/ 	.short	0x0000
        /*0014*/ 	.byte	0x00, 0xf0, 0x81, 0x02


	//----- nvinfo : EIATTR_SPARSE_MMA_MASK
	.align		4
.L_1537:
        /*0018*/ 	.byte	0x03, 0x50
        /*001a*/ 	.short	0x0000


	//----- nvinfo : EIATTR_MAXREG_COUNT
	.align		4
        /*001c*/ 	.byte	0x03, 0x1b
        /*001e*/ 	.short	0x0060


	//----- nvinfo : EIATTR_NUM_BARRIERS
	.align		4
        /*0020*/ 	.byte	0x02, 0x4c
        /*0022*/ 	.byte	0x01
	.zero		1


	//----- nvinfo : EIATTR_MERCURY_ISA_VERSION
	.align		4
        /*0024*/ 	.byte	0x03, 0x5f
        /*0026*/ 	.short	0x0101


	//----- nvinfo : EIATTR_COOP_GROUP_MASK_REGIDS
	.align		4
        /*0028*/ 	.byte	0x04, 0x29
        /*002a*/ 	.short	(.L_1539 - .L_1538)


	//   ....[0]....
.L_1538:
        /*002c*/ 	.word	0xffffffff


	//   ....[1]....
        /*0030*/ 	.word	0xffffffff


	//   ....[2]....
        /*0034*/ 	.word	0xffffffff


	//   ....[3]....
        /*0038*/ 	.word	0xffffffff


	//   ....[4]....
        /*003c*/ 	.word	0xffffffff


	//   ....[5]....
        /*0040*/ 	.word	0xffffffff


	//   ....[6]....
        /*0044*/ 	.word	0xffffffff


	//   ....[7]....
        /*0048*/ 	.word	0xffffffff


	//   ....[8]....
        /*004c*/ 	.word	0xffffffff


	//   ....[9]....
        /*0050*/ 	.word	0xffffffff


	//----- nvinfo : EIATTR_COOP_GROUP_INSTR_OFFSETS
	.align		4
.L_1539:
        /*0054*/ 	.byte	0x04, 0x28
        /*0056*/ 	.short	(.L_1541 - .L_1540)


	//   ....[0]....
.L_1540:
        /*0058*/ 	.word	0x00000a20


	//   ....[1]....
        /*005c*/ 	.word	0x00000a30


	//   ....[2]....
        /*0060*/ 	.word	0x00000a60


	//   ....[3]....
        /*0064*/ 	.word	0x00000a70


	//   ....[4]....
        /*0068*/ 	.word	0x00000ab0


	//   ....[5]....
        /*006c*/ 	.word	0x00000ac0


	//   ....[6]....
        /*0070*/ 	.word	0x00000b00


	//   ....[7]....
        /*0074*/ 	.word	0x00000b10


	//   ....[8]....
        /*0078*/ 	.word	0x00000b50


	//   ....[9]....
        /*007c*/ 	.word	0x00000b60


	//----- nvinfo : EIATTR_EXIT_INSTR_OFFSETS
	.align		4
.L_1541:
        /*0080*/ 	.byte	0x04, 0x1c
        /*0082*/ 	.short	(.L_1543 - .L_1542)


	//   ....[0]....
.L_1542:
        /*0084*/ 	.word	0x00000060


	//   ....[1]....
        /*0088*/ 	.word	0x000024e0


	//----- nvinfo : EIATTR_MAX_THREADS
	.align		4
.L_1543:
        /*008c*/ 	.byte	0x04, 0x05
        /*008e*/ 	.short	(.L_1545 - .L_1544)
.L_1544:
        /*0090*/ 	.word	0x00000280
        /*0094*/ 	.word	0x00000001
        /*0098*/ 	.word	0x00000001


	//----- nvinfo : EIATTR_CRS_STACK_SIZE
	.align		4
.L_1545:
        /*009c*/ 	.byte	0x04, 0x1e
        /*009e*/ 	.short	(.L_1547 - .L_1546)
.L_1546:
        /*00a0*/ 	.word	0x00000000


	//----- nvinfo : EIATTR_CBANK_PARAM_SIZE
	.align		4
.L_1547:
        /*00a4*/ 	.byte	0x03, 0x19
        /*00a6*/ 	.short	0x00a0


	//----- nvinfo : EIATTR_PARAM_CBANK
	.align		4
        /*00a8*/ 	.byte	0x04, 0x0a
        /*00aa*/ 	.short	(.L_1549 - .L_1548)
	.align		4
.L_1548:
        /*00ac*/ 	.word	index@(.nv.constant0._Z35group_norm_nhwc_fwd_one_pass_kernelI11Fp16IOBf16WLi256ELi20ELi640EEv26Group_norm_nhwc_fwd_params)
        /*00b0*/ 	.short	0x0210
        /*00b2*/ 	.short	0x00a0


	//----- nvinfo : EIATTR_SW_WAR
	.align		4
.L_1549:
        /*00b4*/ 	.byte	0x04, 0x36
        /*00b6*/ 	.short	(.L_1551 - .L_1550)
.L_1550:
        /*00b8*/ 	.word	0x00000008
.L_1551:


//--------------------- .nv.info._Z35group_norm_nhwc_fwd_one_pass_kernelI11Fp16IOBf16WLi512ELi20ELi640EEv26Group_norm_nhwc_fwd_params --------------------------
	.section	.nv.info._Z35group_norm_nhwc_fwd_one_pass_kernelI11Fp16IOBf16WLi512ELi20ELi640EEv26Group_norm_nhwc_fwd_params,"",@"SHT_CUDA_INFO"
	.sectionflags	@""
	.align	4


	//----- nvinfo : EIATTR_CUDA_API_VERSION
	.align		4
        /*0000*/ 	.byte	0x04, 0x37
        /*0002*/ 	.short	(.L_1553 - .L_1552)
.L_1552:
        /*0004*/ 	.word	0x00000082


	//----- nvinfo : EIATTR_KPARAM_INFO
	.align		4
.L_1553:
        /*0008*/ 	.byte	0x04, 0x17
        /*000a*/ 	.short	(.L_1555 - .L_1554)
.L_1554:
        /*000c*/ 	.word	0x00000000
        /*0010*/ 	.short	0x0000
        /*0012*/ 	.short	0x0000
        /*0014*/ 	.byte	0x00, 0xf0, 0x81, 0x02


	//----- nvinfo : EIATTR_SPARSE_MMA_MASK
	.align		4
.L_1555:
        /*0018*/ 	.byte	0x03, 0x50
        /*001a*/ 	.short	0x0000


	//----- nvinfo : EIATTR_MAXREG_COUNT
	.align		4
        /*001c*/ 	.byte	0x03, 0x1b
        /*001e*/ 	.short	0x0060


	//----- nvinfo : EIATTR_NUM_BARRIERS
	.align		4
        /*0020*/ 	.byte	0x02, 0x4c
        /*0022*/ 	.byte	0x01
	.zero		1


	//----- nvinfo : EIATTR_MERCURY_ISA_VERSION
	.align		4
        /*0024*/ 	.byte	0x03, 0x5f
        /*0026*/ 	.short	0x0101


	//----- nvinfo : EIATTR_COOP_GROUP_MASK_REGIDS
	.align		4
        /*0028*/ 	.byte	0x04, 0x29
        /*002a*/ 	.short	(.L_1557 - .L_1556)


	//   ....[0]....
.L_1556:
        /*002c*/ 	.word	0xffffffff


	//   ....[1]....
        /*0030*/ 	.word	0xffffffff


	//   ....[2]....
        /*0034*/ 	.word	0xffffffff


	//   ....[3]....
        /*0038*/ 	.word	0xffffffff


	//   ....[4]....
        /*003c*/ 	.word	0xffffffff


	//   ....[5]....
        /*0040*/ 	.word	0xffffffff


	//   ....[6]....
        /*0044*/ 	.word	0xffffffff


	//   ....[7]....
        /*0048*/ 	.word	0xffffffff


	//   ....[8]....
        /*004c*/ 	.word	0xffffffff


	//   ....[9]....
        /*0050*/ 	.word	0xffffffff


	//----- nvinfo : EIATTR_COOP_GROUP_INSTR_OFFSETS
	.align		4
.L_1557:
        /*0054*/ 	.byte	0x04, 0x28
        /*0056*/ 	.short	(.L_1559 - .L_1558)


	//   ....[0]....
.L_1558:
        /*0058*/ 	.word	0x00000fe0


	//   ....[1]....
        /*005c*/ 	.word	0x00000ff0


	//   ....[2]....
        /*0060*/ 	.word	0x00001020


	//   ....[3]....
        /*0064*/ 	.word	0x00001030


	//   ....[4]....
        /*0068*/ 	.word	0x00001070


	//   ....[5]....
        /*006c*/ 	.word	0x00001080


	//   ....[6]....
        /*0070*/ 	.word	0x000010c0


	//   ....[7]....
        /*0074*/ 	.word	0x000010d0


	//   ....[8]....
        /*0078*/ 	.word	0x00001110


	//   ....[9]....
        /*007c*/ 	.word	0x00001120


	//----- nvinfo : EIATTR_EXIT_INSTR_OFFSETS
	.align		4
.L_1559:
        /*0080*/ 	.byte	0x04, 0x1c
        /*0082*/ 	.short	(.L_1561 - .L_1560)


	//   ....[0]....
.L_1560:
        /*0084*/ 	.word	0x00000060


	//   ....[1]....
        /*0088*/ 	.word	0x00003460


	//----- nvinfo : EIATTR_MAX_THREADS
	.align		4
.L_1561:
        /*008c*/ 	.byte	0x04, 0x05
        /*008e*/ 	.short	(.L_1563 - .L_1562)
.L_1562:
        /*0090*/ 	.word	0x00000280
        /*0094*/ 	.word	0x00000001
        /*0098*/ 	.word	0x00000001


	//----- nvinfo : EIATTR_CRS_STACK_SIZE
	.align		4
.L_1563:
        /*009c*/ 	.byte	0x04, 0x1e
        /*009e*/ 	.short	(.L_1565 - .L_1564)
.L_1564:
        /*00a0*/ 	.word	0x00000000


	//----- nvinfo : EIATTR_CBANK_PARAM_SIZE
	.align		4
.L_1565:
        /*00a4*/ 	.byte	0x03, 0x19
        /*00a6*/ 	.short	0x00a0


	//----- nvinfo : EIATTR_PARAM_CBANK
	.align		4
        /*00a8*/ 	.byte	0x04, 0x0a
        /*00aa*/ 	.short	(.L_1567 - .L_1566)
	.align		4
.L_1566:
        /*00ac*/ 	.word	index@(.nv.constant0._Z35group_norm_nhwc_fwd_one_pass_kernelI11Fp16IOBf16WLi512ELi20ELi640EEv26Group_norm_nhwc_fwd_params)
        /*00b0*/ 	.short	0x0210
        /*00b2*/ 	.short	0x00a0


	//----- nvinfo : EIATTR_SW_WAR
	.align		4
.L_1567:
        /*00b4*/ 	.byte	0x04, 0x36
        /*00b6*/ 	.short	(.L_1569 - .L_1568)
.L_1568:
        /*00b8*/ 	.word	0x00000008
.L_1569:


//--------------------- .nv.info._Z35group_norm_nhwc_fwd_one_pass_kernelI11Fp16IOFp16WLi64ELi20ELi640EEv26Group_norm_nhwc_fwd_params --------------------------
	.section	.nv.info._Z35group_norm_nhwc_fwd_one_pass_kernelI11Fp16IOFp16WLi64ELi20ELi640EEv26Group_norm_nhwc_fwd_params,"",@"SHT_CUDA_INFO"
	.sectionflags	@""
	.align	4


	//----- nvinfo : EIATTR_CUDA_API_VERSION
	.align		4
        /*0000*/ 	.byte	0x04, 0x37
        /*0002*/ 	.short	(.L_1571 - .L_1570)
.L_1570:
        /*0004*/ 	.word	0x00000082


	//----- nvinfo : EIATTR_KPARAM_INFO
	.align		4
.L_1571:
        /*0008*/ 	.byte	0x04, 0x17
        /*000a*/ 	.short	(.L_1573 - .L_1572)
.L_1572:
        /*000c*/ 	.word	0x00000000
        /*0010*/ 	.short	0x0000
        /*0012*/ 	.short	0x0000
        /*0014*/ 	.byte	0x00, 0xf0, 0x81, 0x02


	//----- nvinfo : EIATTR_SPARSE_MMA_MASK
	.align		4
.L_1573:
        /*0018*/ 	.byte	0x03, 0x50
        /*001a*/ 	.short	0x0000


	//----- nvinfo : EIATTR_MAXREG_COUNT
	.align		4
        /*001c*/ 	.byte	0x03, 0x1b
        /*001e*/ 	.short	0x0060


	//----- nvinfo : EIATTR_NUM_BARRIERS
	.align		4
        /*0020*/ 	.byte	0x02, 0x4c
        /*0022*/ 	.byte	0x01
	.zero		1


	//----- nvinfo : EIATTR_MERCURY_ISA_VERSION
	.align		4
        /*0024*/ 	.byte	0x03, 0x5f
        /*0026*/ 	.short	0x0101


	//----- nvinfo : EIATTR_COOP_GROUP_MASK_REGIDS
	.align		4
        /*0028*/ 	.byte	0x04, 0x29
        /*002a*/ 	.short	(.L_1575 - .L_1574)


	//   ....[0]....
.L_1574:
        /*002c*/ 	.word	0xffffffff


	//   ....[1]....
        /*0030*/ 	.word	0xffffffff


	//   ....[2]....
        /*0034*/ 	.word	0xffffffff


	//   ....[3]....
        /*0038*/ 	.word	0xffffffff


	//   ....[4]....
        /*003c*/ 	.word	0xffffffff


	//   ....[5]....
        /*0040*/ 	.word	0xffffffff


	//   ....[6]....
        /*0044*/ 	.word	0xffffffff


	//   ....[7]....
        /*0048*/ 	.word	0xffffffff


	//   ....[8]....
        /*004c*/ 	.word	0xffffffff


	//   ....[9]....
        /*0050*/ 	.word	0xffffffff


	//----- nvinfo : EIATTR_COOP_GROUP_INSTR_OFFSETS
	.align		4
.L_1575:
        /*0054*/ 	.byte	0x04, 0x28
        /*0056*/ 	.short	(.L_1577 - .L_1576)


	//   ....[0]....
.L_1576:
        /*0058*/ 	.word	0x000005d0


	//   ....[1]....
        /*005c*/ 	.word	0x000005e0


	//   ....[2]....
        /*0060*/ 	.word	0x00000610


	//   ....[3]....
        /*0064*/ 	.word	0x00000630


	//   ....[4]....
        /*0068*/ 	.word	0x00000660


	//   ....[5]....
        /*006c*/ 	.word	0x00000680


	//   ....[6]....
        /*0070*/ 	.word	0x000006b0


	//   ....[7]....
        /*0074*/ 	.word	0x000006d0


	//   ....[8]....
        /*0078*/ 	.word	0x00000700


	//   ....[9]....
        /*007c*/ 	.word	0x00000720


	//----- nvinfo : EIATTR_EXIT_INSTR_OFFSETS
	.align		4
.L_1577:
        /*0080*/ 	.byte	0x04, 0x1c
        /*0082*/ 	.short	(.L_1579 - .L_1578)


	//   ....[0]....
.L_1578:
        /*0084*/ 	.word	0x00000060


	//   ....[1]....
        /*0088*/ 	.word	0x000019d0


	//----- nvinfo : EIATTR_MAX_THREADS
	.align		4
.L_1579:
        /*008c*/ 	.byte	0x04, 0x05
        /*008e*/ 	.short	(.L_1581 - .L_1580)
.L_1580:
        /*0090*/ 	.word	0x00000280
        /*0094*/ 	.word	0x00000001
        /*0098*/ 	.word	0x00000001


	//----- nvinfo : EIATTR_CRS_STACK_SIZE
	.align		4
.L_1581:
        /*009c*/ 	.byte	0x04, 0x1e
        /*009e*/ 	.short	(.L_1583 - .L_1582)
.L_1582:
        /*00a0*/ 	.word	0x00000000


	//----- nvinfo : EIATTR_CBANK_PARAM_SIZE
	.align		4
.L_1583:
        /*00a4*/ 	.byte	0x03, 0x19
        /*00a6*/ 	.short	0x00a0


	//----- nvinfo : EIATTR_PARAM_CBANK
	.align		4
        /*00a8*/ 	.byte	0x04, 0x0a
        /*00aa*/ 	.short	(.L_1585 - .L_1584)
	.align		4
.L_1584:
        /*00ac*/ 	.word	index@(.nv.constant0._Z35group_norm_nhwc_fwd_one_pass_kernelI11Fp16IOFp16WLi64ELi20ELi640EEv26Group_norm_nhwc_fwd_params)
        /*00b0*/ 	.short	0x0210
        /*00b2*/ 	.short	0x00a0


	//----- nvinfo : EIATTR_SW_WAR
	.align		4
.L_1585:
        /*00b4*/ 	.byte	0x04, 0x36
        /*00b6*/ 	.short	(.L_1587 - .L_1586)
.L_1586:
        /*00b8*/ 	.word	0x00000008
.L_1587:


//--------------------- .nv.info._Z35group_norm_nhwc_fwd_one_pass_kernelI11Fp16IOFp16WLi128ELi20ELi640EEv26Group_norm_nhwc_fwd_params --------------------------
	.section	.nv.info._Z35group_norm_nhwc_fwd_one_pass_kernelI11Fp16IOFp16WLi128ELi20ELi640EEv26Group_norm_nhwc_fwd_params,"",@"SHT_CUDA_INFO"
	.sectionflags	@""
	.align	4


	//----- nvinfo : EIATTR_CUDA_API_VERSION
	.align		4
        /*0000*/ 	.byte	0x04, 0x37
        /*0002*/ 	.short	(.L_1589 - .L_1588)
.L_1588:
        /*0004*/ 	.word	0x00000082


	//----- nvinfo : EIATTR_KPARAM_INFO
	.align		4
.L_1589:
        /*0008*/ 	.byte	0x04, 0x17
        /*000a*/ 	.short	(.L_1591 - .L_1590)
.L_1590:
        /*000c*/ 	.word	0x00000000
        /*0010*/ 	.short	0x0000
        /*0012*/ 	.short	0x0000
        /*0014*/ 	.byte	0x00, 0xf0, 0x81, 0x02


	//----- nvinfo : EIATTR_SPARSE_MMA_MASK
	.align		4
.L_1591:
        /*0018*/ 	.byte	0x03, 0x50
        /*001a*/ 	.short	0x0000


	//----- nvinfo : EIATTR_MAXREG_COUNT
	.align		4
        /*001c*/ 	.byte	0x03, 0x1b
        /*001e*/ 	.short	0x0060


	//----- nvinfo : EIATTR_NUM_BARRIERS
	.align		4
        /*0020*/ 	.byte	0x02, 0x4c
        /*0022*/ 	.byte	0x01
	.zero		1


	//----- nvinfo : EIATTR_MERCURY_ISA_VERSION
	.align		4
        /*0024*/ 	.byte	0x03, 0x5f
        /*0026*/ 	.short	0x0101


	//----- nvinfo : EIATTR_COOP_GROUP_MASK_REGIDS
	.align		4
        /*0028*/ 	.byte	0x04, 0x29
        /*002a*/ 	.short	(.L_1593 - .L_1592)


	//   ....[0]....
.L_1592:
        /*002c*/ 	.word	0xffffffff


	//   ....[1]....
        /*0030*/ 	.word	0xffffffff


	//   ....[2]....
        /*0034*/ 	.word	0xffffffff


	//   ....[3]....
        /*0038*/ 	.word	0xffffffff


	//   ....[4]....
        /*003c*/ 	.word	0xffffffff


	//   ....[5]....
        /*0040*/ 	.word	0xffffffff


	//   ....[6]....
        /*0044*/ 	.word	0xffffffff


	//   ....[7]....
        /*0048*/ 	.word	0xffffffff


	//   ....[8]....
        /*004c*/ 	.word	0xffffffff


	//   ....[9]....
        /*0050*/ 	.word	0xffffffff


	//----- nvinfo : EIATTR_COOP_GROUP_INSTR_OFFSETS
	.align		4
.L_1593:
        /*0054*/ 	.byte	0x04, 0x28
        /*0056*/ 	.short	(.L_1595 - .L_1594)


	//   ....[0]....
.L_1594:
        /*0058*/ 	.word	0x00000740


	//   ....[1]....
        /*005c*/ 	.word	0x00000750


	//   ....[2]....
        /*0060*/ 	.word	0x00000780


	//   ....[3]....
        /*0064*/ 	.word	0x000007a0


	//   ....[4]....
        /*0068*/ 	.word	0x000007d0


	//   ....[5]....
        /*006c*/ 	.word	0x000007f0


	//   ....[6]....
        /*0070*/ 	.word	0x00000820


	//   ....[7]....
        /*0074*/ 	.word	0x00000840


	//   ....[8]....
        /*0078*/ 	.word	0x00000870


	//   ....[9]....
        /*007c*/ 	.word	0x00000890


	//----- nvinfo : EIATTR_EXIT_INSTR_OFFSETS
	.align		4
.L_1595:
        /*0080*/ 	.byte	0x04, 0x1c
        /*0082*/ 	.short	(.L_1597 - .L_1596)


	//   ....[0]....
.L_1596:
        /*0084*/ 	.word	0x00000060


	//   ....[1]....
        /*0088*/ 	.word	0x00001db0


	//----- nvinfo : EIATTR_MAX_THREADS
	.align		4
.L_1597:
        /*008c*/ 	.byte	0x04, 0x05
        /*008e*/ 	.short	(.L_1599 - .L_1598)
.L_1598:
        /*0090*/ 	.word	0x00000280
        /*0094*/ 	.word	0x00000001
        /*0098*/ 	.word	0x00000001


	//----- nvinfo : EIATTR_CRS_STACK_SIZE
	.align		4
.L_1599:
        /*009c*/ 	.byte	0x04, 0x1e
        /*009e*/ 	.short	(.L_1601 - .L_1600)
.L_1600:
        /*00a0*/ 	.word	0x00000000


	//----- nvinfo : EIATTR_CBANK_PARAM_SIZE
	.align		4
.L_1601:
        /*00a4*/ 	.byte	0x03, 0x19
        /*00a6*/ 	.short	0x00a0


	//----- nvinfo : EIATTR_PARAM_CBANK
	.align		4
        /*00a8*/ 	.byte	0x04, 0x0a
        /*00aa*/ 	.short	(.L_1603 - .L_1602)
	.align		4
.L_1602:
        /*00ac*/ 	.word	index@(.nv.constant0._Z35group_norm_nhwc_fwd_one_pass_kernelI11Fp16IOFp16WLi128ELi20ELi640EEv26Group_norm_nhwc_fwd_params)
        /*00b0*/ 	.short	0x0210
        /*00b2*/ 	.short	0x00a0


	//----- nvinfo : EIATTR_SW_WAR
	.align		4
.L_1603:
        /*00b4*/ 	.byte	0x04, 0x36
        /*00b6*/ 	.short	(.L_1605 - .L_1604)
.L_1604:
        /*00b8*/ 	.word	0x00000008
.L_1605:


//--------------------- .nv.info._Z35group_norm_nhwc_fwd_one_pass_kernelI11Fp16IOFp16WLi256ELi20ELi640EEv26Group_norm_nhwc_fwd_params --------------------------
	.section	.nv.info._Z35group_norm_nhwc_fwd_one_pass_kernelI11Fp16IOFp16WLi256ELi20ELi640EEv26Group_norm_nhwc_fwd_params,"",@"SHT_CUDA_INFO"
	.sectionflags	@""
	.align	4


	//----- nvinfo : EIATTR_CUDA_API_VERSION
	.align		4
        /*0000*/ 	.byte	0x04, 0x37
        /*0002*/ 	.short	(.L_1607 - .L_1606)
.L_1606:
        /*0004*/ 	.word	0x00000082


	//----- nvinfo : EIATTR_KPARAM_INFO
	.align		4
.L_1607:
        /*0008*/ 	.byte	0x04, 0x17
        /*000a*/ 	.short	(.L_1609 - .L_1608)
.L_1608:
        /*000c*/ 	.word	0x00000000
        /*0010*/ 	.short	0x0000
        /*0012*/ 	.short	0x0000
        /*0014*/ 	.byte	0x00, 0xf0, 0x81, 0x02


	//----- nvinfo : EIATTR_SPARSE_MMA_MASK
	.align		4
.L_1609:
        /*0018*/ 	.byte	0x03, 0x50
        /*001a*/ 	.short	0x0000


	//----- nvinfo : EIATTR_MAXREG_COUNT
	.align		4
        /*001c*/ 	.byte	0x03, 0x1b
        /*001e*/ 	.short	0x0060


	//----- nvinfo : EIATTR_NUM_BARRIERS
	.align		4
        /*0020*/ 	.byte	0x02, 0x4c
        /*0022*/ 	.byte	0x01
	.zero		1


	//----- nvinfo : EIATTR_MERCURY_ISA_VERSION
	.align		4
        /*0024*/ 	.byte	0x03, 0x5f
        /*0026*/ 	.short	0x0101


	//----- nvinfo : EIATTR_COOP_GROUP_MASK_REGIDS
	.align		4
        /*0028*/ 	.byte	0x04, 0x29
        /*002a*/ 	.short	(.L_1611 - .L_1610)


	//   ....[0]....
.L_1610:
        /*002c*/ 	.word	0xffffffff


	//   ....[1]....
        /*0030*/ 	.word	0xffffffff


	//   ....[2]....
        /*0034*/ 	.word	0xffffffff


	//   ....[3]....
        /*0038*/ 	.word	0xffffffff


	//   ....[4]....
        /*003c*/ 	.word	0xffffffff


	//   ....[5]....
        /*0040*/ 	.word	0xffffffff


	//   ....[6]....
        /*0044*/ 	.word	0xffffffff


	//   ....[7]....
        /*0048*/ 	.word	0xffffffff


	//   ....[8]....
        /*004c*/ 	.word	0xffffffff


	//   ....[9]....
        /*0050*/ 	.word	0xffffffff


	//----- nvinfo : EIATTR_COOP_GROUP_INSTR_OFFSETS
	.align		4
.L_1611:
        /*0054*/ 	.byte	0x04, 0x28
        /*0056*/ 	.short	(.L_1613 - .L_1612)


	//   ....[0]....
.L_1612:
        /*0058*/ 	.word	0x00000a20


	//   ....[1]....
        /*005c*/ 	.word	0x00000a30


	//   ....[2]....
        /*0060*/ 	.word	0x00000a60


	//   ....[3]....
        /*0064*/ 	.word	0x00000a70


	//   ....[4]....
        /*0068*/ 	.word	0x00000ab0


	//   ....[5]....
        /*006c*/ 	.word	0x00000ac0


	//   ....[6]....
        /*0070*/ 	.word	0x00000b00


	//   ....[7]....
        /*0074*/ 	.word	0x00000b10


	//   ....[8]....
        /*0078*/ 	.word	0x00000b50


	//   ....[9]....
        /*007c*/ 	.word	0x00000b60


	//----- nvinfo : EIATTR_EXIT_INSTR_OFFSETS
	.align		4
.L_1613:
        /*0080*/ 	.byte	0x04, 0x1c
        /*0082*/ 	.short	(.L_1615 - .L_1614)


	//   ....[0]....
.L_1614:
        /*0084*/ 	.word	0x00000060


	//   ....[1]....
        /*0088*/ 	.word	0x000024e0


	//----- nvinfo : EIATTR_MAX_THREADS
	.align		4
.L_1615:
        /*008c*/ 	.byte	0x04, 0x05
        /*008e*/ 	.short	(.L_1617 - .L_1616)
.L_1616:
        /*0090*/ 	.word	0x00000280
        /*0094*/ 	.word	0x00000001
        /*0098*/ 	.word	0x00000001


	//----- nvinfo : EIATTR_CRS_STACK_SIZE
	.align		4
.L_1617:
        /*009c*/ 	.byte	0x04, 0x1e
        /*009e*/ 	.short	(.L_1619 - .L_1618)
.L_1618:
        /*00a0*/ 	.word	0x00000000


	//----- nvinfo : EIATTR_CBANK_PARAM_SIZE
	.align		4
.L_1619:
        /*00a4*/ 	.byte	0x03, 0x19
        /*00a6*/ 	.short	0x00a0


	//----- nvinfo : EIATTR_PARAM_CBANK
	.align		4
        /*00a8*/ 	.byte	0x04, 0x0a
        /*00aa*/ 	.short	(.L_1621 - .L_1620)
	.align		4
.L_1620:
        /*00ac*/ 	.word	index@(.nv.constant0._Z35group_norm_nhwc_fwd_one_pass_kernelI11Fp16IOFp16WLi256ELi20ELi640EEv26Group_norm_nhwc_fwd_params)
        /*00b0*/ 	.short	0x0210
        /*00b2*/ 	.short	0x00a0


	//----- nvinfo : EIATTR_SW_WAR
	.align		4
.L_1621:
        /*00b4*/ 	.byte	0x04, 0x36
        /*00b6*/ 	.short	(.L_1623 - .L_1622)
.L_1622:
        /*00b8*/ 	.word	0x00000008
.L_1623:


//--------------------- .nv.info._Z35group_norm_nhwc_fwd_one_pass_kernelI11Fp16IOFp16WLi512ELi20ELi640EEv26Group_norm_nhwc_fwd_params --------------------------
	.section	.nv.info._Z35group_norm_nhwc_fwd_one_pass_kernelI11Fp16IOFp16WLi512ELi20ELi640EEv26Group_norm_nhwc_fwd_params,"",@"SHT_CUDA_INFO"
	.sectionflags	@""
	.align	4


	//----- nvinfo : EIATTR_CUDA_API_VERSION
	.align		4
        /*0000*/ 	.byte	0x04, 0x37
        /*0002*/ 	.short	(.L_1625 - .L_1624)
.L_1624:
        /*0004*/ 	.word	0x00000082


	//----- nvinfo : EIATTR_KPARAM_INFO
	.align		4
.L_1625:
        /*0008*/ 	.byte	0x04, 0x17
        /*000a*/ 	.short	(.L_1627 - .L_1626)
.L_1626:
        /*000c*/ 	.word	0x00000000
        /*0010*/ 	.short	0x0000
        /*0012*/ 	.short	0x0000
        /*0014*/ 	.byte	0x00, 0xf0, 0x81, 0x02


	//----- nvinfo : EIATTR_SPARSE_MMA_MASK
	.align		4
.L_1627:
        /*0018*/ 	.byte	0x03, 0x50
        /*001a*/ 	.short	0x0000


	//----- nvinfo : EIATTR_MAXREG_COUNT
	.align		4
        /*001c*/ 	.byte	0x03, 0x1b
        /*001e*/ 	.short	0x0060


	//----- nvinfo : EIATTR_NUM_BARRIERS
	.align		4
        /*0020*/ 	.byte	0x02, 0x4c
        /*0022*/ 	.byte	0x01
	.zero		1


	//----- nvinfo : EIATTR_MERCURY_ISA_VERSION
	.align		4
        /*0024*/ 	.byte	0x03, 0x5f
        /*0026*/ 	.short	0x0101


	//----- nvinfo : EIATTR_COOP_GROUP_MASK_REGIDS
	.align		4
        /*0028*/ 	.byte	0x04, 0x29
        /*002a*/ 	.short	(.L_1629 - .L_1628)


	//   ....[0]....
.L_1628:
        /*002c*/ 	.word	0xffffffff


	//   ....[1]....
        /*0030*/ 	.word	0xffffffff


	//   ....[2]....
        /*0034*/ 	.word	0xffffffff


	//   ....[3]....
        /*0038*/ 	.word	0xffffffff


	//   ....[4]....
        /*003c*/ 	.word	0xffffffff


	//   ....[5]....
        /*0040*/ 	.word	0xffffffff


	//   ....[6]....
        /*0044*/ 	.word	0xffffffff


	//   ....[7]....
        /*0048*/ 	.word	0xffffffff


	//   ....[8]....
        /*004c*/ 	.word	0xffffffff


	//   ....[9]....
        /*0050*/ 	.word	0xffffffff


	//----- nvinfo : EIATTR_COOP_GROUP_INSTR_OFFSETS
	.align		4
.L_1629:
        /*0054*/ 	.byte	0x04, 0x28
        /*0056*/ 	.short	(.L_1631 - .L_1630)


	//   ....[0]....
.L_1630:
        /*0058*/ 	.word	0x00000fe0


	//   ....[1]....
        /*005c*/ 	.word	0x00000ff0


	//   ....[2]....
        /*0060*/ 	.word	0x00001020


	//   ....[3]....
        /*0064*/ 	.word	0x00001030


	//   ....[4]....
        /*0068*/ 	.word	0x00001070


	//   ....[5]....
        /*006c*/ 	.word	0x00001080


	//   ....[6]....
        /*0070*/ 	.word	0x000010c0


	//   ....[7]....
        /*0074*/ 	.word	0x000010d0


	//   ....[8]....
        /*0078*/ 	.word	0x00001110


	//   ....[9]....
        /*007c*/ 	.word	0x00001120


	//----- nvinfo : EIATTR_EXIT_INSTR_OFFSETS
	.align		4
.L_1631:
        /*0080*/ 	.byte	0x04, 0x1c
        /*0082*/ 	.short	(.L_1633 - .L_1632)


	//   ....[0]....
.L_1632:
        /*0084*/ 	.word	0x00000060


	//   ....[1]....
        /*0088*/ 	.word	0x00003460


	//----- nvinfo : EIATTR_MAX_THREADS
	.align		4
.L_1633:
        /*008c*/ 	.byte	0x04, 0x05
        /*008e*/ 	.short	(.L_1635 - .L_1634)
.L_1634:
        /*0090*/ 	.word	0x00000280
        /*0094*/ 	.word	0x00000001
        /*0098*/ 	.word	0x00000001


	//----- nvinfo : EIATTR_CRS_STACK_SIZE
	.align		4
.L_1635:
        /*009c*/ 	.byte	0x04, 0x1e
        /*009e*/ 	.short	(.L_1637 - .L_1636)
.L_1636:
        /*00a0*/ 	.word	0x00000000


	//----- nvinfo : EIATTR_CBANK_PARAM_SIZE
	.align		4
.L_1637:
        /*00a4*/ 	.byte	0x03, 0x19
        /*00a6*/ 	.short	0x00a0


	//----- nvinfo : EIATTR_PARAM_CBANK
	.align		4
        /*00a8*/ 	.byte	0x04, 0x0a
        /*00aa*/ 	.short	(.L_1639 - .L_1638)
	.align		4
.L_1638:
        /*00ac*/ 	.word	index@(.nv.constant0._Z35group_norm_nhwc_fwd_one_pass_kernelI11Fp16IOFp16WLi512ELi20ELi640EEv26Group_norm_nhwc_fwd_params)
        /*00b0*/ 	.short	0x0210
        /*00b2*/ 	.short	0x00a0


	//----- nvinfo : EIATTR_SW_WAR
	.align		4
.L_1639:
        /*00b4*/ 	.byte	0x04, 0x36
        /*00b6*/ 	.short	(.L_1641 - .L_1640)
.L_1640:
        /*00b8*/ 	.word	0x00000008
.L_1641:


//--------------------- .nv.info._Z35group_norm_nhwc_fwd_one_pass_kernelI11Fp32IOFp32WLi64ELi20ELi640EEv26Group_norm_nhwc_fwd_params --------------------------
	.section	.nv.info._Z35group_norm_nhwc_fwd_one_pass_kernelI11Fp32IOFp32WLi64ELi20ELi640EEv26Group_norm_nhwc_fwd_params,"",@"SHT_CUDA_INFO"
	.sectionflags	@""
	.align	4


	//----- nvinfo : EIATTR_CUDA_API_VERSION
	.align		4
        /*0000*/ 	.byte	0x04, 0x37
        /*0002*/ 	.short	(.L_1643 - .L_1642)
.L_1642:
        /*0004*/ 	.word	0x00000082


	//----- nvinfo : EIATTR_KPARAM_INFO
	.align		4
.L_1643:
        /*0008*/ 	.byte	0x04, 0x17
        /*000a*/ 	.short	(.L_1645 - .L_1644)
.L_1644:
        /*000c*/ 	.word	0x00000000
        /*0010*/ 	.short	0x0000
        /*0012*/ 	.short	0x0000
        /*0014*/ 	.byte	0x00, 0xf0, 0x81, 0x02


	//----- nvinfo : EIATTR_SPARSE_MMA_MASK
	.align		4
.L_1645:
        /*0018*/ 	.byte	0x03, 0x50
        /*001a*/ 	.short	0x0000


	//----- nvinfo : EIATTR_MAXREG_COUNT
	.align		4
        /*001c*/ 	.byte	0x03, 0x1b
        /*001e*/ 	.short	0x0060


	//----- nvinfo : EIATTR_NUM_BARRIERS
	.align		4
        /*0020*/ 	.byte	0x02, 0x4c
        /*0022*/ 	.byte	0x01
	.zero		1


	//----- nvinfo : EIATTR_MERCURY_ISA_VERSION
	.align		4
        /*0024*/ 	.byte	0x03, 0x5f
        /*0026*/ 	.short	0x0101


	//----- nvinfo : EIATTR_COOP_GROUP_MASK_REGIDS
	.align		4
        /*0028*/ 	.byte	0x04, 0x29
        /*002a*/ 	.short	(.L_1647 - .L_1646)


	//   ....[0]....
.L_1646:
        /*002c*/ 	.word	0xffffffff


	//   ....[1]....
        /*0030*/ 	.word	0xffffffff


	//   ....[2]....
        /*0034*/ 	.word	0xffffffff


	//   ....[3]....
        /*0038*/ 	.word	0xffffffff


	//   ....[4]....
        /*003c*/ 	.word	0xffffffff


	//   ....[5]....
        /*0040*/ 	.word	0xffffffff


	//   ....[6]....
        /*0044*/ 	.word	0xffffffff


	//   ....[7]....
        /*0048*/ 	.word	0xffffffff


	//   ....[8]....
        /*004c*/ 	.word	0xffffffff


	//   ....[9]....
        /*0050*/ 	.word	0xffffffff


	//----- nvinfo : EIATTR_COOP_GROUP_INSTR_OFFSETS
	.align		4
.L_1647:
        /*0054*/ 	.byte	0x04, 0x28
        /*0056*/ 	.short	(.L_1649 - .L_1648)


	//   ....[0]....
.L_1648:
        /*0058*/ 	.word	0x000005a0


	//   ....[1]....
        /*005c*/ 	.word	0x000005b0


	//   ....[2]....
        /*0060*/ 	.word	0x000005e0


	//   ....[3]....
        /*0064*/ 	.word	0x00000600


	//   ....[4]....
        /*0068*/ 	.word	0x00000630


	//   ....[5]....
        /*006c*/ 	.word	0x00000650


	//   ....[6]....
        /*0070*/ 	.word	0x00000680


	//   ....[7]....
        /*0074*/ 	.word	0x000006a0


	//   ....[8]....
        /*0078*/ 	.word	0x000006d0


	//   ....[9]....
        /*007c*/ 	.word	0x000006f0


	//----- nvinfo : EIATTR_EXIT_INSTR_OFFSETS
	.align		4
.L_1649:
        /*0080*/ 	.byte	0x04, 0x1c
        /*0082*/ 	.short	(.L_1651 - .L_1650)


	//   ....[0]....
.L_1650:
        /*0084*/ 	.word	0x00000060


	//   ....[1]....
        /*0088*/ 	.word	0x00001900


	//----- nvinfo : EIATTR_MAX_THREADS
	.align		4
.L_1651:
        /*008c*/ 	.byte	0x04, 0x05
        /*008e*/ 	.short	(.L_1653 - .L_1652)
.L_1652:
        /*0090*/ 	.word	0x00000280
        /*0094*/ 	.word	0x00000001
        /*0098*/ 	.word	0x00000001


	//----- nvinfo : EIATTR_CRS_STACK_SIZE
	.align		4
.L_1653:
        /*009c*/ 	.byte	0x04, 0x1e
        /*009e*/ 	.short	(.L_1655 - .L_1654)
.L_1654:
        /*00a0*/ 	.word	0x00000000


	//----- nvinfo : EIATTR_CBANK_PARAM_SIZE
	.align		4
.L_1655:
        /*00a4*/ 	.byte	0x03, 0x19
        /*00a6*/ 	.short	0x00a0


	//----- nvinfo : EIATTR_PARAM_CBANK
	.align		4
        /*00a8*/ 	.byte	0x04, 0x0a
        /*00aa*/ 	.short	(.L_1657 - .L_1656)
	.align		4
.L_1656:
        /*00ac*/ 	.word	index@(.nv.constant0._Z35group_norm_nhwc_fwd_one_pass_kernelI11Fp32IOFp32WLi64ELi20ELi640EEv26Group_norm_nhwc_fwd_params)
        /*00b0*/ 	.short	0x0210
        /*00b2*/ 	.short	0x00a0


	//----- nvinfo : EIATTR_SW_WAR
	.align		4
.L_1657:
        /*00b4*/ 	.byte	0x04, 0x36
        /*00b6*/ 	.short	(.L_1659 - .L_1658)
.L_1658:
        /*00b8*/ 	.word	0x00000008
.L_1659:


//--------------------- .nv.info._Z35group_norm_nhwc_fwd_one_pass_kernelI11Fp32IOFp32WLi128ELi20ELi640EEv26Group_norm_nhwc_fwd_params --------------------------
	.section	.nv.info._Z35group_norm_nhwc_fwd_one_pass_kernelI11Fp32IOFp32WLi128ELi20ELi640EEv26Group_norm_nhwc_fwd_params,"",@"SHT_CUDA_INFO"
	.sectionflags	@""
	.align	4


	//----- nvinfo : EIATTR_CUDA_API_VERSION
	.align		4
        /*0000*/ 	.byte	0x04, 0x37
        /*0002*/ 	.short	(.L_1661 - .L_1660)
.L_1660:
        /*0004*/ 	.word	0x00000082


	//----- nvinfo : EIATTR_KPARAM_INFO
	.align		4
.L_1661:
        /*0008*/ 	.byte	0x04, 0x17
        /*000a*/ 	.short	(.L_1663 - .L_1662)
.L_1662:
        /*000c*/ 	.word	0x00000000
        /*0010*/ 	.short	0x0000
        /*0012*/ 	.short	0x0000
        /*0014*/ 	.byte	0x00, 0xf0, 0x81, 0x02


	//----- nvinfo : EIATTR_SPARSE_MMA_MASK
	.align		4
.L_1663:
        /*0018*/ 	.byte	0x03, 0x50
        /*001a*/ 	.short	0x0000


	//----- nvinfo : EIATTR_MAXREG_COUNT
	.align		4
        /*001c*/ 	.byte	0x03, 0x1b
        /*001e*/ 	.short	0x0060


	//----- nvinfo : EIATTR_NUM_BARRIERS
	.align		4
        /*0020*/ 	.byte	0x02, 0x4c
        /*0022*/ 	.byte	0x01
	.zero		1


	//----- nvinfo : EIATTR_MERCURY_ISA_VERSION
	.align		4
        /*0024*/ 	.byte	0x03, 0x5f
        /*0026*/ 	.short	0x0101


	//----- nvinfo : EIATTR_COOP_GROUP_MASK_REGIDS
	.align		4
        /*0028*/ 	.byte	0x04, 0x29
        /*002a*/ 	.short	(.L_1665 - .L_1664)


	//   ....[0]....
.L_1664:
        /*002c*/ 	.word	0xffffffff


	//   ....[1]....
        /*0030*/ 	.word	0xffffffff


	//   ....[2]....
        /*0034*/ 	.word	0xffffffff


	//   ....[3]....
        /*0038*/ 	.word	0xffffffff


	//   ....[4]....
        /*003c*/ 	.word	0xffffffff


	//   ....[5]....
        /*0040*/ 	.word	0xffffffff


	//   ....[6]....
        /*0044*/ 	.word	0xffffffff


	//   ....[7]....
        /*0048*/ 	.word	0xffffffff


	//   ....[8]....
        /*004c*/ 	.word	0xffffffff


	//   ....[9]....
        /*0050*/ 	.word	0xffffffff


	//----- nvinfo : EIATTR_COOP_GROUP_INSTR_OFFSETS
	.align		4
.L_1665:
        /*0054*/ 	.byte	0x04, 0x28
        /*0056*/ 	.short	(.L_1667 - .L_1666)


	//   ....[0]....
.L_1666:
        /*0058*/ 	.word	0x00000720


	//   ....[1]....
        /*005c*/ 	.word	0x00000730


	//   ....[2]....
        /*0060*/ 	.word	0x00000760


	//   ....[3]....
        /*0064*/ 	.word	0x00000780


	//   ....[4]....
        /*0068*/ 	.word	0x000007b0


	//   ....[5]....
        /*006c*/ 	.word	0x000007d0


	//   ....[6]....
        /*0070*/ 	.word	0x00000800


	//   ....[7]....
        /*0074*/ 	.word	0x00000820


	//   ....[8]....
        /*0078*/ 	.word	0x00000850


	//   ....[9]....
        /*007c*/ 	.word	0x00000870


	//----- nvinfo : EIATTR_EXIT_INSTR_OFFSETS
	.align		4
.L_1667:
        /*0080*/ 	.byte	0x04, 0x1c
        /*0082*/ 	.short	(.L_1669 - .L_1668)


	//   ....[0]....
.L_1668:
        /*0084*/ 	.word	0x00000060


	//   ....[1]....
        /*0088*/ 	.word	0x00001d20


	//----- nvinfo : EIATTR_MAX_THREADS
	.align		4
.L_1669:
        /*008c*/ 	.byte	0x04, 0x05
        /*008e*/ 	.short	(.L_1671 - .L_1670)
.L_1670:
        /*0090*/ 	.word	0x00000280
        /*0094*/ 	.word	0x00000001
        /*0098*/ 	.word	0x00000001


	//----- nvinfo : EIATTR_CRS_STACK_SIZE
	.align		4
.L_1671:
        /*009c*/ 	.byte	0x04, 0x1e
        /*009e*/ 	.short	(.L_1673 - .L_1672)
.L_1672:
        /*00a0*/ 	.word	0x00000000


	//----- nvinfo : EIATTR_CBANK_PARAM_SIZE
	.align		4
.L_1673:
        /*00a4*/ 	.byte	0x03, 0x19
        /*00a6*/ 	.short	0x00a0


	//----- nvinfo : EIATTR_PARAM_CBANK
	.align		4
        /*00a8*/ 	.byte	0x04, 0x0a
        /*00aa*/ 	.short	(.L_1675 - .L_1674)
	.align		4
.L_1674:
        /*00ac*/ 	.word	index@(.nv.constant0._Z35group_norm_nhwc_fwd_one_pass_kernelI11Fp32IOFp32WLi128ELi20ELi640EEv26Group_norm_nhwc_fwd_params)
        /*00b0*/ 	.short	0x0210
        /*00b2*/ 	.short	0x00a0


	//----- nvinfo : EIATTR_SW_WAR
	.align		4
.L_1675:
        /*00b4*/ 	.byte	0x04, 0x36
        /*00b6*/ 	.short	(.L_1677 - .L_1676)
.L_1676:
        /*00b8*/ 	.word	0x00000008
.L_1677:


//--------------------- .nv.info._Z35group_norm_nhwc_fwd_one_pass_kernelI11Fp32IOFp32WLi256ELi20ELi640EEv26Group_norm_nhwc_fwd_params --------------------------
	.section	.nv.info._Z35group_norm_nhwc_fwd_one_pass_kernelI11Fp32IOFp32WLi256ELi20ELi640EEv26Group_norm_nhwc_fwd_params,"",@"SHT_CUDA_INFO"
	.sectionflags	@""
	.align	4


	//----- nvinfo : EIATTR_CUDA_API_VERSION
	.align		4
        /*0000*/ 	.byte	0x04, 0x37
        /*0002*/ 	.short	(.L_1679 - .L_1678)
.L_1678:
        /*0004*/ 	.word	0x00000082


	//----- nvinfo : EIATTR_KPARAM_INFO
	.align		4
.L_1679:
        /*0008*/ 	.byte	0x04, 0x17
        /*000a*/ 	.short	(.L_1681 - .L_1680)
.L_1680:
        /*000c*/ 	.word	0x00000000
        /*0010*/ 	.short	0x0000
        /*0012*/ 	.short	0x0000
        /*0014*/ 	.byte	0x00, 0xf0, 0x81, 0x02


	//----- nvinfo : EIATTR_SPARSE_MMA_MASK
	.align		4
.L_1681:
        /*0018*/ 	.byte	0x03, 0x50
        /*001a*/ 	.short	0x0000


	//----- nvinfo : EIATTR_MAXREG_COUNT
	.align		4
        /*001c*/ 	.byte	0x03, 0x1b
        /*001e*/ 	.short	0x0060


	//----- nvinfo : EIATTR_NUM_BARRIERS
	.align		4
        /*0020*/ 	.byte	0x02, 0x4c
        /*0022*/ 	.byte	0x01
	.zero		1


	//----- nvinfo : EIATTR_MERCURY_ISA_VERSION
	.align		4
        /*0024*/ 	.byte	0x03, 0x5f
        /*0026*/ 	.short	0x0101


	//----- nvinfo : EIATTR_COOP_GROUP_MASK_REGIDS
	.align		4
        /*0028*/ 	.byte	0x04, 0x29
        /*002a*/ 	.short	(.L_1683 - .L_1682)


	//   ....[0]....
.L_1682:
        /*002c*/ 	.word	0xffffffff


	//   ....[1]....
        /*0030*/ 	.word	0xffffffff


	//   ....[2]....
        /*0034*/ 	.word	0xffffffff


	//   ....[3]....
        /*0038*/ 	.word	0xffffffff


	//   ....[4]....
        /*003c*/ 	.word	0xffffffff


	//   ....[5]....
        /*0040*/ 	.word	0xffffffff


	//   ....[6]....
        /*0044*/ 	.word	0xffffffff


	//   ....[7]....
        /*0048*/ 	.word	0xffffffff


	//   ....[8]....
        /*004c*/ 	.word	0xffffffff


	//   ....[9]....
        /*0050*/ 	.word	0xffffffff


	//----- nvinfo : EIATTR_COOP_GROUP_INSTR_OFFSETS
	.align		4
.L_1683:
        /*0054*/ 	.byte	0x04, 0x28
        /*0056*/ 	.short	(.L_1685 - .L_1684)


	//   ....[0]....
.L_1684:
        /*0058*/ 	.word	0x000009c0


	//   ....[1]....
        /*005c*/ 	.word	0x000009d0


	//   ....[2]....
        /*0060*/ 	.word	0x00000a00


	//   ....[3]....
        /*0064*/ 	.word	0x00000a10


	//   ....[4]....
        /*0068*/ 	.word	0x00000a50


	//   ....[5]....
        /*006c*/ 	.word	0x00000a60


	//   ....[6]....
        /*0070*/ 	.word	0x00000aa0


	//   ....[7]....
        /*0074*/ 	.word	0x00000ab0


	//   ....[8]....
        /*0078*/ 	.word	0x00000af0


	//   ....[9]....
        /*007c*/ 	.word	0x00000b00


	//----- nvinfo : EIATTR_EXIT_INSTR_OFFSETS
	.align		4
.L_1685:
        /*0080*/ 	.byte	0x04, 0x1c
        /*0082*/ 	.short	(.L_1687 - .L_1686)


	//   ....[0]....
.L_1686:
        /*0084*/ 	.word	0x00000060


	//   ....[1]....
        /*0088*/ 	.word	0x00002380


	//----- nvinfo : EIATTR_MAX_THREADS
	.align		4
.L_1687:
        /*008c*/ 	.byte	0x04, 0x05
        /*008e*/ 	.short	(.L_1689 - .L_1688)
.L_1688:
        /*0090*/ 	.word	0x00000280
        /*0094*/ 	.word	0x00000001
        /*0098*/ 	.word	0x00000001


	//----- nvinfo : EIATTR_CRS_STACK_SIZE
	.align		4
.L_1689:
        /*009c*/ 	.byte	0x04, 0x1e
        /*009e*/ 	.short	(.L_1691 - .L_1690)
.L_1690:
        /*00a0*/ 	.word	0x00000000


	//----- nvinfo : EIATTR_CBANK_PARAM_SIZE
	.align		4
.L_1691:
        /*00a4*/ 	.byte	0x03, 0x19
        /*00a6*/ 	.short	0x00a0


	//----- nvinfo : EIATTR_PARAM_CBANK
	.align		4
        /*00a8*/ 	.byte	0x04, 0x0a
        /*00aa*/ 	.short	(.L_1693 - .L_1692)
	.align		4
.L_1692:
        /*00ac*/ 	.word	index@(.nv.constant0._Z35group_norm_nhwc_fwd_one_pass_kernelI11Fp32IOFp32WLi256ELi20ELi640EEv26Group_norm_nhwc_fwd_params)
        /*00b0*/ 	.short	0x0210
        /*00b2*/ 	.short	0x00a0


	//----- nvinfo : EIATTR_SW_WAR
	.align		4
.L_1693:
        /*00b4*/ 	.byte	0x04, 0x36
        /*00b6*/ 	.short	(.L_1695 - .L_1694)
.L_1694:
        /*00b8*/ 	.word	0x00000008
.L_1695:


//--------------------- .nv.info._Z35group_norm_nhwc_fwd_one_pass_kernelI11Fp32IOFp32WLi512ELi20ELi640EEv26Group_norm_nhwc_fwd_params --------------------------
	.section	.nv.info._Z35group_norm_nhwc_fwd_one_pass_kernelI11Fp32IOFp32WLi512ELi20ELi640EEv26Group_norm_nhwc_fwd_params,"",@"SHT_CUDA_INFO"
	.sectionflags	@""
	.align	4


	//----- nvinfo : EIATTR_CUDA_API_VERSION
	.align		4
        /*0000*/ 	.byte	0x04, 0x37
        /*0002*/ 	.short	(.L_1697 - .L_1696)
.L_1696:
        /*0004*/ 	.word	0x00000082


	//----- nvinfo : EIATTR_KPARAM_INFO
	.align		4
.L_1697:
        /*0008*/ 	.byte	0x04, 0x17
        /*000a*/ 	.short	(.L_1699 - .L_1698)
.L_1698:
        /*000c*/ 	.word	0x00000000
        /*0010*/ 	.short	0x0000
        /*0012*/ 	.short	0x0000
        /*0014*/ 	.byte	0x00, 0xf0, 0x81, 0x02


	//----- nvinfo : EIATTR_SPARSE_MMA_MASK
	.align		4
.L_1699:
        /*0018*/ 	.byte	0x03, 0x50
        /*001a*/ 	.short	0x0000


	//----- nvinfo : EIATTR_MAXREG_COUNT
	.align		4
        /*001c*/ 	.byte	0x03, 0x1b
        /*001e*/ 	.short	0x0060


	//----- nvinfo : EIATTR_NUM_BARRIERS
	.align		4
        /*0020*/ 	.byte	0x02, 0x4c
        /*0022*/ 	.byte	0x01
	.zero		1


	//----- nvinfo : EIATTR_MERCURY_ISA_VERSION
	.align		4
        /*0024*/ 	.byte	0x03, 0x5f
        /*0026*/ 	.short	0x0101


	//----- nvinfo : EIATTR_COOP_GROUP_MASK_REGIDS
	.align		4
        /*0028*/ 	.byte	0x04, 0x29
        /*002a*/ 	.short	(.L_1701 - .L_1700)


	//   ....[0]....
.L_1700:
        /*002c*/ 	.word	0xffffffff


	//   ....[1]....
        /*0030*/ 	.word	0xffffffff


	//   ....[2]....
        /*0034*/ 	.word	0xffffffff


	//   ....[3]....
        /*0038*/ 	.word	0xffffffff


	//   ....[4]....
        /*003c*/ 	.word	0xffffffff


	//   ....[5]....
        /*0040*/ 	.word	0xffffffff


	//   ....[6]....
        /*0044*/ 	.word	0xffffffff


	//   ....[7]....
        /*0048*/ 	.word	0xffffffff


	//   ....[8]....
        /*004c*/ 	.word	0xffffffff


	//   ....[9]....
        /*0050*/ 	.word	0xffffffff


	//----- nvinfo : EIATTR_COOP_GROUP_INSTR_OFFSETS
	.align		4
.L_1701:
        /*0054*/ 	.byte	0x04, 0x28
        /*0056*/ 	.short	(.L_1703 - .L_1702)


	//   ....[0]....
.L_1702:
        /*0058*/ 	.word	0x00000ef0


	//   ....[1]....
        /*005c*/ 	.word	0x00000f00


	//   ....[2]....
        /*0060*/ 	.word	0x00000f40


	//   ....[3]....
        /*0064*/ 	.word	0x00000f50


	//   ....[4]....
        /*0068*/ 	.word	0x00000f90


	//   ....[5]....
        /*006c*/ 	.word	0x00000fa0


	//   ....[6]....
        /*0070*/ 	.word	0x00000fe0


	//   ....[7]....
        /*0074*/ 	.word	0x00000ff0


	//   ....[8]....
        /*0078*/ 	.word	0x00001040


	//   ....[9]....
        /*007c*/ 	.word	0x00001050


	//----- nvinfo : EIATTR_EXIT_INSTR_OFFSETS
	.align		4
.L_1703:
        /*0080*/ 	.byte	0x04, 0x1c
        /*0082*/ 	.short	(.L_1705 - .L_1704)


	//   ....[0]....
.L_1704:
        /*0084*/ 	.word	0x00000060


	//   ....[1]....
        /*0088*/ 	.word	0x00003210


	//----- nvinfo : EIATTR_MAX_THREADS
	.align		4
.L_1705:
        /*008c*/ 	.byte	0x04, 0x05
        /*008e*/ 	.short	(.L_1707 - .L_1706)
.L_1706:
        /*0090*/ 	.word	0x00000280
        /*0094*/ 	.word	0x00000001
        /*0098*/ 	.word	0x00000001


	//----- nvinfo : EIATTR_CRS_STACK_SIZE
	.align		4
.L_1707:
        /*009c*/ 	.byte	0x04, 0x1e
        /*009e*/ 	.short	(.L_1709 - .L_1708)
.L_1708:
        /*00a0*/ 	.word	0x00000000


	//----- nvinfo : EIATTR_CBANK_PARAM_SIZE
	.align		4
.L_1709:
        /*00a4*/ 	.byte	0x03, 0x19
        /*00a6*/ 	.short	0x00a0


	//----- nvinfo : EIATTR_PARAM_CBANK
	.align		4
        /*00a8*/ 	.byte	0x04, 0x0a
        /*00aa*/ 	.short	(.L_1711 - .L_1710)
	.align		4
.L_1710:
        /*00ac*/ 	.word	index@(.nv.constant0._Z35group_norm_nhwc_fwd_one_pass_kernelI11Fp32IOFp32WLi512ELi20ELi640EEv26Group_norm_nhwc_fwd_params)
        /*00b0*/ 	.short	0x0210
        /*00b2*/ 	.short	0x00a0


	//----- nvinfo : EIATTR_SW_WAR
	.align		4
.L_1711:
        /*00b4*/ 	.byte	0x04, 0x36
        /*00b6*/ 	.short	(.L_1713 - .L_1712)
.L_1712:
        /*00b8*/ 	.word	0x00000008
.L_1713:


//--------------------- .nv.info._Z35group_norm_nhwc_fwd_one_pass_kernelI11Fp32IOBf16WLi64ELi20ELi640EEv26Group_norm_nhwc_fwd_params --------------------------
	.section	.nv.info._Z35group_norm_nhwc_fwd_one_pass_kernelI11Fp32IOBf16WLi64ELi20ELi640EEv26Group_norm_nhwc_fwd_params,"",@"SHT_CUDA_INFO"
	.sectionflags	@""
	.align	4


	//----- nvinfo : EIATTR_CUDA_API_VERSION
	.align		4
        /*0000*/ 	.byte	0x04, 0x37
        /*0002*/ 	.short	(.L_1715 - .L_1714)
.L_1714:
        /*0004*/ 	.word	0x00000082


	//----- nvinfo : EIATTR_KPARAM_INFO
	.align		4
.L_1715:
        /*0008*/ 	.byte	0x04, 0x17
        /*000a*/ 	.short	(.L_1717 - .L_1716)
.L_1716:
        /*000c*/ 	.word	0x00000000
        /*0010*/ 	.short	0x0000
        /*0012*/ 	.short	0x0000
        /*0014*/ 	.byte	0x00, 0xf0, 0x81, 0x02


	//----- nvinfo : EIATTR_SPARSE_MMA_MASK
	.align		4
.L_1717:
        /*0018*/ 	.byte	0x03, 0x50
        /*001a*/ 	.short	0x0000


	//----- nvinfo : EIATTR_MAXREG_COUNT
	.align		4
        /*001c*/ 	.byte	0x03, 0x1b
        /*001e*/ 	.short	0x0060


	//----- nvinfo : EIATTR_NUM_BARRIERS
	.align		4
        /*0020*/ 	.byte	0x02, 0x4c
        /*0022*/ 	.byte	0x01
	.zero		1


	//----- nvinfo : EIATTR_MERCURY_ISA_VERSION
	.align		4
        /*0024*/ 	.byte	0x03, 0x5f
        /*0026*/ 	.short	0x0101


	//----- nvinfo : EIATTR_COOP_GROUP_MASK_REGIDS
	.align		4
        /*0028*/ 	.byte	0x04, 0x29
        /*002a*/ 	.short	(.L_1719 - .L_1718)


	//   ....[0]....
.L_1718:
        /*002c*/ 	.word	0xffffffff


	//   ....[1]....
        /*0030*/ 	.word	0xffffffff


	//   ....[2]....
        /*0034*/ 	.word	0xffffffff


	//   ....[3]....
        /*0038*/ 	.word	0xffffffff


	//   ....[4]....
        /*003c*/ 	.word	0xffffffff


	//   ....[5]....
        /*0040*/ 	.word	0xffffffff


	//   ....[6]....
        /*0044*/ 	.word	0xffffffff


	//   ....[7]....
        /*0048*/ 	.word	0xffffffff


	//   ....[8]....
        /*004c*/ 	.word	0xffffffff


	//   ....[9]....
        /*0050*/ 	.word	0xffffffff


	//----- nvinfo : EIATTR_COOP_GROUP_INSTR_OFFSETS
	.align		4
.L_1719:
        /*0054*/ 	.byte	0x04, 0x28
        /*0056*/ 	.short	(.L_1721 - .L_1720)


	//   ....[0]....
.L_1720:
        /*0058*/ 	.word	0x000005a0


	//   ....[1]....
        /*005c*/ 	.word	0x000005b0


	//   ....[2]....
        /*0060*/ 	.word	0x000005e0


	//   ....[3]....
        /*0064*/ 	.word	0x00000600


	//   ....[4]....
        /*0068*/ 	.word	0x00000630


	//   ....[5]....
        /*006c*/ 	.word	0x00000650


	//   ....[6]....
        /*0070*/ 	.word	0x00000680


	//   ....[7]....
        /*0074*/ 	.word	0x000006a0


	//   ....[8]....
        /*0078*/ 	.word	0x000006d0


	//   ....[9]....
        /*007c*/ 	.word	0x000006f0


	//----- nvinfo : EIATTR_EXIT_INSTR_OFFSETS
	.align		4
.L_1721:
        /*0080*/ 	.byte	0x04, 0x1c
        /*0082*/ 	.short	(.L_1723 - .L_1722)


	//   ....[0]....
.L_1722:
        /*0084*/ 	.word	0x00000060


	//   ....[1]....
        /*0088*/ 	.word	0x00001940


	//----- nvinfo : EIATTR_MAX_THREADS
	.align		4
.L_1723:
        /*008c*/ 	.byte	0x04, 0x05
        /*008e*/ 	.short	(.L_1725 - .L_1724)
.L_1724:
        /*0090*/ 	.word	0x00000280
        /*0094*/ 	.word	0x00000001
        /*0098*/ 	.word	0x00000001


	//----- nvinfo : EIATTR_CRS_STACK_SIZE
	.align		4
.L_1725:
        /*009c*/ 	.byte	0x04, 0x1e
        /*009e*/ 	.short	(.L_1727 - .L_1726)
.L_1726:
        /*00a0*/ 	.word	0x00000000


	//----- nvinfo : EIATTR_CBANK_PARAM_SIZE
	.align		4
.L_1727:
        /*00a4*/ 	.byte	0x03, 0x19
        /*00a6*/ 	.short	0x00a0


	//----- nvinfo : EIATTR_PARAM_CBANK
	.align		4
        /*00a8*/ 	.byte	0x04, 0x0a
        /*00aa*/ 	.short	(.L_1729 - .L_1728)
	.align		4
.L_1728:
        /*00ac*/ 	.word	index@(.nv.constant0._Z35group_norm_nhwc_fwd_one_pass_kernelI11Fp32IOBf16WLi64ELi20ELi640EEv26Group_norm_nhwc_fwd_params)
        /*00b0*/ 	.short	0x0210
        /*00b2*/ 	.short	0x00a0


	//----- nvinfo : EIATTR_SW_WAR
	.align		4
.L_1729:
        /*00b4*/ 	.byte	0x04, 0x36
        /*00b6*/ 	.short	(.L_1731 - .L_1730)
.L_1730:
        /*00b8*/ 	.word	0x00000008
.L_1731:


//--------------------- .nv.info._Z35group_norm_nhwc_fwd_one_pass_kernelI11Fp32IOBf16WLi128ELi20ELi640EEv26Group_norm_nhwc_fwd_params --------------------------
	.section	.nv.info._Z35group_norm_nhwc_fwd_one_pass_kernelI11Fp32IOBf16WLi128ELi20ELi640EEv26Group_norm_nhwc_fwd_params,"",@"SHT_CUDA_INFO"
	.sectionflags	@""
	.align	4


	//----- nvinfo : EIATTR_CUDA_API_VERSION
	.align		4
        /*0000*/ 	.byte	0x04, 0x37
        /*0002*/ 	.short	(.L_1733 - .L_1732)
.L_1732:
        /*0004*/ 	.word	0x00000082


	//----- nvinfo : EIATTR_KPARAM_INFO
	.align		4
.L_1733:
        /*0008*/ 	.byte	0x04, 0x17
        /*000a*/ 	.short	(.L_1735 - .L_1734)
.L_1734:
        /*000c*/ 	.word	0x00000000
        /*0010*/ 	.short	0x0000
        /*0012*/ 	.short	0x0000
        /*0014*/ 	.byte	0x00, 0xf0, 0x81, 0x02


	//----- nvinfo : EIATTR_SPARSE_MMA_MASK
	.align		4
.L_1735:
        /*0018*/ 	.byte	0x03, 0x50
        /*001a*/ 	.short	0x0000


	//----- nvinfo : EIATTR_MAXREG_COUNT
	.align		4
        /*001c*/ 	.byte	0x03, 0x1b
        /*001e*/ 	.short	0x0060


	//----- nvinfo : EIATTR_NUM_BARRIERS
	.align		4
        /*0020*/ 	.byte	0x02, 0x4c
        /*0022*/ 	.byte	0x01
	.zero		1


	//----- nvinfo : EIATTR_MERCURY_ISA_VERSION
	.align		4
        /*0024*/ 	.byte	0x03, 0x5f
        /*0026*/ 	.short	0x0101


	//----- nvinfo : EIATTR_COOP_GROUP_MASK_REGIDS
	.align		4
        /*0028*/ 	.byte	0x04, 0x29
        /*002a*/ 	.short	(.L_1737 - .L_1736)


	//   ....[0]....
.L_1736:
        /*002c*/ 	.word	0xffffffff


	//   ....[1]....
        /*0030*/ 	.word	0xffffffff


	//   ....[2]....
        /*0034*/ 	.word	0xffffffff


	//   ....[3]....
        /*0038*/ 	.word	0xffffffff


	//   ....[4]....
        /*003c*/ 	.word	0xffffffff


	//   ....[5]....
        /*0040*/ 	.word	0xffffffff


	//   ....[6]....
        /*0044*/ 	.word	0xffffffff


	//   ....[7]....
        /*0048*/ 	.word	0xffffffff


	//   ....[8]....
        /*004c*/ 	.word	0xffffffff


	//   ....[9]....
        /*0050*/ 	.word	0xffffffff


	//----- nvinfo : EIATTR_COOP_GROUP_INSTR_OFFSETS
	.align		4
.L_1737:
        /*0054*/ 	.byte	0x04, 0x28
        /*0056*/ 	.short	(.L_1739 - .L_1738)


	//   ....[0]....
.L_1738:
        /*0058*/ 	.word	0x00000720


	//   ....[1]....
        /*005c*/ 	.word	0x00000730


	//   ....[2]....
        /*0060*/ 	.word	0x00000760


	//   ....[3]....
        /*0064*/ 	.word	0x00000780


	//   ....[4]....
        /*0068*/ 	.word	0x000007b0


	//   ....[5]....
        /*006c*/ 	.word	0x000007d0


	//   ....[6]....
        /*0070*/ 	.word	0x00000800


	//   ....[7]....
        /*0074*/ 	.word	0x00000820


	//   ....[8]....
        /*0078*/ 	.word	0x00000850


	//   ....[9]....
        /*007c*/ 	.word	0x00000870


	//----- nvinfo : EIATTR_EXIT_INSTR_OFFSETS
	.align		4
.L_1739:
        /*0080*/ 	.byte	0x04, 0x1c
        /*0082*/ 	.short	(.L_1741 - .L_1740)


	//   ....[0]....
.L_1740:
        /*0084*/ 	.word	0x00000060


	//   ....[1]....
        /*0088*/ 	.word	0x00001d60


	//----- nvinfo : EIATTR_MAX_THREADS
	.align		4
.L_1741:
        /*008c*/ 	.byte	0x04, 0x05
        /*008e*/ 	.short	(.L_1743 - .L_1742)
.L_1742:
        /*0090*/ 	.word	0x00000280
        /*0094*/ 	.word	0x00000001
        /*0098*/ 	.word	0x00000001


	//----- nvinfo : EIATTR_CRS_STACK_SIZE
	.align		4
.L_1743:
        /*009c*/ 	.byte	0x04, 0x1e
        /*009e*/ 	.short	(.L_1745 - .L_1744)
.L_1744:
        /*00a0*/ 	.word	0x00000000


	//----- nvinfo : EIATTR_CBANK_PARAM_SIZE
	.align		4
.L_1745:
        /*00a4*/ 	.byte	0x03, 0x19
        /*00a6*/ 	.short	0x00a0


	//----- nvinfo : EIATTR_PARAM_CBANK
	.align		4
        /*00a8*/ 	.byte	0x04, 0x0a
        /*00aa*/ 	.short	(.L_1747 - .L_1746)
	.align		4
.L_1746:
        /*00ac*/ 	.word	index@(.nv.constant0._Z35group_norm_nhwc_fwd_one_pass_kernelI11Fp32IOBf16WLi128ELi20ELi640EEv26Group_norm_nhwc_fwd_params)
        /*00b0*/ 	.short	0x0210
        /*00b2*/ 	.short	0x00a0


	//----- nvinfo : EIATTR_SW_WAR
	.align		4
.L_1747:
        /*00b4*/ 	.byte	0x04, 0x36
        /*00b6*/ 	.short	(.L_1749 - .L_1748)
.L_1748:
        /*00b8*/ 	.word	0x00000008
.L_1749:


//--------------------- .nv.info._Z35group_norm_nhwc_fwd_one_pass_kernelI11Fp32IOBf16WLi256ELi20ELi640EEv26Group_norm_nhwc_fwd_params --------------------------
	.section	.nv.info._Z35group_norm_nhwc_fwd_one_pass_kernelI11Fp32IOBf16WLi256ELi20ELi640EEv26Group_norm_nhwc_fwd_params,"",@"SHT_CUDA_INFO"
	.sectionflags	@""
	.align	4


	//----- nvinfo : EIATTR_CUDA_API_VERSION
	.align		4
        /*0000*/ 	.byte	0x04, 0x37
        /*0002*/ 	.short	(.L_1751 - .L_1750)
.L_1750:
        /*0004*/ 	.word	0x00000082


	//----- nvinfo : EIATTR_KPARAM_INFO
	.align		4
.L_1751:
        /*0008*/ 	.byte	0x04, 0x17
        /*000a*/ 	.short	(.L_1753 - .L_1752)
.L_1752:
        /*000c*/ 	.word	0x00000000
        /*0010*/ 	.short	0x0000
        /*0012*/ 	.short	0x0000
        /*0014*/ 	.byte	0x00, 0xf0, 0x81, 0x02


	//----- nvinfo : EIATTR_SPARSE_MMA_MASK
	.align		4
.L_1753:
        /*0018*/ 	.byte	0x03, 0x50
        /*001a*/ 	.short	0x0000


	//----- nvinfo : EIATTR_MAXREG_COUNT
	.align		4
        /*001c*/ 	.byte	0x03, 0x1b
        /*001e*/ 	.short	0x0060


	//----- nvinfo : EIATTR_NUM_BARRIERS
	.align		4
        /*0020*/ 	.byte	0x02, 0x4c
        /*0022*/ 	.byte	0x01
	.zero		1


	//----- nvinfo : EIATTR_MERCURY_ISA_VERSION
	.align		4
        /*0024*/ 	.byte	0x03, 0x5f
        /*0026*/ 	.short	0x0101


	//----- nvinfo : EIATTR_COOP_GROUP_MASK_REGIDS
	.align		4
        /*0028*/ 	.byte	0x04, 0x29
        /*002a*/ 	.short	(.L_1755 - .L_1754)


	//   ....[0]....
.L_1754:
        /*002c*/ 	.word	0xffffffff


	//   ....[1]....
        /*0030*/ 	.word	0xffffffff


	//   ....[2]....
        /*0034*/ 	.word	0xffffffff


	//   ....[3]....
        /*0038*/ 	.word	0xffffffff


	//   ....[4]....
        /*003c*/ 	.word	0xffffffff


	//   ....[5]....
        /*0040*/ 	.word	0xffffffff


	//   ....[6]....
        /*0044*/ 	.word	0xffffffff


	//   ....[7]....
        /*0048*/ 	.word	0xffffffff


	//   ....[8]....
        /*004c*/ 	.word	0xffffffff


	//   ....[9]....
        /*0050*/ 	.word	0xffffffff


	//----- nvinfo : EIATTR_COOP_GROUP_INSTR_OFFSETS
	.align		4
.L_1755:
        /*0054*/ 	.byte	0x04, 0x28
        /*0056*/ 	.short	(.L_1757 - .L_1756)


	//   ....[0]....
.L_1756:
        /*0058*/ 	.word	0x000009c0


	//   ....[1]....
        /*005c*/ 	.word	0x000009d0


	//   ....[2]....
        /*0060*/ 	.word	0x00000a00


	//   ....[3]....
        /*0064*/ 	.word	0x00000a10


	//   ....[4]....
        /*0068*/ 	.word	0x00000a50


	//   ....[5]....
        /*006c*/ 	.word	0x00000a60


	//   ....[6]....
        /*0070*/ 	.word	0x00000aa0


	//   ....[7]....
        /*0074*/ 	.word	0x00000ab0


	//   ....[8]....
        /*0078*/ 	.word	0x00000af0


	//   ....[9]....
        /*007c*/ 	.word	0x00000b00


	//----- nvinfo : EIATTR_EXIT_INSTR_OFFSETS
	.align		4
.L_1757:
        /*0080*/ 	.byte	0x04, 0x1c
        /*0082*/ 	.short	(.L_1759 - .L_1758)


	//   ....[0]....
.L_1758:
        /*0084*/ 	.word	0x00000060


	//   ....[1]....
        /*0088*/ 	.word	0x000023c0


	//----- nvinfo : EIATTR_MAX_THREADS
	.align		4
.L_1759:
        /*008c*/ 	.byte	0x04, 0x05
        /*008e*/ 	.short	(.L_1761 - .L_1760)
.L_1760:
        /*0090*/ 	.word	0x00000280
        /*0094*/ 	.word	0x00000001
        /*0098*/ 	.word	0x00000001


	//----- nvinfo : EIATTR_CRS_STACK_SIZE
	.align		4
.L_1761:
        /*009c*/ 	.byte	0x04, 0x1e
        /*009e*/ 	.short	(.L_1763 - .L_1762)
.L_1762:
        /*00a0*/ 	.word	0x00000000


	//----- nvinfo : EIATTR_CBANK_PARAM_SIZE
	.align		4
.L_1763:
        /*00a4*/ 	.byte	0x03, 0x19
        /*00a6*/ 	.short	0x00a0


	//----- nvinfo : EIATTR_PARAM_CBANK
	.align		4
        /*00a8*/ 	.byte	0x04, 0x0a
        /*00aa*/ 	.short	(.L_1765 - .L_1764)
	.align		4
.L_1764:
        /*00ac*/ 	.word	index@(.nv.constant0._Z35group_norm_nhwc_fwd_one_pass_kernelI11Fp32IOBf16WLi256ELi20ELi640EEv26Group_norm_nhwc_fwd_params)
        /*00b0*/ 	.short	0x0210
        /*00b2*/ 	.short	0x00a0


	//----- nvinfo : EIATTR_SW_WAR
	.align		4
.L_1765:
        /*00b4*/ 	.byte	0x04, 0x36
        /*00b6*/ 	.short	(.L_1767 - .L_1766)
.L_1766:
        /*00b8*/ 	.word	0x00000008
.L_1767:


//--------------------- .nv.info._Z35group_norm_nhwc_fwd_one_pass_kernelI11Fp32IOBf16WLi512ELi20ELi640EEv26Group_norm_nhwc_fwd_params --------------------------
	.section	.nv.info._Z35group_norm_nhwc_fwd_one_pass_kernelI11Fp32IOBf16WLi512ELi20ELi640EEv26Group_norm_nhwc_fwd_params,"",@"SHT_CUDA_INFO"
	.sectionflags	@""
	.align	4


	//----- nvinfo : EIATTR_CUDA_API_VERSION
	.align		4
        /*0000*/ 	.byte	0x04, 0x37
        /*0002*/ 	.short	(.L_1769 - .L_1768)
.L_1768:
        /*0004*/ 	.word	0x00000082


	//----- nvinfo : EIATTR_KPARAM_INFO
	.align		4
.L_1769:
        /*0008*/ 	.byte	0x04, 0x17
        /*000a*/ 	.short	(.L_1771 - .L_1770)
.L_1770:
        /*000c*/ 	.word	0x00000000
        /*0010*/ 	.short	0x0000
        /*0012*/ 	.short	0x0000
        /*0014*/ 	.byte	0x00, 0xf0, 0x81, 0x02


	//----- nvinfo : EIATTR_SPARSE_MMA_MASK
	.align		4
.L_1771:
        /*0018*/ 	.byte	0x03, 0x50
        /*001a*/ 	.short	0x0000


	//----- nvinfo : EIATTR_MAXREG_COUNT
	.align		4
        /*001c*/ 	.byte	0x03, 0x1b
        /*001e*/ 	.short	0x0060


	//----- nvinfo : EIATTR_NUM_BARRIERS
	.align		4
        /*0020*/ 	.byte	0x02, 0x4c
        /*0022*/ 	.byte	0x01
	.zero		1


	//----- nvinfo : EIATTR_MERCURY_ISA_VERSION
	.align		4
        /*0024*/ 	.byte	0x03, 0x5f
        /*0026*/ 	.short	0x0101


	//----- nvinfo : EIATTR_COOP_GROUP_MASK_REGIDS
	.align		4
        /*0028*/ 	.byte	0x04, 0x29
        /*002a*/ 	.short	(.L_1773 - .L_1772)


	//   ....[0]....
.L_1772:
        /*002c*/ 	.word	0xffffffff


	//   ....[1]....
        /*0030*/ 	.word	0xffffffff


	//   ....[2]....
        /*0034*/ 	.word	0xffffffff


	//   ....[3]....
        /*0038*/ 	.word	0xffffffff


	//   ....[4]....
        /*003c*/ 	.word	0xffffffff


	//   ....[5]....
        /*0040*/ 	.word	0xffffffff


	//   ....[6]....
        /*0044*/ 	.word	0xffffffff


	//   ....[7]....
        /*0048*/ 	.word	0xffffffff


	//   ....[8]....
        /*004c*/ 	.word	0xffffffff


	//   ....[9]....
        /*0050*/ 	.word	0xffffffff


	//----- nvinfo : EIATTR_COOP_GROUP_INSTR_OFFSETS
	.align		4
.L_1773:
        /*0054*/ 	.byte	0x04, 0x28
        /*0056*/ 	.short	(.L_1775 - .L_1774)


	//   ....[0]....
.L_1774:
        /*0058*/ 	.word	0x00000ef0


	//   ....[1]....
        /*005c*/ 	.word	0x00000f00


	//   ....[2]....
        /*0060*/ 	.word	0x00000f40


	//   ....[3]....
        /*0064*/ 	.word	0x00000f50


	//   ....[4]....
        /*0068*/ 	.word	0x00000f90


	//   ....[5]....
        /*006c*/ 	.word	0x00000fa0


	//   ....[6]....
        /*0070*/ 	.word	0x00000fe0


	//   ....[7]....
        /*0074*/ 	.word	0x00000ff0


	//   ....[8]....
        /*0078*/ 	.word	0x00001040


	//   ....[9]....
        /*007c*/ 	.word	0x00001050


	//----- nvinfo : EIATTR_EXIT_INSTR_OFFSETS
	.align		4
.L_1775:
        /*0080*/ 	.byte	0x04, 0x1c
        /*0082*/ 	.short	(.L_1777 - .L_1776)


	//   ....[0]....
.L_1776:
        /*0084*/ 	.word	0x00000060


	//   ....[1]....
        /*0088*/ 	.word	0x00003250


	//----- nvinfo : EIATTR_MAX_THREADS
	.align		4
.L_1777:
        /*008c*/ 	.byte	0x04, 0x05
        /*008e*/ 	.short	(.L_1779 - .L_1778)
.L_1778:
        /*0090*/ 	.word	0x00000280
        /*0094*/ 	.word	0x00000001
        /*0098*/ 	.word	0x00000001


	//----- nvinfo : EIATTR_CRS_STACK_SIZE
	.align		4
.L_1779:
        /*009c*/ 	.byte	0x04, 0x1e
        /*009e*/ 	.short	(.L_1781 - .L_1780)
.L_1780:
        /*00a0*/ 	.word	0x00000000


	//----- nvinfo : EIATTR_CBANK_PARAM_SIZE
	.align		4
.L_1781:
        /*00a4*/ 	.byte	0x03, 0x19
        /*00a6*/ 	.short	0x00a0


	//----- nvinfo : EIATTR_PARAM_CBANK
	.align		4
        /*00a8*/ 	.byte	0x04, 0x0a
        /*00aa*/ 	.short	(.L_1783 - .L_1782)
	.align		4
.L_1782:
        /*00ac*/ 	.word	index@(.nv.constant0._Z35group_norm_nhwc_fwd_one_pass_kernelI11Fp32IOBf16WLi512ELi20ELi640EEv26Group_norm_nhwc_fwd_params)
        /*00b0*/ 	.short	0x0210
        /*00b2*/ 	.short	0x00a0


	//----- nvinfo : EIATTR_SW_WAR
	.align		4
.L_1783:
        /*00b4*/ 	.byte	0x04, 0x36
        /*00b6*/ 	.short	(.L_1785 - .L_1784)
.L_1784:
        /*00b8*/ 	.word	0x00000008
.L_1785:


//--------------------- .nv.info._Z35group_norm_nhwc_fwd_one_pass_kernelI11Fp32IOFp16WLi64ELi20ELi640EEv26Group_norm_nhwc_fwd_params --------------------------
	.section	.nv.info._Z35group_norm_nhwc_fwd_one_pass_kernelI11Fp32IOFp16WLi64ELi20ELi640EEv26Group_norm_nhwc_fwd_params,"",@"SHT_CUDA_INFO"
	.sectionflags	@""
	.align	4


	//----- nvinfo : EIATTR_CUDA_API_VERSION
	.align		4
        /*0000*/ 	.byte	0x04, 0x37
        /*0002*/ 	.short	(.L_1787 - .L_1786)
.L_1786:
        /*0004*/ 	.word	0x00000082


	//----- nvinfo : EIATTR_KPARAM_INFO
	.align		4
.L_1787:
        /*0008*/ 	.byte	0x04, 0x17
        /*000a*/ 	.short	(.L_1789 - .L_1788)
.L_1788:
        /*000c*/ 	.word	0x00000000
        /*0010*/ 	.short	0x0000
        /*0012*/ 	.short	0x0000
        /*0014*/ 	.byte	0x00, 0xf0, 0x81, 0x02


	//----- nvinfo : EIATTR_SPARSE_MMA_MASK
	.align		4
.L_1789:
        /*0018*/ 	.byte	0x03, 0x50
        /*001a*/ 	.short	0x0000


	//----- nvinfo : EIATTR_MAXREG_COUNT
	.align		4
        /*001c*/ 	.byte	0x03, 0x1b
        /*001e*/ 	.short	0x0060


	//----- nvinfo : EIATTR_NUM_BARRIERS
	.align		4
        /*0020*/ 	.byte	0x02, 0x4c
        /*0022*/ 	.byte	0x01
	.zero		1


	//----- nvinfo : EIATTR_MERCURY_ISA_VERSION
	.align		4
        /*0024*/ 	.byte	0x03, 0x5f
        /*0026*/ 	.short	0x0101


	//----- nvinfo : EIATTR_COOP_GROUP_MASK_REGIDS
	.align		4
        /*0028*/ 	.byte	0x04, 0x29
        /*002a*/ 	.short	(.L_1791 - .L_1790)


	//   ....[0]....
.L_1790:
        /*002c*/ 	.word	0xffffffff


	//   ....[1]....
        /*0030*/ 	.word	0xffffffff


	//   ....[2]....
        /*0034*/ 	.word	0xffffffff


	//   ....[3]....
        /*0038*/ 	.word	0xffffffff


	//   ....[4]....
        /*003c*/ 	.word	0xffffffff


	//   ....[5]....
        /*0040*/ 	.word	0xffffffff


	//   ....[6]....
        /*0044*/ 	.word	0xffffffff


	//   ....[7]....
        /*0048*/ 	.word	0xffffffff


	//   ....[8]....
        /*004c*/ 	.word	0xffffffff


	//   ....[9]....
        /*0050*/ 	.word	0xffffffff


	//----- nvinfo : EIATTR_COOP_GROUP_INSTR_OFFSETS
	.align		4
.L_1791:
        /*0054*/ 	.byte	0x04, 0x28
        /*0056*/ 	.short	(.L_1793 - .L_1792)


	//   ....[0]....
.L_1792:
        /*0058*/ 	.word	0x000005a0


	//   ....[1]....
        /*005c*/ 	.word	0x000005b0


	//   ....[2]....
        /*0060*/ 	.word	0x000005e0


	//   ....[3]....
        /*0064*/ 	.word	0x00000600


	//   ....[4]....
        /*0068*/ 	.word	0x00000630


	//   ....[5]....
        /*006c*/ 	.word	0x00000650


	//   ....[6]....
        /*0070*/ 	.word	0x00000680


	//   ....[7]....
        /*0074*/ 	.word	0x000006a0


	//   ....[8]....
        /*0078*/ 	.word	0x000006d0


	//   ....[9]....
        /*007c*/ 	.word	0x000006f0


	//----- nvinfo : EIATTR_EXIT_INSTR_OFFSETS
	.align		4
.L_1793:
        /*0080*/ 	.byte	0x04, 0x1c
        /*0082*/ 	.short	(.L_1795 - .L_1794)


	//   ....[0]....
.L_1794:
        /*0084*/ 	.word	0x00000060


	//   ....[1]....
        /*0088*/ 	.word	0x00001940


	//----- nvinfo : EIATTR_MAX_THREADS
	.align		4
.L_1795:
        /*008c*/ 	.byte	0x04, 0x05
        /*008e*/ 	.short	(.L_1797 - .L_1796)
.L_1796:
        /*0090*/ 	.word	0x00000280
        /*0094*/ 	.word	0x00000001
        /*0098*/ 	.word	0x00000001


	//----- nvinfo : EIATTR_CRS_STACK_SIZE
	.align		4
.L_1797:
        /*009c*/ 	.byte	0x04, 0x1e
        /*009e*/ 	.short	(.L_1799 - .L_1798)
.L_1798:
        /*00a0*/ 	.word	0x00000000


	//----- nvinfo : EIATTR_CBANK_PARAM_SIZE
	.align		4
.L_1799:
        /*00a4*/ 	.byte	0x03, 0x19
        /*00a6*/ 	.short	0x00a0


	//----- nvinfo : EIATTR_PARAM_CBANK
	.align		4
        /*00a8*/ 	.byte	0x04, 0x0a
        /*00aa*/ 	.short	(.L_1801 - .L_1800)
	.align		4
.L_1800:
        /*00ac*/ 	.word	index@(.nv.constant0._Z35group_norm_nhwc_fwd_one_pass_kernelI11Fp32IOFp16WLi64ELi20ELi640EEv26Group_norm_nhwc_fwd_params)
        /*00b0*/ 	.short	0x0210
        /*00b2*/ 	.short	0x00a0


	//----- nvinfo : EIATTR_SW_WAR
	.align		4
.L_1801:
        /*00b4*/ 	.byte	0x04, 0x36
        /*00b6*/ 	.short	(.L_1803 - .L_1802)
.L_1802:
        /*00b8*/ 	.word	0x00000008
.L_1803:


//--------------------- .nv.info._Z35group_norm_nhwc_fwd_one_pass_kernelI11Fp32IOFp16WLi128ELi20ELi640EEv26Group_norm_nhwc_fwd_params --------------------------
	.section	.nv.info._Z35group_norm_nhwc_fwd_one_pass_kernelI11Fp32IOFp16WLi128ELi20ELi640EEv26Group_norm_nhwc_fwd_params,"",@"SHT_CUDA_INFO"
	.sectionflags	@""
	.align	4


	//----- nvinfo : EIATTR_CUDA_API_VERSION
	.align		4
        /*0000*/ 	.byte	0x04, 0x37
        /*0002*/ 	.short	(.L_1805 - .L_1804)
.L_1804:
        /*0004*/ 	.word	0x00000082


	//----- nvinfo : EIATTR_KPARAM_INFO
	.align		4
.L_1805:
        /*0008*/ 	.byte	0x04, 0x17
        /*000a*/ 	.short	(.L_1807 - .L_1806)
.L_1806:
        /*000c*/ 	.word	0x00000000
        /*0010*/ 	.short	0x0000
        /*0012*/ 	.short	0x0000
        /*0014*/ 	.byte	0x00, 0xf0, 0x81, 0x02


	//----- nvinfo : EIATTR_SPARSE_MMA_MASK
	.align		4
.L_1807:
        /*0018*/ 	.byte	0x03, 0x50
        /*001a*/ 	.short	0x0000


	//----- nvinfo : EIATTR_MAXREG_COUNT
	.align		4
        /*001c*/ 	.byte	0x03, 0x1b
        /*001e*/ 	.short	0x0060


	//----- nvinfo : EIATTR_NUM_BARRIERS
	.align		4
        /*0020*/ 	.byte	0x02, 0x4c
        /*0022*/ 	.byte	0x01
	.zero		1


	//----- nvinfo : EIATTR_MERCURY_ISA_VERSION
	.align		4
        /*0024*/ 	.byte	0x03, 0x5f
        /*0026*/ 	.short	0x0101


	//----- nvinfo : EIATTR_COOP_GROUP_MASK_REGIDS
	.align		4
        /*0028*/ 	.byte	0x04, 0x29
        /*002a*/ 	.short	(.L_1809 - .L_1808)


	//   ....[0]....
.L_1808:
        /*002c*/ 	.word	0xffffffff


	//   ....[1]....
        /*0030*/ 	.word	0xffffffff


	//   ....[2]....
        /*0034*/ 	.word	0xffffffff


	//   ....[3]....
        /*0038*/ 	.word	0xffffffff


	//   ....[4]....
        /*003c*/ 	.word	0xffffffff


	//   ....[5]....
        /*0040*/ 	.word	0xffffffff


	//   ....[6]....
        /*0044*/ 	.word	0xffffffff


	//   ....[7]....
        /*0048*/ 	.word	0xffffffff


	//   ....[8]....
        /*004c*/ 	.word	0xffffffff


	//   ....[9]....
        /*0050*/ 	.word	0xffffffff


	//----- nvinfo : EIATTR_COOP_GROUP_INSTR_OFFSETS
	.align		4
.L_1809:
        /*0054*/ 	.byte	0x04, 0x28
        /*0056*/ 	.short	(.L_1811 - .L_1810)


	//   ....[0]....
.L_1810:
        /*0058*/ 	.word	0x00000720


	//   ....[1]....
        /*005c*/ 	.word	0x00000730


	//   ....[2]....
        /*0060*/ 	.word	0x00000760


	//   ....[3]....
        /*0064*/ 	.word	0x00000780


	//   ....[4]....
        /*0068*/ 	.word	0x000007b0


	//   ....[5]....
        /*006c*/ 	.word	0x000007d0


	//   ....[6]....
        /*0070*/ 	.word	0x00000800


	//   ....[7]....
        /*0074*/ 	.word	0x00000820


	//   ....[8]....
        /*0078*/ 	.word	0x00000850


	//   ....[9]....
        /*007c*/ 	.word	0x00000870


	//----- nvinfo : EIATTR_EXIT_INSTR_OFFSETS
	.align		4
.L_1811:
        /*0080*/ 	.byte	0x04, 0x1c
        /*0082*/ 	.short	(.L_1813 - .L_1812)


	//   ....[0]....
.L_1812:
        /*0084*/ 	.word	0x00000060


	//   ....[1]....
        /*0088*/ 	.word	0x00001d60


	//----- nvinfo : EIATTR_MAX_THREADS
	.align		4
.L_1813:
        /*008c*/ 	.byte	0x04, 0x05
        /*008e*/ 	.short	(.L_1815 - .L_1814)
.L_1814:
        /*0090*/ 	.word	0x00000280
        /*0094*/ 	.word	0x00000001
        /*0098*/ 	.word	0x00000001


	//----- nvinfo : EIATTR_CRS_STACK_SIZE
	.align		4
.L_1815:
        /*009c*/ 	.byte	0x04, 0x1e
        /*009e*/ 	.short	(.L_1817 - .L_1816)
.L_1816:
        /*00a0*/ 	.word	0x00000000


	//----- nvinfo : EIATTR_CBANK_PARAM_SIZE
	.align		4
.L_1817:
        /*00a4*/ 	.byte	0x03, 0x19
        /*00a6*/ 	.short	0x00a0


	//----- nvinfo : EIATTR_PARAM_CBANK
	.align		4
        /*00a8*/ 	.byte	0x04, 0x0a
        /*00aa*/ 	.short	(.L_1819 - .L_1818)
	.align		4
.L_1818:
        /*00ac*/ 	.word	index@(.nv.constant0._Z35group_norm_nhwc_fwd_one_pass_kernelI11Fp32IOFp16WLi128ELi20ELi640EEv26Group_norm_nhwc_fwd_params)
        /*00b0*/ 	.short	0x0210
        /*00b2*/ 	.short	0x00a0


	//----- nvinfo : EIATTR_SW_WAR
	.align		4
.L_1819:
        /*00b4*/ 	.byte	0x04, 0x36
        /*00b6*/ 	.short	(.L_1821 - .L_1820)
.L_1820:
        /*00b8*/ 	.word	0x00000008
.L_1821:


//--------------------- .nv.info._Z35group_norm_nhwc_fwd_one_pass_kernelI11Fp32IOFp16WLi256ELi20ELi640EEv26Group_norm_nhwc_fwd_params --------------------------
	.section	.nv.info._Z35group_norm_nhwc_fwd_one_pass_kernelI11Fp32IOFp16WLi256ELi20ELi640EEv26Group_norm_nhwc_fwd_params,"",@"SHT_CUDA_INFO"
	.sectionflags	@""
	.align	4


	//----- nvinfo : EIATTR_CUDA_API_VERSION
	.align		4
        /*0000*/ 	.byte	0x04, 0x37
        /*0002*/ 	.short	(.L_1823 - .L_1822)
.L_1822:
        /*0004*/ 	.word	0x00000082


	//----- nvinfo : EIATTR_KPARAM_INFO
	.align		4
.L_1823:
        /*0008*/ 	.byte	0x04, 0x17
        /*000a*/ 	.short	(.L_1825 - .L_1824)
.L_1824:
        /*000c*/ 	.word	0x00000000
        /*0010*/ 	.short	0x0000
        /*0012*/ 	.short	0x0000
        /*0014*/ 	.byte	0x00, 0xf0, 0x81, 0x02


	//----- nvinfo : EIATTR_SPARSE_MMA_MASK
	.align		4
.L_1825:
        /*0018*/ 	.byte	0x03, 0x50
        /*001a*/ 	.short	0x0000


	//----- nvinfo : EIATTR_MAXREG_COUNT
	.align		4
        /*001c*/ 	.byte	0x03, 0x1b
        /*001e*/ 	.short	0x0060


	//----- nvinfo : EIATTR_NUM_BARRIERS
	.align		4
        /*0020*/ 	.byte	0x02, 0x4c
        /*0022*/ 	.byte	0x01
	.zero		1


	//----- nvinfo : EIATTR_MERCURY_ISA_VERSION
	.align		4
        /*0024*/ 	.byte	0x03, 0x5f
        /*0026*/ 	.short	0x0101


	//----- nvinfo : EIATTR_COOP_GROUP_MASK_REGIDS
	.align		4
        /*0028*/ 	.byte	0x04, 0x29
        /*002a*/ 	.short	(.L_1827 - .L_1826)


	//   ....[0]....
.L_1826:
        /*002c*/ 	.word	0xffffffff


	//   ....[1]....
        /*0030*/ 	.word	0xffffffff


	//   ....[2]....
        /*0034*/ 	.word	0xffffffff


	//   ....[3]....
        /*0038*/ 	.word	0xffffffff


	//   ....[4]....
        /*003c*/ 	.word	0xffffffff


	//   ....[5]....
        /*0040*/ 	.word	0xffffffff


	//   ....[6]....
        /*0044*/ 	.word	0xffffffff


	//   ....[7]....
        /*0048*/ 	.word	0xffffffff


	//   ....[8]....
        /*004c*/ 	.word	0xffffffff


	//   ....[9]....
        /*0050*/ 	.word	0xffffffff


	//----- nvinfo : EIATTR_COOP_GROUP_INSTR_OFFSETS
	.align		4
.L_1827:
        /*0054*/ 	.byte	0x04, 0x28
        /*0056*/ 	.short	(.L_1829 - .L_1828)


	//   ....[0]....
.L_1828:
        /*0058*/ 	.word	0x000009c0


	//   ....[1]....
        /*005c*/ 	.word	0x000009d0


	//   ....[2]....
        /*0060*/ 	.word	0x00000a00


	//   ....[3]....
        /*0064*/ 	.word	0x00000a10


	//   ....[4]....
        /*0068*/ 	.word	0x00000a50


	//   ....[5]....
        /*006c*/ 	.word	0x00000a60


	//   ....[6]....
        /*0070*/ 	.word	0x00000aa0


	//   ....[7]....
        /*0074*/ 	.word	0x00000ab0


	//   ....[8]....
        /*0078*/ 	.word	0x00000af0


	//   ....[9]....
        /*007c*/ 	.word	0x00000b00


	//----- nvinfo : EIATTR_EXIT_INSTR_OFFSETS
	.align		4
.L_1829:
        /*0080*/ 	.byte	0x04, 0x1c
        /*0082*/ 	.short	(.L_1831 - .L_1830)


	//   ....[0]....
.L_1830:
        /*0084*/ 	.word	0x00000060


	//   ....[1]....
        /*0088*/ 	.word	0x000023c0


	//----- nvinfo : EIATTR_MAX_THREADS
	.align		4
.L_1831:
        /*008c*/ 	.byte	0x04, 0x05
        /*008e*/ 	.short	(.L_1833 - .L_1832)
.L_1832:
        /*0090*/ 	.word	0x00000280
        /*0094*/ 	.word	0x00000001
        /*0098*/ 	.word	0x00000001


	//----- nvinfo : EIATTR_CRS_STACK_SIZE
	.align		4
.L_1833:
        /*009c*/ 	.byte	0x04, 0x1e
        /*009e*/ 	.short	(.L_1835 - .L_1834)
.L_1834:
        /*00a0*/ 	.word	0x00000000


	//----- nvinfo : EIATTR_CBANK_PARAM_SIZE
	.align		4
.L_1835:
        /*00a4*/ 	.byte	0x03, 0x19
        /*00a6*/ 	.short	0x00a0


	//----- nvinfo : EIATTR_PARAM_CBANK
	.align		4
        /*00a8*/ 	.byte	0x04, 0x0a
        /*00aa*/ 	.short	(.L_1837 - .L_1836)
	.align		4
.L_1836:
        /*00ac*/ 	.word	index@(.nv.constant0._Z35group_norm_nhwc_fwd_one_pass_kernelI11Fp32IOFp16WLi256ELi20ELi640EEv26Group_norm_nhwc_fwd_params)
        /*00b0*/ 	.short	0x0210
        /*00b2*/ 	.short	0x00a0


	//----- nvinfo : EIATTR_SW_WAR
	.align		4
.L_1837:
        /*00b4*/ 	.byte	0x04, 0x36
        /*00b6*/ 	.short	(.L_1839 - .L_1838)
.L_1838:
        /*00b8*/ 	.word	0x00000008
.L_1839:


//--------------------- .nv.info._Z35group_norm_nhwc_fwd_one_pass_kernelI11Fp32IOFp16WLi512ELi20ELi640EEv26Group_norm_nhwc_fwd_params --------------------------
	.section	.nv.info._Z35group_norm_nhwc_fwd_one_pass_kernelI11Fp32IOFp16WLi512ELi20ELi640EEv26Group_norm_nhwc_fwd_params,"",@"SHT_CUDA_INFO"
	.sectionflags	@""
	.align	4


	//----- nvinfo : EIATTR_CUDA_API_VERSION
	.align		4
        /*0000*/ 	.byte	0x04, 0x37
        /*0002*/ 	.short	(.L_1841 - .L_1840)
.L_1840:
        /*0004*/ 	.word	0x00000082


	//----- nvinfo : EIATTR_KPARAM_INFO
	.align		4
.L_1841:
        /*0008*/ 	.byte	0x04, 0x17
        /*000a*/ 	.short	(.L_1843 - .L_1842)
.L_1842:
        /*000c*/ 	.word	0x00000000
        /*0010*/ 	.short	0x0000
        /*0012*/ 	.short	0x0000
        /*0014*/ 	.byte	0x00, 0xf0, 0x81, 0x02


	//----- nvinfo : EIATTR_SPARSE_MMA_MASK
	.align		4
.L_1843:
        /*0018*/ 	.byte	0x03, 0x50
        /*001a*/ 	.short	0x0000


	//----- nvinfo : EIATTR_MAXREG_COUNT
	.align		4
        /*001c*/ 	.byte	0x03, 0x1b
        /*001e*/ 	.short	0x0060


	//----- nvinfo : EIATTR_NUM_BARRIERS
	.align		4
        /*0020*/ 	.byte	0x02, 0x4c
        /*0022*/ 	.byte	0x01
	.zero		1


	//----- nvinfo : EIATTR_MERCURY_ISA_VERSION
	.align		4
        /*0024*/ 	.byte	0x03, 0x5f
        /*0026*/ 	.short	0x0101


	//----- nvinfo : EIATTR_COOP_GROUP_MASK_REGIDS
	.align		4
        /*0028*/ 	.byte	0x04, 0x29
        /*002a*/ 	.short	(.L_1845 - .L_1844)


	//   ....[0]....
.L_1844:
        /*002c*/ 	.word	0xffffffff


	//   ....[1]....
        /*0030*/ 	.word	0xffffffff


	//   ....[2]....
        /*0034*/ 	.word	0xffffffff


	//   ....[3]....
        /*0038*/ 	.word	0xffffffff


	//   ....[4]....
        /*003c*/ 	.word	0xffffffff


	//   ....[5]....
        /*0040*/ 	.word	0xffffffff


	//   ....[6]....
        /*0044*/ 	.word	0xffffffff


	//   ....[7]....
        /*0048*/ 	.word	0xffffffff


	//   ....[8]....
        /*004c*/ 	.word	0xffffffff


	//   ....[9]....
        /*0050*/ 	.word	0xffffffff


	//----- nvinfo : EIATTR_COOP_GROUP_INSTR_OFFSETS
	.align		4
.L_1845:
        /*0054*/ 	.byte	0x04, 0x28
        /*0056*/ 	.short	(.L_1847 - .L_1846)


	//   ....[0]....
.L_1846:
        /*0058*/ 	.word	0x00000ef0


	//   ....[1]....
        /*005c*/ 	.word	0x00000f00


	//   ....[2]....
        /*0060*/ 	.word	0x00000f40


	//   ....[3]....
        /*0064*/ 	.word	0x00000f50


	//   ....[4]....
        /*0068*/ 	.word	0x00000f90


	//   ....[5]....
        /*006c*/ 	.word	0x00000fa0


	//   ....[6]....
        /*0070*/ 	.word	0x00000fe0


	//   ....[7]....
        /*0074*/ 	.word	0x00000ff0


	//   ....[8]....
        /*0078*/ 	.word	0x00001040


	//   ....[9]....
        /*007c*/ 	.word	0x00001050


	//----- nvinfo : EIATTR_EXIT_INSTR_OFFSETS
	.align		4
.L_1847:
        /*0080*/ 	.byte	0x04, 0x1c
        /*0082*/ 	.short	(.L_1849 - .L_1848)


	//   ....[0]....
.L_1848:
        /*0084*/ 	.word	0x00000060


	//   ....[1]....
        /*0088*/ 	.word	0x00003250


	//----- nvinfo : EIATTR_MAX_THREADS
	.align		4
.L_1849:
        /*008c*/ 	.byte	0x04, 0x05
        /*008e*/ 	.short	(.L_1851 - .L_1850)
.L_1850:
        /*0090*/ 	.word	0x00000280
        /*0094*/ 	.word	0x00000001
        /*0098*/ 	.word	0x00000001


	//----- nvinfo : EIATTR_CRS_STACK_SIZE
	.align		4
.L_1851:
        /*009c*/ 	.byte	0x04, 0x1e
        /*009e*/ 	.short	(.L_1853 - .L_1852)
.L_1852:
        /*00a0*/ 	.word	0x00000000


	//----- nvinfo : EIATTR_CBANK_PARAM_SIZE
	.align		4
.L_1853:
        /*00a4*/ 	.byte	0x03, 0x19
        /*00a6*/ 	.short	0x00a0


	//----- nvinfo : EIATTR_PARAM_CBANK
	.align		4
        /*00a8*/ 	.byte	0x04, 0x0a
        /*00aa*/ 	.short	(.L_1855 - .L_1854)
	.align		4
.L_1854:
        /*00ac*/ 	.word	index@(.nv.constant0._Z35group_norm_nhwc_fwd_one_pass_kernelI11Fp32IOFp16WLi512ELi20ELi640EEv26Group_norm_nhwc_fwd_params)
        /*00b0*/ 	.short	0x0210
        /*00b2*/ 	.short	0x00a0


	//----- nvinfo : EIATTR_SW_WAR
	.align		4
.L_1855:
        /*00b4*/ 	.byte	0x04, 0x36
        /*00b6*/ 	.short	(.L_1857 - .L_1856)
.L_1856:
        /*00b8*/ 	.word	0x00000008
.L_1857:


//--------------------- .nv.callgraph             --------------------------
	.section	.nv.callgraph,"",@"SHT_CUDA_CALLGRAPH"
	.align	4
	.sectionentsize	8
	.align		4
        /*0000*/ 	.word	0x00000000
	.align		4
        /*0004*/ 	.word	0xffffffff
	.align		4
        /*0008*/ 	.word	0x00000000
	.align		4
        /*000c*/ 	.word	0xfffffffe
	.align		4
        /*0010*/ 	.word	0x00000000
	.align		4
        /*0014*/ 	.word	0xfffffffd
	.align		4
        /*0018*/ 	.word	0x00000000
	.align		4
        /*001c*/ 	.word	0xfffffffc


//--------------------- .nv.constant4             --------------------------
	.section	.nv.constant4,"a",@progbits
	.align	8
	.align		8
.nv.constant4:
        /*0000*/ 	.dword	_ZN61_INTERNAL_869251a4_30_group_norm_nhwc_one_pass_20_cu_9e977bab4cuda3std3__45__cpo5beginE
	.align		8
        /*0008*/ 	.dword	_ZN61_INTERNAL_869251a4_30_group_norm_nhwc_one_pass_20_cu_9e977bab4cuda3std3__45__cpo3endE
	.align		8
        /*0010*/ 	.dword	_ZN61_INTERNAL_869251a4_30_group_norm_nhwc_one_pass_20_cu_9e977bab4cuda3std3__45__cpo6cbeginE
	.align		8
        /*0018*/ 	.dword	_ZN61_INTERNAL_869251a4_30_group_norm_nhwc_one_pass_20_cu_9e977bab4cuda3std3__45__cpo4cendE
	.align		8
        /*0020*/ 	.dword	_ZN61_INTERNAL_869251a4_30_group_norm_nhwc_one_pass_20_cu_9e977bab4cuda3std3__45__cpo6rbeginE
	.align		8
        /*0028*/ 	.dword	_ZN61_INTERNAL_869251a4_30_group_norm_nhwc_one_pass_20_cu_9e977bab4cuda3std3__45__cpo4rendE
	.align		8
        /*0030*/ 	.dword	_ZN61_INTERNAL_869251a4_30_group_norm_nhwc_one_pass_20_cu_9e977bab4cuda3std3__45__cpo7crbeginE
	.align		8
        /*0038*/ 	.dword	_ZN61_INTERNAL_869251a4_30_group_norm_nhwc_one_pass_20_cu_9e977bab4cuda3std3__45__cpo5crendE
	.align		8
        /*0040*/ 	.dword	_ZN61_INTERNAL_869251a4_30_group_norm_nhwc_one_pass_20_cu_9e977bab4cuda3std3__463_GLOBAL__N__869251a4_30_group_norm_nhwc_one_pass_20_cu_9e977bab6ignoreE
	.align		8
        /*0048*/ 	.dword	_ZN61_INTERNAL_869251a4_30_group_norm_nhwc_one_pass_20_cu_9e977bab4cuda3std3__419piecewise_constructE
	.align		8
        /*0050*/ 	.dword	_ZN61_INTERNAL_869251a4_30_group_norm_nhwc_one_pass_20_cu_9e977bab4cuda3std3__48in_placeE
	.align		8
        /*0058*/ 	.dword	_ZN61_INTERNAL_869251a4_30_group_norm_nhwc_one_pass_20_cu_9e977bab4cuda3std3__420unreachable_sentinelE
	.align		8
        /*0060*/ 	.dword	_ZN61_INTERNAL_869251a4_30_group_norm_nhwc_one_pass_20_cu_9e977bab4cuda3std3__47nulloptE
	.align		8
        /*0068*/ 	.dword	_ZN61_INTERNAL_869251a4_30_group_norm_nhwc_one_pass_20_cu_9e977bab4cuda3std3__48unexpectE
	.align		8
        /*0070*/ 	.dword	_ZN61_INTERNAL_869251a4_30_group_norm_nhwc_one_pass_20_cu_9e977bab4cuda3std6ranges3__45__cpo4swapE
	.align		8
        /*0078*/ 	.dword	_ZN61_INTERNAL_869251a4_30_group_norm_nhwc_one_pass_20_cu_9e977bab4cuda3std6ranges3__45__cpo9iter_moveE
	.align		8
        /*0080*/ 	.dword	_ZN61_INTERNAL_869251a4_30_group_norm_nhwc_one_pass_20_cu_9e977bab4cuda3std6ranges3__45__cpo5beginE
	.align		8
        /*0088*/ 	.dword	_ZN61_INTERNAL_869251a4_30_group_norm_nhwc_one_pass_20_cu_9e977bab4cuda3std6ranges3__45__cpo3endE
	.align		8
        /*0090*/ 	.dword	_ZN61_INTERNAL_869251a4_30_group_norm_nhwc_one_pass_20_cu_9e977bab4cuda3std6ranges3__45__cpo6cbeginE
	.align		8
        /*0098*/ 	.dword	_ZN61_INTERNAL_869251a4_30_group_norm_nhwc_one_pass_20_cu_9e977bab4cuda3std6ranges3__45__cpo4cendE
	.align		8
        /*00a0*/ 	.dword	_ZN61_INTERNAL_869251a4_30_group_norm_nhwc_one_pass_20_cu_9e977bab4cuda3std6ranges3__45__cpo7advanceE
	.align		8
        /*00a8*/ 	.dword	_ZN61_INTERNAL_869251a4_30_group_norm_nhwc_one_pass_20_cu_9e977bab4cuda3std6ranges3__45__cpo9iter_swapE
	.align		8
        /*00b0*/ 	.dword	_ZN61_INTERNAL_869251a4_30_group_norm_nhwc_one_pass_20_cu_9e977bab4cuda3std6ranges3__45__cpo4nextE
	.align		8
        /*00b8*/ 	.dword	_ZN61_INTERNAL_869251a4_30_group_norm_nhwc_one_pass_20_cu_9e977bab4cuda3std6ranges3__45__cpo4prevE
	.align		8
        /*00c0*/ 	.dword	_ZN61_INTERNAL_869251a4_30_group_norm_nhwc_one_pass_20_cu_9e977bab4cuda3std6ranges3__45__cpo4dataE
	.align		8
        /*00c8*/ 	.dword	_ZN61_INTERNAL_869251a4_30_group_norm_nhwc_one_pass_20_cu_9e977bab4cuda3std6ranges3__45__cpo5cdataE
	.align		8
        /*00d0*/ 	.dword	_ZN61_INTERNAL_869251a4_30_group_norm_nhwc_one_pass_20_cu_9e977bab4cuda3std6ranges3__45__cpo4sizeE
	.align		8
        /*00d8*/ 	.dword	_ZN61_INTERNAL_869251a4_30_group_norm_nhwc_one_pass_20_cu_9e977bab4cuda3std6ranges3__45__cpo5ssizeE
	.align		8
        /*00e0*/ 	.dword	_ZN61_INTERNAL_869251a4_30_group_norm_nhwc_one_pass_20_cu_9e977bab4cuda3std6ranges3__45__cpo8distanceE
	.align		8
        /*00e8*/ 	.dword	_ZN61_INTERNAL_869251a4_30_group_norm_nhwc_one_pass_20_cu_9e977bab6thrust23THRUST_300001_SM_900_NS6system6detail10sequential3seqE
	.align		8
        /*00f0*/ 	.dword	_ZN61_INTERNAL_869251a4_30_group_norm_nhwc_one_pass_20_cu_9e977bab6thrust23THRUST_300001_SM_900_NS12placeholders2_1E
	.align		8
        /*00f8*/ 	.dword	_ZN61_INTERNAL_869251a4_30_group_norm_nhwc_one_pass_20_cu_9e977bab6thrust23THRUST_300001_SM_900_NS12placeholders2_2E
	.align		8
        /*0100*/ 	.dword	_ZN61_INTERNAL_869251a4_30_group_norm_nhwc_one_pass_20_cu_9e977bab6thrust23THRUST_300001_SM_900_NS12placeholders2_3E
	.align		8
        /*0108*/ 	.dword	_ZN61_INTERNAL_869251a4_30_group_norm_nhwc_one_pass_20_cu_9e977bab6thrust23THRUST_300001_SM_900_NS12placeholders2_4E
	.align		8
        /*0110*/ 	.dword	_ZN61_INTERNAL_869251a4_30_group_norm_nhwc_one_pass_20_cu_9e977bab6thrust23THRUST_300001_SM_900_NS12placeholders2_5E
	.align		8
        /*0118*/ 	.dword	_ZN61_INTERNAL_869251a4_30_group_norm_nhwc_one_pass_20_cu_9e977bab6thrust23THRUST_300001_SM_900_NS12placeholders2_6E
	.align		8
        /*0120*/ 	.dword	_ZN61_INTERNAL_869251a4_30_group_norm_nhwc_one_pass_20_cu_9e977bab6thrust23THRUST_300001_SM_900_NS12placeholders2_7E
	.align		8
        /*0128*/ 	.dword	_ZN61_INTERNAL_869251a4_30_group_norm_nhwc_one_pass_20_cu_9e977bab6thrust23THRUST_300001_SM_900_NS12placeholders2_8E
	.align		8
        /*0130*/ 	.dword	_ZN61_INTERNAL_869251a4_30_group_norm_nhwc_one_pass_20_cu_9e977bab6thrust23THRUST_300001_SM_900_NS12placeholders2_9E
	.align		8
        /*0138*/ 	.dword	_ZN61_INTERNAL_869251a4_30_group_norm_nhwc_one_pass_20_cu_9e977bab6thrust23THRUST_300001_SM_900_NS12placeholders3_10E


//--------------------- .text._ZN3cub17CUB_300001_SM_9006detail11EmptyKernelIvEEvv --------------------------
	.section	.text._ZN3cub17CUB_300001_SM_9006detail11EmptyKernelIvEEvv,"ax",@progbits
	.align	128
        .global         _ZN3cub17CUB_300001_SM_9006detail11EmptyKernelIvEEvv
        .type           _ZN3cub17CUB_300001_SM_9006detail11EmptyKernelIvEEvv,@function
        .size           _ZN3cub17CUB_300001_SM_9006detail11EmptyKernelIvEEvv,(.L_x_2278 - _ZN3cub17CUB_300001_SM_9006detail11EmptyKernelIvEEvv)
        .other          _ZN3cub17CUB_300001_SM_9006detail11EmptyKernelIvEEvv,@"STO_CUDA_ENTRY STV_DEFAULT"
_ZN3cub17CUB_300001_SM_9006detail11EmptyKernelIvEEvv:
.text._ZN3cub17CUB_300001_SM_9006detail11EmptyKernelIvEEvv:
[----:B------:R-:W-:Y:S01]  /*0000*/  LDC R1, c[0x0][0x28] ;  /* 0x00000a00ff017b82 */ /* 0x000fe20000000800 */
[----:B------:R-:W-:Y:S05]  /*0010*/  EXIT ;  /* 0x000000000000794d */ /* 0x000fea0003800000 */
.L_x_0:
[----:B------:R-:W-:-:S00]  /*0020*/  BRA `(.L_x_0) ;  /* 0xfffffffc00fc7947 */ /* 0x000fc0000383ffff */
[----:B------:R-:W-:-:S00]  /*0030*/  NOP ;  /* 0x0000000000007918 */ /* 0x000fc00000000000 */
        /* <DEDUP_REMOVED lines=12> */
.L_x_2278:


//--------------------- .text._Z35group_norm_nhwc_bwd_one_pass_kernelI11Bf16IOFp32WLi64ELi20ELi640EEv26Group_norm_nhwc_bwd_params --------------------------
	.section	.text._Z35group_norm_nhwc_bwd_one_pass_kernelI11Bf16IOFp32WLi64ELi20ELi640EEv26Group_norm_nhwc_bwd_params,"ax",@progbits
	.align	128
        .global         _Z35group_norm_nhwc_bwd_one_pass_kernelI11Bf16IOFp32WLi64ELi20ELi640EEv26Group_norm_nhwc_bwd_params
        .type           _Z35group_norm_nhwc_bwd_one_pass_kernelI11Bf16IOFp32WLi64ELi20ELi640EEv26Group_norm_nhwc_bwd_params,@function
        .size           _Z35group_norm_nhwc_bwd_one_pass_kernelI11Bf16IOFp32WLi64ELi20ELi640EEv26Group_norm_nhwc_bwd_params,(.L_x_2279 - _Z35group_norm_nhwc_bwd_one_pass_kernelI11Bf16IOFp32WLi64ELi20ELi640EEv26Group_norm_nhwc_bwd_params)
        .other          _Z35group_norm_nhwc_bwd_one_pass_kernelI11Bf16IOFp32WLi64ELi20ELi640EEv26Group_norm_nhwc_bwd_params,@"STO_CUDA_ENTRY STV_DEFAULT"
_Z35group_norm_nhwc_bwd_one_pass_kernelI11Bf16IOFp32WLi64ELi20ELi640EEv26Group_norm_nhwc_bwd_params:
.text._Z35group_norm_nhwc_bwd_one_pass_kernelI11Bf16IOFp32WLi64ELi20ELi640EEv26Group_norm_nhwc_bwd_params:
[----:B------:R-:W-:Y:S08]  /*0000*/  LDC R1, c[0x0][0x28] ;  /* 0x00000a00ff017b82 */ /* 0x000ff00000000800 */
[----:B------:R-:W0:Y:S01]  /*0010*/  S2UR UR9, SR_CTAID.Y ;  /* 0x00000000000979c3 */ /* 0x000e220000002600 */
[----:B------:R-:W-:Y:S01]  /*0020*/  ULDC UR5, c[0x0][0x2a0] ;  /* 0x0000a80000057ab9 */ /* 0x000fe20000000800 */
[----:B------:R-:W-:Y:S01]  /*0030*/  ULDC UR4, c[0x0][0x270] ;  /* 0x00009c0000047ab9 */ /* 0x000fe20000000800 */
[----:B------:R-:W1:Y:S01]  /*0040*/  S2R R35, SR_TID.X ;  /* 0x0000000000237919 */ /* 0x000e620000002100 */
[----:B------:R-:W-:Y:S01]  /*0050*/  UIMAD UR5, UR5, UR4, URZ ;  /* 0x00000004050572a4 */ /* 0x000fe2000f8e023f */
[----:B------:R-:W-:-:S03]  /*0060*/  ULDC.64 UR14, c[0x0][0x208] ;  /* 0x00008200000e7ab9 */ /* 0x000fc60000000a00 */
[----:B0-----:R-:W-:-:S06]  /*0070*/  UISETP.GE.AND UP0, UPT, UR9, UR5, UPT ;  /* 0x000000050900728c */ /* 0x001fcc000bf06270 */
[----:B------:R-:W-:-:S13]  /*0080*/  PLOP3.LUT P0, PT, PT, PT, UP0, 0x80, 0x0 ;  /* 0x000000000000781c */ /* 0x000fda0003f0f008 */
[----:B-1----:R-:W-:Y:S05]  /*0090*/  @P0 BRA `(.L_x_1) ;  /* 0x0000003800f80947 */ /* 0x002fea0003800000 */
[----:B------:R-:W0:Y:S01]  /*00a0*/  S2UR UR16, SR_CTAID.X ;  /* 0x00000000001079c3 */ /* 0x000e220000002500 */
[----:B------:R-:W-:Y:S01]  /*00b0*/  IMAD.WIDE.U32 R2, R35, -0x33333333, RZ ;  /* 0xcccccccd23027825 */ /* 0x000fe200078e00ff */
[----:B------:R-:W-:Y:S01]  /*00c0*/  ULDC.64 UR10, c[0x0][0x288] ;  /* 0x0000a200000a7ab9 */ /* 0x000fe20000000a00 */
[----:B------:R-:W1:Y:S01]  /*00d0*/  S2R R32, SR_LANEID ;  /* 0x0000000000207919 */ /* 0x000e620000000000 */
[----:B------:R-:W-:Y:S01]  /*00e0*/  UIMAD.WIDE.U32 UR6, UR10, 0x3, URZ ;  /* 0x000000030a0678a5 */ /* 0x000fe2000f8e003f */
[----:B------:R-:W-:Y:S01]  /*00f0*/  SHF.R.S32.HI R0, RZ, 0x1f, R35 ;  /* 0x0000001fff007819 */ /* 0x000fe20000011423 */
[----:B------:R-:W-:Y:S01]  /*0100*/  ULEA.HI UR13, UP0, UR11, UR10, URZ, 0x1 ;  /* 0x0000000a0b0d7291 */ /* 0x000fe2000f81083f */
[----:B------:R-:W-:Y:S01]  /*0110*/  SHF.R.U32.HI R2, RZ, 0x3, R3 ;  /* 0x00000003ff027819 */ /* 0x000fe20000011603 */
[----:B------:R-:W0:Y:S01]  /*0120*/  LDC R33, c[0x0][0x2ac] ;  /* 0x0000ab00ff217b82 */ /* 0x000e220000000800 */
[----:B------:R-:W-:Y:S01]  /*0130*/  UIMAD UR10, UR11, 0x3, URZ ;  /* 0x000000030b0a78a4 */ /* 0x000fe2000f8e023f */
[----:B------:R-:W-:Y:S01]  /*0140*/  LEA.HI R0, R0, R35, RZ, 0x5 ;  /* 0x0000002300007211 */ /* 0x000fe200078f28ff */
[----:B------:R-:W-:Y:S01]  /*0150*/  UIADD3.X UR11, URZ, UR11, URZ, UP0, !UPT ;  /* 0x0000000b3f0b7290 */ /* 0x000fe200087fe43f */
[----:B------:R-:W-:Y:S01]  /*0160*/  IMAD R34, R2, -0xa, R35 ;  /* 0xfffffff602227824 */ /* 0x000fe200078e0223 */
[----:B------:R-:W-:Y:S01]  /*0170*/  UIADD3 UR10, UR7, UR10, URZ ;  /* 0x0000000a070a7290 */ /* 0x000fe2000fffe03f */
[----:B------:R-:W-:Y:S01]  /*0180*/  SHF.R.S32.HI R0, RZ, 0x5, R0 ;  /* 0x00000005ff007819 */ /* 0x000fe20000011400 */
[----:B------:R-:W-:Y:S01]  /*0190*/  ULDC.64 UR18, c[0x0][0x290] ;  /* 0x0000a40000127ab9 */ /* 0x000fe20000000a00 */
[----:B------:R-:W2:Y:S01]  /*01a0*/  S2UR UR8, SR_CgaCtaId ;  /* 0x00000000000879c3 */ /* 0x000ea20000008800 */
[----:B------:R-:W-:Y:S01]  /*01b0*/  ULEA.HI UR12, UP0, UR10, UR6, URZ, 0x1 ;  /* 0x000000060a0c7291 */ /* 0x000fe2000f81083f */
[----:B------:R-:W-:Y:S01]  /*01c0*/  SHF.L.U32 R34, R34, 0x1, RZ ;  /* 0x0000000122227819 */ /* 0x000fe200000006ff */
[----:B------:R-:W-:Y:S01]  /*01d0*/  UMOV UR4, 0x400 ;  /* 0x0000040000047882 */ /* 0x000fe20000000000 */
[----:B------:R-:W-:-:S02]  /*01e0*/  USHF.R.S64 UR13, UR13, 0x1, UR11 ;  /* 0x000000010d0d7899 */ /* 0x000fc4000800100b */
[----:B------:R-:W-:Y:S02]  /*01f0*/  UIADD3.X UR10, URZ, UR10, URZ, UP0, !UPT ;  /* 0x0000000a3f0a7290 */ /* 0x000fe400087fe43f */
[----:B------:R-:W-:Y:S02]  /*0200*/  USHF.R.S32.HI UR11, URZ, 0x1, UR11 ;  /* 0x000000013f0b7899 */ /* 0x000fe4000801140b */
[----:B------:R-:W-:Y:S02]  /*0210*/  USHF.R.S64 UR12, UR12, 0x1, UR10 ;  /* 0x000000010c0c7899 */ /* 0x000fe4000800100a */
[----:B------:R-:W-:Y:S02]  /*0220*/  USHF.R.S32.HI UR10, URZ, 0x1, UR10 ;  /* 0x000000013f0a7899 */ /* 0x000fe4000801140a */
[----:B------:R-:W-:Y:S01]  /*0230*/  USHF.L.U64.HI UR11, UR13, 0x2, UR11 ;  /* 0x000000020d0b7899 */ /* 0x000fe2000801020b */
[----:B0-----:R-:W-:Y:S01]  /*0240*/  IMAD R33, R33, UR16, R2 ;  /* 0x0000001021217c24 */ /* 0x001fe2000f8e0202 */
[----:B------:R-:W-:-:S04]  /*0250*/  USHF.L.U64.HI UR10, UR12, 0x2, UR10 ;  /* 0x000000020c0a7899 */ /* 0x000fc8000801020a */
[----:B------:R-:W-:Y:S01]  /*0260*/  ISETP.GE.U32.AND P1, PT, R33, UR18, PT ;  /* 0x0000001221007c0c */ /* 0x000fe2000bf26070 */
[----:B------:R-:W-:Y:S01]  /*0270*/  ULDC.U8 UR18, c[0x0][0x2a4] ;  /* 0x0000a90000127ab9 */ /* 0x000fe20000000000 */
[----:B------:R-:W-:Y:S01]  /*0280*/  SHF.R.S32.HI R3, RZ, 0x1f, R33 ;  /* 0x0000001fff037819 */ /* 0x000fe20000011421 */
[----:B--2---:R-:W-:-:S03]  /*0290*/  ULEA UR4, UR8, UR4, 0x18 ;  /* 0x0000000408047291 */ /* 0x004fc6000f8ec03f */
[----:B------:R-:W-:Y:S01]  /*02a0*/  ISETP.GE.AND.EX P1, PT, R3, UR19, PT, P1 ;  /* 0x0000001303007c0c */ /* 0x000fe2000bf26310 */
[----:B------:R-:W-:Y:S02]  /*02b0*/  UMOV UR8, UR9 ;  /* 0x0000000900087c82 */ /* 0x000fe40008000000 */
[----:B------:R-:W-:Y:S01]  /*02c0*/  LEA R0, R0, UR4, 0x3 ;  /* 0x0000000400007c11 */ /* 0x000fe2000f8e18ff */
[----:B------:R-:W-:Y:S01]  /*02d0*/  UMOV UR4, URZ ;  /* 0x0000003f00047c82 */ /* 0x000fe20008000000 */
[----:B-1----:R-:W-:-:S13]  /*02e0*/  ISETP.LT.U32.AND P1, PT, R35, 0x280, !P1 ;  /* 0x000002802300780c */ /* 0x002fda0004f21070 */
.L_x_24:
[----:B01----:R-:W0:Y:S01]  /*02f0*/  LDC R10, c[0x0][0x2a0] ;  /* 0x0000a800ff0a7b82 */ /* 0x003e220000000800 */
[----:B------:R-:W-:Y:S01]  /*0300*/  IABS R8, UR8 ;  /* 0x0000000800087c13 */ /* 0x000fe20008000000 */
[----:B------:R-:W-:Y:S01]  /*0310*/  ULDC.64 UR6, c[0x0][0x248] ;  /* 0x0000920000067ab9 */ /* 0x000fe20000000a00 */
[----:B------:R-:W-:Y:S01]  /*0320*/  ISETP.LE.AND P4, PT, RZ, UR8, PT ;  /* 0x00000008ff007c0c */ /* 0x000fe2000bf83270 */
[----:B------:R-:W-:-:S04]  /*0330*/  UIMAD.WIDE UR6, UR8, 0x8, UR6 ;  /* 0x00000008080678a5 */ /* 0x000fc8000f8e0206 */
[----:B--2---:R-:W1:Y:S01]  /*0340*/  @P1 LDC.64 R12, c[0x0][0x288] ;  /* 0x0000a200ff0c1b82 */ /* 0x004e620000000a00 */
[----:B0--3--:R-:W-:-:S04]  /*0350*/  IABS R7, R10 ;  /* 0x0000000a00077213 */ /* 0x009fc80000000000 */
[----:B------:R-:W0:Y:S08]  /*0360*/  I2F.RP R2, R7 ;  /* 0x0000000700027306 */ /* 0x000e300000209400 */
[----:B0-----:R-:W0:Y:S02]  /*0370*/  MUFU.RCP R2, R2 ;  /* 0x0000000200027308 */ /* 0x001e240000001000 */
[----:B0-----:R-:W-:-:S06]  /*0380*/  IADD3 R4, R2, 0xffffffe, RZ ;  /* 0x0ffffffe02047810 */ /* 0x001fcc0007ffe0ff */
[----:B------:R0:W2:Y:S02]  /*0390*/  F2I.FTZ.U32.TRUNC.NTZ R5, R4 ;  /* 0x0000000400057305 */ /* 0x0000a4000021f000 */
[----:B0-----:R-:W-:Y:S01]  /*03a0*/  HFMA2.MMA R4, -RZ, RZ, 0, 0 ;  /* 0x00000000ff047435 */ /* 0x001fe200000001ff */
[----:B--2---:R-:W-:-:S05]  /*03b0*/  IADD3 R6, RZ, -R5, RZ ;  /* 0x80000005ff067210 */ /* 0x004fca0007ffe0ff */
[----:B------:R-:W-:-:S04]  /*03c0*/  IMAD R9, R6, R7, RZ ;  /* 0x0000000706097224 */ /* 0x000fc800078e02ff */
[----:B------:R-:W-:Y:S01]  /*03d0*/  IMAD.HI.U32 R5, R5, R9, R4 ;  /* 0x0000000905057227 */ /* 0x000fe200078e0004 */
[----:B------:R-:W-:-:S04]  /*03e0*/  LOP3.LUT R4, R10, UR8, RZ, 0x3c, !PT ;  /* 0x000000080a047c12 */ /* 0x000fc8000f8e3cff */
[----:B------:R-:W-:Y:S01]  /*03f0*/  ISETP.GE.AND P5, PT, R4, RZ, PT ;  /* 0x000000ff0400720c */ /* 0x000fe20003fa6270 */
[----:B------:R-:W-:Y:S01]  /*0400*/  IMAD.HI.U32 R6, R5, R8, RZ ;  /* 0x0000000805067227 */ /* 0x000fe200078e00ff */
[----:B------:R-:W-:Y:S02]  /*0410*/  MOV R4, UR6 ;  /* 0x0000000600047c02 */ /* 0x000fe40008000f00 */
[----:B------:R-:W-:Y:S01]  /*0420*/  MOV R5, UR7 ;  /* 0x0000000700057c02 */ /* 0x000fe20008000f00 */
[----:B------:R-:W-:Y:S01]  /*0430*/  ULDC.64 UR6, c[0x0][0x298] ;  /* 0x0000a60000067ab9 */ /* 0x000fe20000000a00 */
[----:B------:R-:W-:-:S04]  /*0440*/  IADD3 R2, -R6, RZ, RZ ;  /* 0x000000ff06027210 */ /* 0x000fc80007ffe1ff */
[----:B------:R-:W2:Y:S01]  /*0450*/  LDG.E.64 R4, desc[UR14][R4.64] ;  /* 0x0000000e04047981 */ /* 0x000ea2000c1e1b00 */
[----:B------:R-:W-:-:S05]  /*0460*/  IMAD R2, R7, R2, R8 ;  /* 0x0000000207027224 */ /* 0x000fca00078e0208 */
[----:B------:R-:W-:-:S13]  /*0470*/  ISETP.GT.U32.AND P0, PT, R7, R2, PT ;  /* 0x000000020700720c */ /* 0x000fda0003f04070 */
[-C--:B------:R-:W-:Y:S02]  /*0480*/  @!P0 IADD3 R2, R2, -R7.reuse, RZ ;  /* 0x8000000702028210 */ /* 0x080fe40007ffe0ff */
[----:B------:R-:W-:Y:S02]  /*0490*/  @!P0 IADD3 R6, R6, 0x1, RZ ;  /* 0x0000000106068810 */ /* 0x000fe40007ffe0ff */
[CC--:B------:R-:W-:Y:S02]  /*04a0*/  ISETP.GE.U32.AND P2, PT, R2.reuse, R7.reuse, PT ;  /* 0x000000070200720c */ /* 0x0c0fe40003f46070 */
[----:B------:R-:W-:Y:S02]  /*04b0*/  ISETP.GT.U32.AND P3, PT, R7, R2, PT ;  /* 0x000000020700720c */ /* 0x000fe40003f64070 */
[----:B------:R-:W-:Y:S02]  /*04c0*/  IADD3 R7, R2, -R7, RZ ;  /* 0x8000000702077210 */ /* 0x000fe40007ffe0ff */
[----:B------:R-:W-:-:S02]  /*04d0*/  ISETP.NE.AND P0, PT, R10, RZ, PT ;  /* 0x000000ff0a00720c */ /* 0x000fc40003f05270 */
[----:B------:R-:W-:Y:S02]  /*04e0*/  SEL R2, R7, R2, !P3 ;  /* 0x0000000207027207 */ /* 0x000fe40005800000 */
[----:B------:R-:W-:Y:S02]  /*04f0*/  LOP3.LUT R7, RZ, R10, RZ, 0x33, !PT ;  /* 0x0000000aff077212 */ /* 0x000fe400078e33ff */
[----:B------:R-:W-:Y:S02]  /*0500*/  @!P4 IADD3 R2, -R2, RZ, RZ ;  /* 0x000000ff0202c210 */ /* 0x000fe40007ffe1ff */
[----:B------:R-:W-:Y:S02]  /*0510*/  @P2 IADD3 R6, R6, 0x1, RZ ;  /* 0x0000000106062810 */ /* 0x000fe40007ffe0ff */
[----:B------:R-:W-:Y:S02]  /*0520*/  SEL R2, R7, R2, !P0 ;  /* 0x0000000207027207 */ /* 0x000fe40004000000 */
[----:B------:R-:W-:-:S03]  /*0530*/  @!P5 IADD3 R6, -R6, RZ, RZ ;  /* 0x000000ff0606d210 */ /* 0x000fc60007ffe1ff */
[----:B------:R-:W-:Y:S01]  /*0540*/  IMAD R11, R2, 0x14, RZ ;  /* 0x00000014020b7824 */ /* 0x000fe200078e02ff */
[----:B------:R-:W-:Y:S02]  /*0550*/  SEL R15, R7, R6, !P0 ;  /* 0x00000006070f7207 */ /* 0x000fe40004000000 */
[----:B------:R-:W-:Y:S02]  /*0560*/  SHF.R.S32.HI R8, RZ, 0x1f, R34 ;  /* 0x0000001fff087819 */ /* 0x000fe40000011422 */
[----:B------:R-:W-:Y:S02]  /*0570*/  SHF.R.S32.HI R6, RZ, 0x1f, R15 ;  /* 0x0000001fff067819 */ /* 0x000fe4000001140f */
[----:B------:R-:W-:-:S03]  /*0580*/  IADD3 R40, P0, R34, R11, RZ ;  /* 0x0000000b22287210 */ /* 0x000fc60007f1e0ff */
[----:B------:R-:W-:Y:S01]  /*0590*/  IMAD R10, R6, UR6, RZ ;  /* 0x00000006060a7c24 */ /* 0x000fe2000f8e02ff */
[----:B------:R-:W-:Y:S01]  /*05a0*/  LEA.HI.X.SX32 R41, R11, R8, 0x1, P0 ;  /* 0x000000080b297211 */ /* 0x000fe200000f0eff */
[----:B------:R-:W0:Y:S02]  /*05b0*/  @P1 LDC.64 R6, c[0x0][0x230] ;  /* 0x00008c00ff061b82 */ /* 0x000e240000000a00 */
[C---:B------:R-:W-:Y:S02]  /*05c0*/  IMAD R43, R15.reuse, UR7, R10 ;  /* 0x000000070f2b7c24 */ /* 0x040fe4000f8e020a */
[----:B------:R-:W-:-:S04]  /*05d0*/  IMAD.WIDE.U32 R40, R15, UR6, R40 ;  /* 0x000000060f287c25 */ /* 0x000fc8000f8e0028 */
[----:B------:R-:W3:Y:S01]  /*05e0*/  @P1 LDC.64 R8, c[0x0][0x228] ;  /* 0x00008a00ff081b82 */ /* 0x000ee20000000a00 */
[----:B-1----:R-:W-:Y:S01]  /*05f0*/  @P1 IMAD R10, R3, R12, RZ ;  /* 0x0000000c030a1224 */ /* 0x002fe200078e02ff */
[----:B------:R-:W-:Y:S02]  /*0600*/  IADD3 R43, R41, R43, RZ ;  /* 0x0000002b292b7210 */ /* 0x000fe40007ffe0ff */
[----:B------:R-:W-:Y:S01]  /*0610*/  @P1 MOV R42, R40 ;  /* 0x00000028002a1202 */ /* 0x000fe20000000f00 */
[----:B------:R-:W-:-:S04]  /*0620*/  @P1 IMAD R15, R33, R13, R10 ;  /* 0x0000000d210f1224 */ /* 0x000fc800078e020a */
[----:B------:R-:W-:-:S05]  /*0630*/  @P1 IMAD.WIDE.U32 R12, R33, R12, R42 ;  /* 0x0000000c210c1225 */ /* 0x000fca00078e002a */
[----:B------:R-:W-:Y:S02]  /*0640*/  @P1 IADD3 R15, R13, R15, RZ ;  /* 0x0000000f0d0f1210 */ /* 0x000fe40007ffe0ff */
[C---:B------:R-:W-:Y:S02]  /*0650*/  @P1 SHF.L.U32 R13, R12.reuse, 0x1, RZ ;  /* 0x000000010c0d1819 */ /* 0x040fe400000006ff */
[----:B------:R-:W-:Y:S02]  /*0660*/  @P1 SHF.L.U64.HI R12, R12, 0x1, R15 ;  /* 0x000000010c0c1819 */ /* 0x000fe4000001020f */
[C---:B0-----:R-:W-:Y:S02]  /*0670*/  @P1 IADD3 R6, P0, R13.reuse, R6, RZ ;  /* 0x000000060d061210 */ /* 0x041fe40007f1e0ff */
[----:B---3--:R-:W-:Y:S02]  /*0680*/  @P1 IADD3 R8, P2, R13, R8, RZ ;  /* 0x000000080d081210 */ /* 0x008fe40007f5e0ff */
[----:B------:R-:W-:-:S02]  /*0690*/  @P1 IADD3.X R7, R12, R7, RZ, P0, !PT ;  /* 0x000000070c071210 */ /* 0x000fc400007fe4ff */
[----:B------:R-:W-:-:S03]  /*06a0*/  @P1 IADD3.X R9, R12, R9, RZ, P2, !PT ;  /* 0x000000090c091210 */ /* 0x000fc600017fe4ff */
[----:B------:R-:W3:Y:S04]  /*06b0*/  @P1 LDG.E R6, desc[UR14][R6.64] ;  /* 0x0000000e06061981 */ /* 0x000ee8000c1e1900 */
[----:B------:R-:W4:Y:S01]  /*06c0*/  @P1 LDG.E R8, desc[UR14][R8.64] ;  /* 0x0000000e08081981 */ /* 0x000f22000c1e1900 */
[----:B------:R-:W-:Y:S02]  /*06d0*/  PRMT R37, RZ, 0x7610, R37 ;  /* 0x00007610ff257816 */ /* 0x000fe40000000025 */
[----:B------:R-:W-:Y:S01]  /*06e0*/  PRMT R38, RZ, 0x7610, R38 ;  /* 0x00007610ff267816 */ /* 0x000fe20000000026 */
[----:B------:R-:W-:Y:S01]  /*06f0*/  UMOV UR9, 0x3f800000 ;  /* 0x3f80000000097882 */ /* 0x000fe20000000000 */
[----:B------:R-:W-:Y:S01]  /*0700*/  PRMT R36, RZ, 0x7610, R36 ;  /* 0x00007610ff247816 */ /* 0x000fe20000000024 */
[----:B------:R-:W-:Y:S01]  /*0710*/  BSSY B0, `(.L_x_2) ;  /* 0x0000020000007945 */ /* 0x000fe20003800000 */
[----:B------:R-:W-:Y:S01]  /*0720*/  ISETP.NE.AND P3, PT, RZ, UR18, PT ;  /* 0x00000012ff007c0c */ /* 0x000fe2000bf65270 */
[----:B--2---:R-:W-:-:S05]  /*0730*/  FFMA.FTZ R5, -R4, R4, R5 ;  /* 0x0000000404057223 */ /* 0x004fca0000010105 */
[----:B------:R-:W-:-:S13]  /*0740*/  FSETP.GTU.FTZ.AND P0, PT, R5, RZ, PT ;  /* 0x000000ff0500720b */ /* 0x000fda0003f1c000 */
[----:B------:R-:W-:Y:S01]  /*0750*/  VOTEU.ANY UP0, P0 ;  /* 0x00000000003f7886 */ /* 0x000fe20000000100 */
[----:B------:R-:W-:-:S04]  /*0760*/  PLOP3.LUT P0, PT, PT, PT, UP0, 0x80, 0x0 ;  /* 0x000000000000781c */ /* 0x000fc80003f0f008 */
[----:B------:R-:W-:-:S09]  /*0770*/  @UP0 ULDC UR6, c[0x0][0x250] ;  /* 0x0000940000060ab9 */ /* 0x000fd20000000800 */
[----:B------:R-:W-:-:S06]  /*0780*/  @P0 FADD.FTZ R10, R5, UR6 ;  /* 0x00000006050a0e21 */ /* 0x000fcc0008010000 */
[----:B------:R-:W0:Y:S01]  /*0790*/  @P0 MUFU.RSQ R10, R10 ;  /* 0x0000000a000a0308 */ /* 0x000e220000001400 */
[----:B------:R-:W-:Y:S02]  /*07a0*/  PRMT R5, RZ, 0x7610, R5 ;  /* 0x00007610ff057816 */ /* 0x000fe40000000005 */
[----:B0-----:R-:W-:Y:S02]  /*07b0*/  @P0 R2UR UR6, R10 ;  /* 0x000000000a0602ca */ /* 0x001fe400000e0000 */
[----:B------:R-:W-:-:S11]  /*07c0*/  ISETP.GT.U32.AND P0, PT, R35, 0x27f, PT ;  /* 0x0000027f2300780c */ /* 0x000fd60003f04070 */
[----:B------:R-:W-:Y:S01]  /*07d0*/  @UP0 UMOV UR9, UR6 ;  /* 0x0000000600090c82 */ /* 0x000fe20008000000 */
[C---:B---3--:R-:W-:Y:S02]  /*07e0*/  @P1 PRMT R37, R6.reuse, 0x7610, R37 ;  /* 0x0000761006251816 */ /* 0x048fe40000000025 */
[----:B------:R-:W-:Y:S02]  /*07f0*/  @P1 PRMT R38, R6, 0x7632, R38 ;  /* 0x0000763206261816 */ /* 0x000fe40000000026 */
[----:B------:R-:W-:Y:S02]  /*0800*/  CS2R R6, SRZ ;  /* 0x0000000000067805 */ /* 0x000fe4000001ff00 */
[C---:B----4-:R-:W-:Y:S02]  /*0810*/  @P1 PRMT R5, R8.reuse, 0x7610, R5 ;  /* 0x0000761008051816 */ /* 0x050fe40000000005 */
[----:B------:R-:W-:Y:S02]  /*0820*/  @P1 PRMT R36, R8, 0x7632, R36 ;  /* 0x0000763208241816 */ /* 0x000fe40000000024 */
[----:B------:R-:W-:-:S02]  /*0830*/  CS2R R8, SRZ ;  /* 0x0000000000087805 */ /* 0x000fc4000001ff00 */
[----:B------:R-:W-:Y:S02]  /*0840*/  SHF.L.U32 R15, R37, 0x10, RZ ;  /* 0x00000010250f7819 */ /* 0x000fe400000006ff */
[----:B------:R-:W-:Y:S01]  /*0850*/  SHF.L.U32 R17, R38, 0x10, RZ ;  /* 0x0000001026117819 */ /* 0x000fe200000006ff */
[----:B------:R-:W-:Y:S06]  /*0860*/  @P0 BRA `(.L_x_3) ;  /* 0x0000000000280947 */ /* 0x000fec0003800000 */
[----:B------:R-:W-:Y:S01]  /*0870*/  ISETP.NE.AND P0, PT, RZ, UR18, PT ;  /* 0x00000012ff007c0c */ /* 0x000fe2000bf05270 */
[----:B------:R-:W0:Y:S01]  /*0880*/  LDC.64 R12, c[0x0][0x238] ;  /* 0x00008e00ff0c7b82 */ /* 0x000e220000000a00 */
[----:B------:R-:W-:-:S04]  /*0890*/  IADD3 R11, R34, R11, RZ ;  /* 0x0000000b220b7210 */ /* 0x000fc80007ffe0ff */
[----:B------:R-:W-:-:S07]  /*08a0*/  SHF.R.S32.HI R14, RZ, 0x1f, R11 ;  /* 0x0000001fff0e7819 */ /* 0x000fce000001140b */
[----:B------:R-:W1:Y:S01]  /*08b0*/  @P0 LDC.64 R6, c[0x0][0x240] ;  /* 0x00009000ff060b82 */ /* 0x000e620000000a00 */
[C---:B0-----:R-:W-:Y:S01]  /*08c0*/  IMAD.WIDE R12, R11.reuse, 0x4, R12 ;  /* 0x000000040b0c7825 */ /* 0x041fe200078e020c */
[----:B-1----:R-:W-:-:S04]  /*08d0*/  @P0 LEA R10, P2, R11, R6, 0x2 ;  /* 0x000000060b0a0211 */ /* 0x002fc800078410ff */
[----:B------:R-:W-:Y:S02]  /*08e0*/  @P0 LEA.HI.X R11, R11, R7, R14, 0x2, P2 ;  /* 0x000000070b0b0211 */ /* 0x000fe400010f140e */
[----:B------:R0:W5:Y:S04]  /*08f0*/  LDG.E.64 R6, desc[UR14][R12.64] ;  /* 0x0000000e0c067981 */ /* 0x000168000c1e1b00 */
[----:B------:R0:W5:Y:S03]  /*0900*/  @P0 LDG.E.64 R8, desc[UR14][R10.64] ;  /* 0x0000000e0a080981 */ /* 0x000166000c1e1b00 */
.L_x_3:
[----:B------:R-:W-:Y:S05]  /*0910*/  BSYNC B0 ;  /* 0x0000000000007941 */ /* 0x000fea0003800000 */
.L_x_2:
[C---:B0-----:R-:W-:Y:S01]  /*0920*/  FADD.FTZ R11, -R4.reuse, R15 ;  /* 0x0000000f040b7221 */ /* 0x041fe20000010100 */
[----:B------:R-:W-:Y:S01]  /*0930*/  FADD.FTZ R10, -R4, R17 ;  /* 0x00000011040a7221 */ /* 0x000fe20000010100 */
[----:B------:R-:W-:Y:S02]  /*0940*/  SHF.L.U32 R30, R5, 0x10, RZ ;  /* 0x00000010051e7819 */ /* 0x000fe400000006ff */
[----:B------:R-:W-:Y:S01]  /*0950*/  SHF.L.U32 R31, R36, 0x10, RZ ;  /* 0x00000010241f7819 */ /* 0x000fe200000006ff */
[----:B------:R-:W-:Y:S01]  /*0960*/  FMUL.FTZ R11, R11, UR9 ;  /* 0x000000090b0b7c20 */ /* 0x000fe20008410000 */
[----:B------:R-:W-:Y:S01]  /*0970*/  FMUL.FTZ R10, R10, UR9 ;  /* 0x000000090a0a7c20 */ /* 0x000fe20008410000 */
[----:B------:R-:W-:Y:S06]  /*0980*/  @!P3 BRA `(.L_x_4) ;  /* 0x000000000048b947 */ /* 0x000fec0003800000 */
[----:B-----5:R-:W-:Y:S01]  /*0990*/  FFMA.FTZ R12, R11, R6, R8 ;  /* 0x000000060b0c7223 */ /* 0x020fe20000010008 */
[----:B------:R-:W-:-:S03]  /*09a0*/  FFMA.FTZ R13, R10, R7, R9 ;  /* 0x000000070a0d7223 */ /* 0x000fc60000010009 */
[----:B------:R-:W-:Y:S01]  /*09b0*/  FMUL.FTZ R14, R12, -1.4426950216293334961 ;  /* 0xbfb8aa3b0c0e7820 */ /* 0x000fe20000410000 */
[----:B------:R-:W-:-:S05]  /*09c0*/  FMUL.FTZ R16, R13, -1.4426950216293334961 ;  /* 0xbfb8aa3b0d107820 */ /* 0x000fca0000410000 */
[----:B------:R-:W0:Y:S08]  /*09d0*/  MUFU.EX2 R14, R14 ;  /* 0x0000000e000e7308 */ /* 0x000e300000000800 */
[----:B------:R-:W1:Y:S01]  /*09e0*/  MUFU.EX2 R16, R16 ;  /* 0x0000001000107308 */ /* 0x000e620000000800 */
[----:B0-----:R-:W-:-:S07]  /*09f0*/  FADD.FTZ R15, R14, 1 ;  /* 0x3f8000000e0f7421 */ /* 0x001fce0000010000 */
[----:B------:R-:W0:Y:S01]  /*0a00*/  MUFU.RCP R15, R15 ;  /* 0x0000000f000f7308 */ /* 0x000e220000001000 */
[----:B-1----:R-:W-:-:S07]  /*0a10*/  FADD.FTZ R17, R16, 1 ;  /* 0x3f80000010117421 */ /* 0x002fce0000010000 */
[----:B------:R-:W1:Y:S01]  /*0a20*/  MUFU.RCP R18, R17 ;  /* 0x0000001100127308 */ /* 0x000e620000001000 */
[----:B0-----:R-:W-:Y:S01]  /*0a30*/  FADD.FTZ R19, -R15, 1 ;  /* 0x3f8000000f137421 */ /* 0x001fe20000010100 */
[----:B------:R-:W-:-:S03]  /*0a40*/  FMUL.FTZ R30, R30, R15 ;  /* 0x0000000f1e1e7220 */ /* 0x000fc60000410000 */
[----:B------:R-:W-:Y:S01]  /*0a50*/  FFMA.FTZ R19, R12, R19, 1 ;  /* 0x3f8000000c137423 */ /* 0x000fe20000010013 */
[----:B-1----:R-:W-:Y:S01]  /*0a60*/  FADD.FTZ R20, -R18, 1 ;  /* 0x3f80000012147421 */ /* 0x002fe20000010100 */
[----:B------:R-:W-:Y:S02]  /*0a70*/  FMUL.FTZ R31, R31, R18 ;  /* 0x000000121f1f7220 */ /* 0x000fe40000410000 */
[----:B------:R-:W-:Y:S01]  /*0a80*/  FMUL.FTZ R30, R30, R19 ;  /* 0x000000131e1e7220 */ /* 0x000fe20000410000 */
[----:B------:R-:W-:-:S04]  /*0a90*/  FFMA.FTZ R20, R13, R20, 1 ;  /* 0x3f8000000d147423 */ /* 0x000fc80000010014 */
[----:B------:R-:W-:-:S07]  /*0aa0*/  FMUL.FTZ R31, R31, R20 ;  /* 0x000000141f1f7220 */ /* 0x000fce0000410000 */
.L_x_4:
[----:B-----5:R-:W-:Y:S01]  /*0ab0*/  FMUL.FTZ R12, R30, R6 ;  /* 0x000000061e0c7220 */ /* 0x020fe20000410000 */
[----:B------:R-:W-:Y:S01]  /*0ac0*/  FMUL.FTZ R14, R31, R7 ;  /* 0x000000071f0e7220 */ /* 0x000fe20000410000 */
[----:B------:R-:W-:Y:S01]  /*0ad0*/  ISETP.GT.AND P0, PT, R32, 0x1e, PT ;  /* 0x0000001e2000780c */ /* 0x000fe20003f04270 */
[----:B------:R-:W0:Y:S01]  /*0ae0*/  S2UR UR17, SR_CgaCtaId ;  /* 0x00000000001179c3 */ /* 0x000e220000008800 */
[----:B------:R-:W-:Y:S01]  /*0af0*/  FFMA.FTZ R13, R11, R12, RZ ;  /* 0x0000000c0b0d7223 */ /* 0x000fe200000100ff */
[----:B------:R-:W-:Y:S01]  /*0b00*/  FADD.FTZ R15, RZ, R12 ;  /* 0x0000000cff0f7221 */ /* 0x000fe20000010000 */
[----:B------:R-:W-:Y:S01]  /*0b10*/  UMOV UR7, 0x400 ;  /* 0x0000040000077882 */ /* 0x000fe20000000000 */
[----:B------:R-:W-:Y:S01]  /*0b20*/  ISETP.NE.AND P2, PT, R35, RZ, PT ;  /* 0x000000ff2300720c */ /* 0x000fe20003f45270 */
[----:B------:R-:W-:Y:S01]  /*0b30*/  FFMA.FTZ R13, R10, R14, R13 ;  /* 0x0000000e0a0d7223 */ /* 0x000fe2000001000d */
[----:B------:R-:W-:Y:S01]  /*0b40*/  FADD.FTZ R14, R14, R15 ;  /* 0x0000000f0e0e7221 */ /* 0x000fe20000010000 */
[----:B------:R-:W-:Y:S01]  /*0b50*/  UIADD3 UR6, UR7, 0xd0, URZ ;  /* 0x000000d007067890 */ /* 0x000fe2000fffe03f */
[----:B------:R-:W-:Y:S01]  /*0b60*/  FFMA.FTZ R28, R11, R30, RZ ;  /* 0x0000001e0b1c7223 */ /* 0x000fe200000100ff */
[----:B------:R-:W-:Y:S01]  /*0b70*/  FFMA.FTZ R29, R10, R31, RZ ;  /* 0x0000001f0a1d7223 */ /* 0x000fe200000100ff */
[----:B------:R-:W1:Y:S01]  /*0b80*/  SHFL.DOWN PT, R12, R13, 0x1, 0x1f ;  /* 0x08201f000d0c7f89 */ /* 0x000e6200000e0000 */
[----:B------:R-:W-:Y:S01]  /*0b90*/  FADD.FTZ R30, RZ, R30 ;  /* 0x0000001eff1e7221 */ /* 0x000fe20000010000 */
[----:B------:R-:W-:Y:S01]  /*0ba0*/  FADD.FTZ R31, RZ, R31 ;  /* 0x0000001fff1f7221 */ /* 0x000fe20000010000 */
[----:B------:R-:W-:Y:S01]  /*0bb0*/  BSSY B0, `(.L_x_5) ;  /* 0x0000053000007945 */ /* 0x000fe20003800000 */
[----:B------:R-:W2:Y:S01]  /*0bc0*/  SHFL.DOWN PT, R15, R14, 0x1, 0x1f ;  /* 0x08201f000e0f7f89 */ /* 0x000ea200000e0000 */
[----:B------:R-:W-:Y:S01]  /*0bd0*/  ISETP.GT.U32.AND P3, PT, R35, 0x9, PT ;  /* 0x000000092300780c */ /* 0x000fe20003f64070 */
[----:B0-----:R-:W-:-:S06]  /*0be0*/  ULEA UR6, UR17, UR6, 0x18 ;  /* 0x0000000611067291 */ /* 0x001fcc000f8ec03f */
[----:B------:R-:W-:Y:S01]  /*0bf0*/  LEA R39, R35, UR6, 0x4 ;  /* 0x0000000623277c11 */ /* 0x000fe2000f8e20ff */
[----:B-1----:R-:W-:-:S04]  /*0c00*/  @!P0 FADD.FTZ R13, R13, R12 ;  /* 0x0000000c0d0d8221 */ /* 0x002fc80000010000 */
[----:B------:R-:W-:Y:S01]  /*0c10*/  STS.128 [R39], R28 ;  /* 0x0000001c27007388 */ /* 0x000fe20000000c00 */
[----:B--2---:R-:W-:-:S03]  /*0c20*/  @!P0 FADD.FTZ R14, R14, R15 ;  /* 0x0000000f0e0e8221 */ /* 0x004fc60000010000 */
[----:B------:R-:W0:Y:S01]  /*0c30*/  SHFL.DOWN PT, R12, R13, 0x2, 0x1f ;  /* 0x08401f000d0c7f89 */ /* 0x000e2200000e0000 */
[----:B------:R-:W-:-:S03]  /*0c40*/  ISETP.GT.AND P0, PT, R32, 0x1d, PT ;  /* 0x0000001d2000780c */ /* 0x000fc60003f04270 */
[----:B------:R-:W1:Y:S10]  /*0c50*/  SHFL.DOWN PT, R15, R14, 0x2, 0x1f ;  /* 0x08401f000e0f7f89 */ /* 0x000e7400000e0000 */
[----:B0-----:R-:W-:Y:S01]  /*0c60*/  @!P0 FADD.FTZ R13, R13, R12 ;  /* 0x0000000c0d0d8221 */ /* 0x001fe20000010000 */
[----:B-1----:R-:W-:-:S04]  /*0c70*/  @!P0 FADD.FTZ R14, R14, R15 ;  /* 0x0000000f0e0e8221 */ /* 0x002fc80000010000 */
        /* <DEDUP_REMOVED lines=14> */
[----:B-1----:R-:W-:Y:S01]  /*0d60*/  @!P0 FADD.FTZ R14, R14, R15 ;  /* 0x0000000f0e0e8221 */ /* 0x002fe20000010000 */
[----:B------:R-:W-:-:S03]  /*0d70*/  ISETP.NE.AND P0, PT, R32, RZ, PT ;  /* 0x000000ff2000720c */ /* 0x000fc60003f05270 */
[----:B------:R-:W-:Y:S02]  /*0d80*/  MOV R10, R13 ;  /* 0x0000000d000a7202 */ /* 0x000fe40000000f00 */
[----:B------:R-:W-:-:S08]  /*0d90*/  MOV R11, R14 ;  /* 0x0000000e000b7202 */ /* 0x000fd00000000f00 */
[----:B------:R0:W-:Y:S01]  /*0da0*/  @!P0 STS.64 [R0+0x18], R10 ;  /* 0x0000180a00008388 */ /* 0x0001e20000000a00 */
[----:B------:R-:W-:Y:S06]  /*0db0*/  BAR.SYNC.DEFER_BLOCKING 0x0 ;  /* 0x0000000000007b1d */ /* 0x000fec0000010000 */
[----:B------:R-:W-:Y:S05]  /*0dc0*/  @P2 BRA `(.L_x_6) ;  /* 0x0000000000c42947 */ /* 0x000fea0003800000 */
[----:B------:R-:W-:-:S09]  /*0dd0*/  ULEA UR6, UR17, UR7, 0x18 ;  /* 0x0000000711067291 */ /* 0x000fd2000f8ec03f */
[----:B------:R-:W1:Y:S04]  /*0de0*/  LDS.128 R12, [UR6+0x20] ;  /* 0x00002006ff0c7984 */ /* 0x000e680008000c00 */
[----:B------:R-:W2:Y:S04]  /*0df0*/  LDS.128 R20, [UR6+0x30] ;  /* 0x00003006ff147984 */ /* 0x000ea80008000c00 */
[----:B------:R-:W3:Y:S04]  /*0e00*/  LDS.128 R16, [UR6+0x40] ;  /* 0x00004006ff107984 */ /* 0x000ee80008000c00 */
[----:B------:R-:W4:Y:S01]  /*0e10*/  LDS.128 R24, [UR6+0x50] ;  /* 0x00005006ff187984 */ /* 0x000f220008000c00 */
[----:B-1----:R-:W-:Y:S01]  /*0e20*/  FADD.FTZ R45, R10, R12 ;  /* 0x0000000c0a2d7221 */ /* 0x002fe20000010000 */
[----:B0-----:R-:W-:-:S03]  /*0e30*/  FADD.FTZ R10, R11, R13 ;  /* 0x0000000d0b0a7221 */ /* 0x001fc60000010000 */
[----:B------:R-:W-:Y:S01]  /*0e40*/  FADD.FTZ R45, R45, R14 ;  /* 0x0000000e2d2d7221 */ /* 0x000fe20000010000 */
[----:B------:R-:W-:Y:S02]  /*0e50*/  FADD.FTZ R10, R10, R15 ;  /* 0x0000000f0a0a7221 */ /* 0x000fe40000010000 */
[----:B------:R-:W0:Y:S01]  /*0e60*/  LDS.128 R12, [UR6+0x60] ;  /* 0x00006006ff0c7984 */ /* 0x000e220008000c00 */
[----:B--2---:R-:W-:Y:S01]  /*0e70*/  FADD.FTZ R45, R45, R20 ;  /* 0x000000142d2d7221 */ /* 0x004fe20000010000 */
[----:B------:R-:W-:-:S03]  /*0e80*/  FADD.FTZ R10, R10, R21 ;  /* 0x000000150a0a7221 */ /* 0x000fc60000010000 */
[----:B------:R-:W-:Y:S01]  /*0e90*/  FADD.FTZ R45, R45, R22 ;  /* 0x000000162d2d7221 */ /* 0x000fe20000010000 */
[----:B------:R-:W-:Y:S02]  /*0ea0*/  FADD.FTZ R10, R10, R23 ;  /* 0x000000170a0a7221 */ /* 0x000fe40000010000 */
[----:B------:R-:W1:Y:S01]  /*0eb0*/  LDS.128 R20, [UR6+0x70] ;  /* 0x00007006ff147984 */ /* 0x000e620008000c00 */
[----:B---3--:R-:W-:Y:S01]  /*0ec0*/  FADD.FTZ R45, R45, R16 ;  /* 0x000000102d2d7221 */ /* 0x008fe20000010000 */
[----:B------:R-:W-:-:S03]  /*0ed0*/  FADD.FTZ R10, R10, R17 ;  /* 0x000000110a0a7221 */ /* 0x000fc60000010000 */
[----:B------:R-:W-:Y:S01]  /*0ee0*/  FADD.FTZ R45, R45, R18 ;  /* 0x000000122d2d7221 */ /* 0x000fe20000010000 */
[----:B------:R-:W-:Y:S02]  /*0ef0*/  FADD.FTZ R10, R10, R19 ;  /* 0x000000130a0a7221 */ /* 0x000fe40000010000 */
[----:B------:R-:W2:Y:S01]  /*0f00*/  LDS.128 R16, [UR6+0x80] ;  /* 0x00008006ff107984 */ /* 0x000ea20008000c00 */
[----:B----4-:R-:W-:Y:S01]  /*0f10*/  FADD.FTZ R45, R45, R24 ;  /* 0x000000182d2d7221 */ /* 0x010fe20000010000 */
[----:B------:R-:W-:-:S03]  /*0f20*/  FADD.FTZ R10, R10, R25 ;  /* 0x000000190a0a7221 */ /* 0x000fc60000010000 */
[----:B------:R-:W-:Y:S01]  /*0f30*/  FADD.FTZ R45, R45, R26 ;  /* 0x0000001a2d2d7221 */ /* 0x000fe20000010000 */
[----:B------:R-:W-:Y:S02]  /*0f40*/  FADD.FTZ R10, R10, R27 ;  /* 0x0000001b0a0a7221 */ /* 0x000fe40000010000 */
[----:B------:R-:W3:Y:S01]  /*0f50*/  LDS.128 R24, [UR6+0x90] ;  /* 0x00009006ff187984 */ /* 0x000ee20008000c00 */
[----:B0-----:R-:W-:Y:S01]  /*0f60*/  FADD.FTZ R45, R45, R12 ;  /* 0x0000000c2d2d7221 */ /* 0x001fe20000010000 */
[----:B------:R-:W-:-:S03]  /*0f70*/  FADD.FTZ R10, R10, R13 ;  /* 0x0000000d0a0a7221 */ /* 0x000fc60000010000 */
[----:B------:R-:W-:Y:S01]  /*0f80*/  FADD.FTZ R45, R45, R14 ;  /* 0x0000000e2d2d7221 */ /* 0x000fe20000010000 */
[----:B------:R-:W-:Y:S02]  /*0f90*/  FADD.FTZ R10, R10, R15 ;  /* 0x0000000f0a0a7221 */ /* 0x000fe40000010000 */
[----:B------:R-:W0:Y:S01]  /*0fa0*/  LDS.128 R12, [UR6+0xa0] ;  /* 0x0000a006ff0c7984 */ /* 0x000e220008000c00 */
[----:B-1----:R-:W-:Y:S01]  /*0fb0*/  FADD.FTZ R45, R45, R20 ;  /* 0x000000142d2d7221 */ /* 0x002fe20000010000 */
[----:B------:R-:W-:Y:S02]  /*0fc0*/  FADD.FTZ R20, R10, R21 ;  /* 0x000000150a147221 */ /* 0x000fe40000010000 */
[----:B------:R-:W1:Y:S01]  /*0fd0*/  LDS.64 R10, [UR6+0xb0] ;  /* 0x0000b006ff0a7984 */ /* 0x000e620008000a00 */
[----:B------:R-:W-:Y:S01]  /*0fe0*/  FADD.FTZ R45, R45, R22 ;  /* 0x000000162d2d7221 */ /* 0x000fe20000010000 */
[----:B------:R-:W-:-:S03]  /*0ff0*/  FADD.FTZ R20, R20, R23 ;  /* 0x0000001714147221 */ /* 0x000fc60000010000 */
[----:B--2---:R-:W-:Y:S01]  /*1000*/  FADD.FTZ R45, R45, R16 ;  /* 0x000000102d2d7221 */ /* 0x004fe20000010000 */
[----:B------:R-:W-:-:S03]  /*1010*/  FADD.FTZ R20, R20, R17 ;  /* 0x0000001114147221 */ /* 0x000fc60000010000 */
[----:B------:R-:W-:Y:S01]  /*1020*/  FADD.FTZ R45, R45, R18 ;  /* 0x000000122d2d7221 */ /* 0x000fe20000010000 */
[----:B------:R-:W-:-:S03]  /*1030*/  FADD.FTZ R20, R20, R19 ;  /* 0x0000001314147221 */ /* 0x000fc60000010000 */
[----:B---3--:R-:W-:Y:S01]  /*1040*/  FADD.FTZ R45, R45, R24 ;  /* 0x000000182d2d7221 */ /* 0x008fe20000010000 */
[----:B------:R-:W-:-:S03]  /*1050*/  FADD.FTZ R20, R20, R25 ;  /* 0x0000001914147221 */ /* 0x000fc60000010000 */
[----:B------:R-:W-:Y:S01]  /*1060*/  FADD.FTZ R45, R45, R26 ;  /* 0x0000001a2d2d7221 */ /* 0x000fe20000010000 */
[----:B------:R-:W-:-:S03]  /*1070*/  FADD.FTZ R20, R20, R27 ;  /* 0x0000001b14147221 */ /* 0x000fc60000010000 */
[----:B0-----:R-:W-:Y:S01]  /*1080*/  FADD.FTZ R45, R45, R12 ;  /* 0x0000000c2d2d7221 */ /* 0x001fe20000010000 */
[----:B------:R-:W-:-:S03]  /*1090*/  FADD.FTZ R20, R20, R13 ;  /* 0x0000000d14147221 */ /* 0x000fc60000010000 */
[----:B------:R-:W-:Y:S01]  /*10a0*/  FADD.FTZ R45, R45, R14 ;  /* 0x0000000e2d2d7221 */ /* 0x000fe20000010000 */
[----:B------:R-:W-:-:S03]  /*10b0*/  FADD.FTZ R20, R20, R15 ;  /* 0x0000000f14147221 */ /* 0x000fc60000010000 */
[----:B-1----:R-:W-:Y:S01]  /*10c0*/  FADD.FTZ R10, R45, R10 ;  /* 0x0000000a2d0a7221 */ /* 0x002fe20000010000 */
[----:B------:R-:W-:-:S07]  /*10d0*/  FADD.FTZ R11, R20, R11 ;  /* 0x0000000b140b7221 */ /* 0x000fce0000010000 */
.L_x_6:
[----:B------:R-:W-:Y:S05]  /*10e0*/  BSYNC B0 ;  /* 0x0000000000007941 */ /* 0x000fea0003800000 */
.L_x_5:
[----:B------:R-:W-:Y:S06]  /*10f0*/  BAR.SYNC.DEFER_BLOCKING 0x0 ;  /* 0x0000000000007b1d */ /* 0x000fec0000010000 */
[----:B------:R-:W-:Y:S04]  /*1100*/  BSSY B0, `(.L_x_7) ;  /* 0x000013d000007945 */ /* 0x000fe80003800000 */
[----:B------:R-:W-:Y:S05]  /*1110*/  @P3 BRA `(.L_x_8) ;  /* 0x0000001000ec3947 */ /* 0x000fea0003800000 */
[----:B------:R-:W1:Y:S04]  /*1120*/  LDS.128 R16, [R39+0xa0] ;  /* 0x0000a00027107984 */ /* 0x000e680000000c00 */
[----:B------:R-:W2:Y:S04]  /*1130*/  LDS.128 R24, [R39+0x140] ;  /* 0x0001400027187984 */ /* 0x000ea80000000c00 */
[----:B------:R-:W3:Y:S01]  /*1140*/  LDS.128 R12, [R39+0x1e0] ;  /* 0x0001e000270c7984 */ /* 0x000ee20000000c00 */
[----:B-1----:R-:W-:Y:S01]  /*1150*/  FADD.FTZ R21, R28, R16 ;  /* 0x000000101c157221 */ /* 0x002fe20000010000 */
[----:B------:R-:W-:Y:S01]  /*1160*/  FADD.FTZ R20, R29, R17 ;  /* 0x000000111d147221 */ /* 0x000fe20000010000 */
[----:B------:R-:W-:Y:S01]  /*1170*/  FADD.FTZ R23, R30, R18 ;  /* 0x000000121e177221 */ /* 0x000fe20000010000 */
[----:B------:R-:W-:Y:S01]  /*1180*/  FADD.FTZ R28, R31, R19 ;  /* 0x000000131f1c7221 */ /* 0x000fe20000010000 */
[----:B--2---:R-:W-:Y:S01]  /*1190*/  FADD.FTZ R29, R21, R24 ;  /* 0x00000018151d7221 */ /* 0x004fe20000010000 */
[----:B------:R-:W1:Y:S01]  /*11a0*/  LDS.128 R16, [R39+0x280] ;  /* 0x0002800027107984 */ /* 0x000e620000000c00 */
[----:B------:R-:W-:Y:S01]  /*11b0*/  FADD.FTZ R24, R20, R25 ;  /* 0x0000001914187221 */ /* 0x000fe20000010000 */
[----:B------:R-:W-:Y:S01]  /*11c0*/  FADD.FTZ R31, R23, R26 ;  /* 0x0000001a171f7221 */ /* 0x000fe20000010000 */
[----:B------:R-:W-:Y:S01]  /*11d0*/  FADD.FTZ R30, R28, R27 ;  /* 0x0000001b1c1e7221 */ /* 0x000fe20000010000 */
[----:B------:R-:W2:Y:S01]  /*11e0*/  LDS.128 R20, [R39+0x320] ;  /* 0x0003200027147984 */ /* 0x000ea20000000c00 */
[----:B---3--:R-:W-:Y:S01]  /*11f0*/  FADD.FTZ R28, R24, R13 ;  /* 0x0000000d181c7221 */ /* 0x008fe20000010000 */
[----:B------:R-:W-:Y:S01]  /*1200*/  FADD.FTZ R29, R29, R12 ;  /* 0x0000000c1d1d7221 */ /* 0x000fe20000010000 */
[----:B------:R-:W-:Y:S01]  /*1210*/  FADD.FTZ R31, R31, R14 ;  /* 0x0000000e1f1f7221 */ /* 0x000fe20000010000 */
[----:B------:R-:W3:Y:S01]  /*1220*/  LDS.128 R24, [R39+0x3c0] ;  /* 0x0003c00027187984 */ /* 0x000ee20000000c00 */
[----:B------:R-:W-:-:S03]  /*1230*/  FADD.FTZ R30, R30, R15 ;  /* 0x0000000f1e1e7221 */ /* 0x000fc60000010000 */
[----:B------:R-:W4:Y:S01]  /*1240*/  LDS.128 R12, [R39+0x460] ;  /* 0x00046000270c7984 */ /* 0x000f220000000c00 */
[----:B-1----:R-:W-:Y:S01]  /*1250*/  FADD.FTZ R29, R29, R16 ;  /* 0x000000101d1d7221 */ /* 0x002fe20000010000 */
[----:B------:R-:W-:Y:S01]  /*1260*/  FADD.FTZ R28, R28, R17 ;  /* 0x000000111c1c7221 */ /* 0x000fe20000010000 */
[----:B------:R-:W-:Y:S01]  /*1270*/  FADD.FTZ R30, R30, R19 ;  /* 0x000000131e1e7221 */ /* 0x000fe20000010000 */
[----:B------:R-:W-:Y:S01]  /*1280*/  FADD.FTZ R31, R31, R18 ;  /* 0x000000121f1f7221 */ /* 0x000fe20000010000 */
[----:B--2---:R-:W-:Y:S01]  /*1290*/  FADD.FTZ R29, R29, R20 ;  /* 0x000000141d1d7221 */ /* 0x004fe20000010000 */
[----:B------:R-:W-:Y:S01]  /*12a0*/  FADD.FTZ R20, R28, R21 ;  /* 0x000000151c147221 */ /* 0x000fe20000010000 */
[----:B------:R-:W1:Y:S01]  /*12b0*/  LDS.128 R16, [R39+0x500] ;  /* 0x0005000027107984 */ /* 0x000e620000000c00 */
[----:B------:R-:W-:Y:S01]  /*12c0*/  FADD.FTZ R28, R30, R23 ;  /* 0x000000171e1c7221 */ /* 0x000fe20000010000 */
[----:B---3--:R-:W-:Y:S01]  /*12d0*/  FADD.FTZ R29, R29, R24 ;  /* 0x000000181d1d7221 */ /* 0x008fe20000010000 */
[----:B------:R-:W-:Y:S01]  /*12e0*/  FADD.FTZ R24, R20, R25 ;  /* 0x0000001914187221 */ /* 0x000fe20000010000 */
[----:B------:R-:W-:Y:S01]  /*12f0*/  FADD.FTZ R31, R31, R22 ;  /* 0x000000161f1f7221 */ /* 0x000fe20000010000 */
[----:B------:R-:W-:Y:S01]  /*1300*/  FADD.FTZ R30, R28, R27 ;  /* 0x0000001b1c1e7221 */ /* 0x000fe20000010000 */
[----:B------:R-:W2:Y:S01]  /*1310*/  LDS.128 R20, [R39+0x5a0] ;  /* 0x0005a00027147984 */ /* 0x000ea20000000c00 */
[----:B----4-:R-:W-:Y:S01]  /*1320*/  FADD.FTZ R28, R24, R13 ;  /* 0x0000000d181c7221 */ /* 0x010fe20000010000 */
[----:B------:R-:W-:Y:S01]  /*1330*/  FADD.FTZ R31, R31, R26 ;  /* 0x0000001a1f1f7221 */ /* 0x000fe20000010000 */
[----:B------:R-:W-:Y:S01]  /*1340*/  FADD.FTZ R29, R29, R12 ;  /* 0x0000000c1d1d7221 */ /* 0x000fe20000010000 */
[----:B------:R-:W3:Y:S01]  /*1350*/  LDS.128 R24, [R39+0x640] ;  /* 0x0006400027187984 */ /* 0x000ee20000000c00 */
[----:B------:R-:W-:Y:S01]  /*1360*/  FADD.FTZ R30, R30, R15 ;  /* 0x0000000f1e1e7221 */ /* 0x000fe20000010000 */
[----:B------:R-:W-:-:S02]  /*1370*/  FADD.FTZ R31, R31, R14 ;  /* 0x0000000e1f1f7221 */ /* 0x000fc40000010000 */
[----:B------:R-:W4:Y:S01]  /*1380*/  LDS.128 R12, [R39+0x6e0] ;  /* 0x0006e000270c7984 */ /* 0x000f220000000c00 */
[----:B-1----:R-:W-:Y:S01]  /*1390*/  FADD.FTZ R29, R29, R16 ;  /* 0x000000101d1d7221 */ /* 0x002fe20000010000 */
[----:B------:R-:W-:Y:S01]  /*13a0*/  FADD.FTZ R28, R28, R17 ;  /* 0x000000111c1c7221 */ /* 0x000fe20000010000 */
[----:B------:R-:W-:Y:S01]  /*13b0*/  FADD.FTZ R30, R30, R19 ;  /* 0x000000131e1e7221 */ /* 0x000fe20000010000 */
[----:B------:R-:W-:Y:S02]  /*13c0*/  FADD.FTZ R31, R31, R18 ;  /* 0x000000121f1f7221 */ /* 0x000fe40000010000 */
[----:B------:R-:W1:Y:S01]  /*13d0*/  LDS.128 R16, [R39+0x780] ;  /* 0x0007800027107984 */ /* 0x000e620000000c00 */
[----:B--2---:R-:W-:Y:S01]  /*13e0*/  FADD.FTZ R29, R29, R20 ;  /* 0x000000141d1d7221 */ /* 0x004fe20000010000 */
[----:B------:R-:W-:Y:S01]  /*13f0*/  FADD.FTZ R20, R28, R21 ;  /* 0x000000151c147221 */ /* 0x000fe20000010000 */
[----:B------:R-:W-:Y:S01]  /*1400*/  FADD.FTZ R28, R30, R23 ;  /* 0x000000171e1c7221 */ /* 0x000fe20000010000 */
[----:B------:R-:W-:Y:S01]  /*1410*/  FADD.FTZ R31, R31, R22 ;  /* 0x000000161f1f7221 */ /* 0x000fe20000010000 */
[----:B---3--:R-:W-:Y:S01]  /*1420*/  FADD.FTZ R29, R29, R24 ;  /* 0x000000181d1d7221 */ /* 0x008fe20000010000 */
[----:B------:R-:W-:Y:S01]  /*1430*/  FADD.FTZ R24, R20, R25 ;  /* 0x0000001914187221 */ /* 0x000fe20000010000 */
[----:B------:R-:W-:Y:S01]  /*1440*/  FADD.FTZ R30, R28, R27 ;  /* 0x0000001b1c1e7221 */ /* 0x000fe20000010000 */
[----:B------:R-:W2:Y:S01]  /*1450*/  LDS.128 R20, [R39+0x820] ;  /* 0x0008200027147984 */ /* 0x000ea20000000c00 */
[----:B------:R-:W-:Y:S01]  /*1460*/  FADD.FTZ R31, R31, R26 ;  /* 0x0000001a1f1f7221 */ /* 0x000fe20000010000 */
[----:B----4-:R-:W-:Y:S01]  /*1470*/  FADD.FTZ R28, R24, R13 ;  /* 0x0000000d181c7221 */ /* 0x010fe20000010000 */
        /* <DEDUP_REMOVED lines=235> */
[----:B------:R-:W2:Y:S01]  /*2330*/  LDS.128 R20, [R39+0x2620] ;  /* 0x0026200027147984 */ /* 0x000ea20000000c00 */
[----:B------:R-:W-:Y:S01]  /*2340*/  FADD.FTZ R28, R28, R25 ;  /* 0x000000191c1c7221 */ /* 0x000fe20000010000 */
[----:B------:R-:W-:Y:S01]  /*2350*/  FADD.FTZ R29, R31, R26 ;  /* 0x0000001a1f1d7221 */ /* 0x000fe20000010000 */
[----:B------:R-:W-:Y:S01]  /*2360*/  FADD.FTZ R44, R44, R27 ;  /* 0x0000001b2c2c7221 */ /* 0x000fe20000010000 */
[----:B----4-:R-:W-:Y:S01]  /*2370*/  FADD.FTZ R45, R45, R12 ;  /* 0x0000000c2d2d7221 */ /* 0x010fe20000010000 */
[----:B------:R-:W3:Y:S01]  /*2380*/  LDS.128 R24, [R39+0x26c0] ;  /* 0x0026c00027187984 */ /* 0x000ee20000000c00 */
[----:B------:R-:W-:Y:S01]  /*2390*/  FADD.FTZ R12, R28, R13 ;  /* 0x0000000d1c0c7221 */ /* 0x000fe20000010000 */
[----:B------:R-:W-:Y:S01]  /*23a0*/  FADD.FTZ R13, R29, R14 ;  /* 0x0000000e1d0d7221 */ /* 0x000fe20000010000 */
[----:B------:R-:W-:Y:S01]  /*23b0*/  FADD.FTZ R14, R44, R15 ;  /* 0x0000000f2c0e7221 */ /* 0x000fe20000010000 */
[----:B------:R-:W4:Y:S01]  /*23c0*/  LDS.128 R28, [R39+0x2760] ;  /* 0x00276000271c7984 */ /* 0x000f220000000c00 */
[----:B-1----:R-:W-:Y:S01]  /*23d0*/  FADD.FTZ R45, R16, R45 ;  /* 0x0000002d102d7221 */ /* 0x002fe20000010000 */
[----:B------:R-:W-:Y:S01]  /*23e0*/  FADD.FTZ R12, R17, R12 ;  /* 0x0000000c110c7221 */ /* 0x000fe20000010000 */
[----:B------:R-:W-:Y:S01]  /*23f0*/  FADD.FTZ R13, R18, R13 ;  /* 0x0000000d120d7221 */ /* 0x000fe20000010000 */
[----:B------:R-:W-:Y:S01]  /*2400*/  FADD.FTZ R14, R19, R14 ;  /* 0x0000000e130e7221 */ /* 0x000fe20000010000 */
[----:B--2---:R-:W-:Y:S01]  /*2410*/  FADD.FTZ R45, R45, R20 ;  /* 0x000000142d2d7221 */ /* 0x004fe20000010000 */
[----:B------:R-:W-:Y:S01]  /*2420*/  FADD.FTZ R12, R12, R21 ;  /* 0x000000150c0c7221 */ /* 0x000fe20000010000 */
[----:B------:R-:W-:Y:S01]  /*2430*/  FADD.FTZ R13, R13, R22 ;  /* 0x000000160d0d7221 */ /* 0x000fe20000010000 */
[----:B------:R-:W-:Y:S01]  /*2440*/  FADD.FTZ R14, R14, R23 ;  /* 0x000000170e0e7221 */ /* 0x000fe20000010000 */
[----:B---3--:R-:W-:Y:S01]  /*2450*/  FADD.FTZ R45, R45, R24 ;  /* 0x000000182d2d7221 */ /* 0x008fe20000010000 */
[----:B------:R-:W-:Y:S01]  /*2460*/  FADD.FTZ R12, R12, R25 ;  /* 0x000000190c0c7221 */ /* 0x000fe20000010000 */
[----:B------:R-:W-:Y:S01]  /*2470*/  FADD.FTZ R13, R13, R26 ;  /* 0x0000001a0d0d7221 */ /* 0x000fe20000010000 */
[----:B------:R-:W-:Y:S01]  /*2480*/  FADD.FTZ R14, R14, R27 ;  /* 0x0000001b0e0e7221 */ /* 0x000fe20000010000 */
[----:B----4-:R-:W-:Y:S01]  /*2490*/  FADD.FTZ R28, R45, R28 ;  /* 0x0000001c2d1c7221 */ /* 0x010fe20000010000 */
[----:B------:R-:W-:Y:S01]  /*24a0*/  FADD.FTZ R29, R12, R29 ;  /* 0x0000001d0c1d7221 */ /* 0x000fe20000010000 */
[----:B------:R-:W-:Y:S01]  /*24b0*/  FADD.FTZ R30, R13, R30 ;  /* 0x0000001e0d1e7221 */ /* 0x000fe20000010000 */
[----:B------:R-:W-:-:S07]  /*24c0*/  FADD.FTZ R31, R14, R31 ;  /* 0x0000001f0e1f7221 */ /* 0x000fce0000010000 */
.L_x_8:
[----:B------:R-:W-:Y:S05]  /*24d0*/  BSYNC B0 ;  /* 0x0000000000007941 */ /* 0x000fea0003800000 */
.L_x_7:
[----:B------:R-:W1:Y:S01]  /*24e0*/  LDC R12, c[0x0][0xc] ;  /* 0x00000300ff0c7b82 */ /* 0x000e620000000800 */
[----:B------:R-:W-:Y:S01]  /*24f0*/  IMAD R13, R2, 0xa, R35 ;  /* 0x0000000a020d7824 */ /* 0x000fe200078e0223 */
[----:B------:R-:W-:Y:S06]  /*2500*/  BSSY B0, `(.L_x_9) ;  /* 0x0000012000007945 */ /* 0x000fec0003800000 */
[----:B------:R-:W2:Y:S01]  /*2510*/  LDC.64 R16, c[0x0][0x268] ;  /* 0x00009a00ff107b82 */ /* 0x000ea20000000a00 */
[----:B-1----:R-:W-:Y:S01]  /*2520*/  ISETP.GE.U32.AND P0, PT, R12, 0x2, PT ;  /* 0x000000020c00780c */ /* 0x002fe20003f06070 */
[----:B--2---:R-:W-:Y:S01]  /*2530*/  IMAD.WIDE R16, R13, 0x4, R16 ;  /* 0x000000040d107825 */ /* 0x004fe200078e0210 */
[----:B------:R-:W-:Y:S11]  /*2540*/  @P3 BRA `(.L_x_10) ;  /* 0x0000000000343947 */ /* 0x000ff60003800000 */
[----:B------:R-:W1:Y:S01]  /*2550*/  LDC.64 R18, c[0x0][0x288] ;  /* 0x0000a200ff127b82 */ /* 0x000e620000000a00 */
[----:B------:R-:W-:Y:S01]  /*2560*/  MOV R23, UR13 ;  /* 0x0000000d00177c02 */ /* 0x000fe20008000f00 */
[----:B------:R2:W-:Y:S01]  /*2570*/  REDG.E.ADD.F32.FTZ.RN.STRONG.GPU desc[UR14][R16.64], R28 ;  /* 0x0000001c100079a6 */ /* 0x0005e2000c10f38e */
[----:B------:R-:W-:Y:S02]  /*2580*/  MOV R15, UR12 ;  /* 0x0000000c000f7c02 */ /* 0x000fe40008000f00 */
[-C--:B------:R-:W-:Y:S02]  /*2590*/  LEA R22, P3, R23, R16.reuse, 0x2 ;  /* 0x0000001017167211 */ /* 0x080fe400078610ff */
[----:B------:R-:W-:Y:S02]  /*25a0*/  LEA R14, P5, R15, R16, 0x2 ;  /* 0x000000100f0e7211 */ /* 0x000fe400078a10ff */
[C---:B------:R-:W-:Y:S02]  /*25b0*/  IADD3.X R23, R17.reuse, UR11, RZ, P3, !PT ;  /* 0x0000000b11177c10 */ /* 0x040fe40009ffe4ff */
[----:B------:R-:W-:-:S03]  /*25c0*/  IADD3.X R15, R17, UR10, RZ, P5, !PT ;  /* 0x0000000a110f7c10 */ /* 0x000fc6000affe4ff */
[----:B------:R2:W-:Y:S01]  /*25d0*/  REDG.E.ADD.F32.FTZ.RN.STRONG.GPU desc[UR14][R22.64], R29 ;  /* 0x0000001d160079a6 */ /* 0x0005e2000c10f38e */
[----:B-1----:R-:W-:-:S04]  /*25e0*/  LEA R20, P4, R18, R16, 0x2 ;  /* 0x0000001012147211 */ /* 0x002fc800078810ff */
[----:B------:R-:W-:-:S05]  /*25f0*/  LEA.HI.X R21, R18, R17, R19, 0x2, P4 ;  /* 0x0000001112157211 */ /* 0x000fca00020f1413 */
[----:B------:R2:W-:Y:S04]  /*2600*/  REDG.E.ADD.F32.FTZ.RN.STRONG.GPU desc[UR14][R20.64], R30 ;  /* 0x0000001e140079a6 */ /* 0x0005e8000c10f38e */
[----:B------:R2:W-:Y:S02]  /*2610*/  REDG.E.ADD.F32.FTZ.RN.STRONG.GPU desc[UR14][R14.64], R31 ;  /* 0x0000001f0e0079a6 */ /* 0x0005e4000c10f38e */
.L_x_10:
[----:B------:R-:W-:Y:S05]  /*2620*/  BSYNC B0 ;  /* 0x0000000000007941 */ /* 0x000fea0003800000 */
.L_x_9:
[----:B------:R-:W-:Y:S05]  /*2630*/  @!P0 BRA `(.L_x_11) ;  /* 0x0000001000908947 */ /* 0x000fea0003800000 */
[----:B------:R-:W1:Y:S01]  /*2640*/  LDC R13, c[0x0][0x10] ;  /* 0x00000400ff0d7b82 */ /* 0x000e620000000800 */
[----:B------:R-:W3:Y:S01]  /*2650*/  S2R R2, SR_CTAID.Y ;  /* 0x0000000000027919 */ /* 0x000ee20000002600 */
[----:B------:R-:W-:-:S06]  /*2660*/  ULOP3.LUT UR6, UR4, 0x1, URZ, 0xc0, !UPT ;  /* 0x0000000104067892 */ /* 0x000fcc000f8ec03f */
[----:B--2---:R-:W2:Y:S08]  /*2670*/  LDC.64 R14, c[0x0][0x258] ;  /* 0x00009600ff0e7b82 */ /* 0x004eb00000000a00 */
[----:B------:R-:W4:Y:S01]  /*2680*/  LDC.64 R26, c[0x0][0x260] ;  /* 0x00009800ff1a7b82 */ /* 0x000f220000000a00 */
[----:B-1----:R-:W-:-:S04]  /*2690*/  IMAD R17, R13, UR6, RZ ;  /* 0x000000060d117c24 */ /* 0x002fc8000f8e02ff */
[C---:B------:R-:W-:Y:S01]  /*26a0*/  IMAD R16, R17.reuse, R12, RZ ;  /* 0x0000000c11107224 */ /* 0x040fe200078e02ff */
[----:B---3--:R-:W-:-:S04]  /*26b0*/  IADD3 R17, R17, R2, RZ ;  /* 0x0000000211117210 */ /* 0x008fc80007ffe0ff */
[----:B------:R-:W-:Y:S01]  /*26c0*/  SHF.L.U32 R19, R16, 0x1, RZ ;  /* 0x0000000110137819 */ /* 0x000fe200000006ff */
[----:B--2---:R-:W-:-:S04]  /*26d0*/  IMAD.WIDE.U32 R14, R17, 0x4, R14 ;  /* 0x00000004110e7825 */ /* 0x004fc800078e000e */
[----:B----4-:R-:W-:Y:S01]  /*26e0*/  IMAD.WIDE R26, R19, 0x4, R26 ;  /* 0x00000004131a7825 */ /* 0x010fe200078e021a */
[----:B------:R-:W-:Y:S06]  /*26f0*/  @P2 BRA `(.L_x_12) ;  /* 0x0000000000682947 */ /* 0x000fec0003800000 */
[----:B------:R-:W1:Y:S01]  /*2700*/  S2R R32, SR_LANEID ;  /* 0x0000000000207919 */ /* 0x000e620000000000 */
[----:B------:R-:W-:Y:S01]  /*2710*/  VOTEU.ANY UR7, UPT, PT ;  /* 0x0000000000077886 */ /* 0x000fe200038e0100 */
[----:B------:R-:W-:Y:S01]  /*2720*/  ULOP3.LUT UP0, URZ, UR4, 0x2, URZ, 0xc0, !UPT ;  /* 0x00000002043f7892 */ /* 0x000fe2000f80c03f */
[----:B------:R-:W-:Y:S01]  /*2730*/  IMAD R17, R13, UR16, R2 ;  /* 0x000000100d117c24 */ /* 0x000fe2000f8e0202 */
[----:B------:R-:W-:Y:S01]  /*2740*/  UFLO.U32 UR17, UR7 ;  /* 0x00000007001172bd */ /* 0x000fe200080e0000 */
[----:B------:R-:W-:Y:S01]  /*2750*/  UMOV UR6, 0x1 ;  /* 0x0000000100067882 */ /* 0x000fe20000000000 */
[----:B------:R-:W-:Y:S01]  /*2760*/  UPOPC UR7, UR7 ;  /* 0x00000007000772bf */ /* 0x000fe20008000000 */
[----:B------:R-:W-:Y:S01]  /*2770*/  IMAD.WIDE.U32 R16, R17, 0x8, R26 ;  /* 0x0000000811107825 */ /* 0x000fe200078e001a */
[----:B------:R-:W-:-:S04]  /*2780*/  USEL UR6, UR6, 0xffffffff, !UP0 ;  /* 0xffffffff06067887 */ /* 0x000fc8000c000000 */
[----:B------:R-:W-:Y:S01]  /*2790*/  UIMAD UR6, UR6, UR7, URZ ;  /* 0x00000007060672a4 */ /* 0x000fe2000f8e023f */
[----:B------:R2:W-:Y:S05]  /*27a0*/  STG.E.64 desc[UR14][R16.64], R10 ;  /* 0x0000000a10007986 */ /* 0x0005ea000c101b0e */
[----:B------:R-:W-:Y:S02]  /*27b0*/  MOV R21, UR6 ;  /* 0x0000000600157c02 */ /* 0x000fe40008000f00 */
[----:B-1----:R-:W-:-:S13]  /*27c0*/  ISETP.EQ.U32.AND P0, PT, R32, UR17, PT ;  /* 0x0000001120007c0c */ /* 0x002fda000bf02070 */
[----:B------:R-:W-:Y:S06]  /*27d0*/  @P0 MEMBAR.ALL.GPU ;  /* 0x0000000000000992 */ /* 0x000fec000000a000 */
[----:B------:R-:W-:-:S00]  /*27e0*/  @P0 ERRBAR ;  /* 0x00000000000009ab */ /* 0x000fc00000000000 */
[----:B------:R-:W-:Y:S06]  /*27f0*/  @P0 CGAERRBAR ;  /* 0x00000000000005ab */ /* 0x000fec0000000000 */
[----:B------:R2:W-:Y:S01]  /*2800*/  @P0 REDG.E.ADD.S32.STRONG.GPU desc[UR14][R14.64], R21 ;  /* 0x000000150e00098e */ /* 0x0005e2000c10e38e */
[----:B------:R-:W-:-:S04]  /*2810*/  PLOP3.LUT P0, PT, PT, PT, UP0, 0x80, 0x0 ;  /* 0x000000000000781c */ /* 0x000fc80003f0f008 */
[----:B------:R-:W-:-:S04]  /*2820*/  SEL R19, R12, RZ, !P0 ;  /* 0x000000ff0c137207 */ /* 0x000fc80004000000 */
[----:B------:R-:W-:-:S13]  /*2830*/  ISETP.NE.AND P0, PT, R19, -0x1, PT ;  /* 0xffffffff1300780c */ /* 0x000fda0003f05270 */
[----:B--2---:R-:W-:Y:S05]  /*2840*/  @!P0 BRA `(.L_x_12) ;  /* 0x0000000000148947 */ /* 0x004fea0003800000 */
.L_x_13:
[----:B------:R-:W2:Y:S04]  /*2850*/  LDG.E.STRONG.GPU R16, desc[UR14][R14.64] ;  /* 0x0000000e0e107981 */ /* 0x000ea8000c1ef900 */
[----:B--2---:R-:W-:Y:S01]  /*2860*/  CCTL.IVALL ;  /* 0x00000000ff00798f */ /* 0x004fe20002000000 */
[----:B------:R-:W-:Y:S05]  /*2870*/  YIELD ;  /* 0x0000000000007946 */ /* 0x000fea0003800000 */
[----:B------:R-:W-:-:S13]  /*2880*/  ISETP.NE.AND P0, PT, R16, R19, PT ;  /* 0x000000131000720c */ /* 0x000fda0003f05270 */
[----:B------:R-:W-:Y:S05]  /*2890*/  @P0 BRA `(.L_x_13) ;  /* 0xfffffffc00ec0947 */ /* 0x000fea000383ffff */
.L_x_12:
[----:B------:R-:W-:Y:S01]  /*28a0*/  ISETP.NE.AND P0, PT, R12, RZ, PT ;  /* 0x000000ff0c00720c */ /* 0x000fe20003f05270 */
[----:B------:R-:W-:Y:S05]  /*28b0*/  WARPSYNC.ALL ;  /* 0x0000000000007948 */ /* 0x000fea0003800000 */
[----:B------:R-:W-:Y:S07]  /*28c0*/  BAR.SYNC.DEFER_BLOCKING 0x0 ;  /* 0x0000000000007b1d */ /* 0x000fee0000010000 */
[----:B------:R-:W-:Y:S05]  /*28d0*/  @!P0 BRA `(.L_x_11) ;  /* 0x0000000c00e88947 */ /* 0x000fea0003800000 */
[----:B------:R-:W-:Y:S01]  /*28e0*/  IADD3 R14, R12, -0x1, RZ ;  /* 0xffffffff0c0e7810 */ /* 0x000fe20007ffe0ff */
[----:B------:R-:W-:-:S03]  /*28f0*/  HFMA2.MMA R22, -RZ, RZ, 0, 0 ;  /* 0x00000000ff167435 */ /* 0x000fc600000001ff */
[----:B------:R-:W-:-:S13]  /*2900*/  ISETP.GE.U32.AND P0, PT, R14, 0x3, PT ;  /* 0x000000030e00780c */ /* 0x000fda0003f06070 */
[----:B------:R-:W-:Y:S05]  /*2910*/  @!P0 BRA `(.L_x_14) ;  /* 0x0000000c00688947 */ /* 0x000fea0003800000 */
[----:B------:R-:W-:Y:S02]  /*2920*/  LOP3.LUT R15, R12, 0x3, RZ, 0xc0, !PT ;  /* 0x000000030c0f7812 */ /* 0x000fe400078ec0ff */
[----:B------:R-:W-:Y:S02]  /*2930*/  MOV R22, RZ ;  /* 0x000000ff00167202 */ /* 0x000fe40000000f00 */
[----:B------:R-:W-:-:S04]  /*2940*/  IADD3 R24, -R15, R12, RZ ;  /* 0x0000000c0f187210 */ /* 0x000fc80007ffe1ff */
[----:B------:R-:W-:-:S13]  /*2950*/  ISETP.GT.AND P0, PT, R24, RZ, PT ;  /* 0x000000ff1800720c */ /* 0x000fda0003f04270 */
[----:B------:R-:W-:Y:S05]  /*2960*/  @!P0 BRA `(.L_x_15) ;  /* 0x0000000800d88947 */ /* 0x000fea0003800000 */
[----:B------:R-:W-:Y:S02]  /*2970*/  ISETP.GT.AND P3, PT, R24, 0xc, PT ;  /* 0x0000000c1800780c */ /* 0x000fe40003f64270 */
[----:B------:R-:W-:-:S11]  /*2980*/  PLOP3.LUT P0, PT, PT, PT, PT, 0x80, 0x0 ;  /* 0x000000000000781c */ /* 0x000fd60003f0f070 */
[----:B------:R-:W-:Y:S05]  /*2990*/  @!P3 BRA `(.L_x_16) ;  /* 0x0000000400d0b947 */ /* 0x000fea0003800000 */
[----:B------:R-:W-:-:S13]  /*29a0*/  PLOP3.LUT P0, PT, PT, PT, PT, 0x8, 0x0 ;  /* 0x000000000000781c */ /* 0x000fda0003f0e170 */
.L_x_17:
[C---:B------:R-:W-:Y:S02]  /*29b0*/  IADD3 R17, R22.reuse, 0x1, RZ ;  /* 0x0000000116117810 */ /* 0x040fe40007ffe0ff */
[C---:B------:R-:W-:Y:S02]  /*29c0*/  ISETP.EQ.OR P3, PT, R22.reuse, UR16, P2 ;  /* 0x0000001016007c0c */ /* 0x040fe40009762670 */
[----:B------:R-:W-:Y:S02]  /*29d0*/  ISETP.EQ.OR P4, PT, R17, UR16, P2 ;  /* 0x0000001011007c0c */ /* 0x000fe40009782670 */
[C---:B------:R-:W-:Y:S02]  /*29e0*/  IADD3 R19, R22.reuse, 0x2, RZ ;  /* 0x0000000216137810 */ /* 0x040fe40007ffe0ff */
[----:B------:R-:W-:Y:S02]  /*29f0*/  IADD3 R21, R22, 0x3, RZ ;  /* 0x0000000316157810 */ /* 0x000fe40007ffe0ff */
[----:B------:R-:W-:-:S02]  /*2a00*/  ISETP.EQ.OR P6, PT, R19, UR16, P2 ;  /* 0x0000001013007c0c */ /* 0x000fc400097c2670 */
[----:B------:R-:W-:-:S03]  /*2a10*/  ISETP.EQ.OR P5, PT, R21, UR16, P2 ;  /* 0x0000001015007c0c */ /* 0x000fc600097a2670 */
[C-C-:B------:R-:W-:Y:S02]  /*2a20*/  @!P3 IMAD R15, R13.reuse, R22, R2.reuse ;  /* 0x000000160d0fb224 */ /* 0x140fe400078e0202 */
[----:B------:R-:W-:Y:S02]  /*2a30*/  @!P4 IMAD R17, R13, R17, R2 ;  /* 0x000000110d11c224 */ /* 0x000fe400078e0202 */
[----:B------:R-:W-:-:S04]  /*2a40*/  @!P3 IMAD.WIDE.U32 R14, R15, 0x8, R26 ;  /* 0x000000080f0eb825 */ /* 0x000fc800078e001a */
[----:B------:R-:W-:Y:S02]  /*2a50*/  @!P4 IMAD.WIDE.U32 R16, R17, 0x8, R26 ;  /* 0x000000081110c825 */ /* 0x000fe400078e001a */
[----:B------:R-:W0:Y:S02]  /*2a60*/  @!P3 LDG.E.64 R14, desc[UR14][R14.64] ;  /* 0x0000000e0e0eb981 */ /* 0x000e24000c1e1b00 */
[C-C-:B------:R-:W-:Y:S02]  /*2a70*/  @!P6 IMAD R19, R13.reuse, R19, R2.reuse ;  /* 0x000000130d13e224 */ /* 0x140fe400078e0202 */
[----:B------:R-:W-:Y:S01]  /*2a80*/  @!P5 IMAD R21, R13, R21, R2 ;  /* 0x000000150d15d224 */ /* 0x000fe200078e0202 */
[----:B------:R-:W2:Y:S01]  /*2a90*/  @!P4 LDG.E.64 R16, desc[UR14][R16.64] ;  /* 0x0000000e1010c981 */ /* 0x000ea2000c1e1b00 */
[----:B------:R-:W-:-:S04]  /*2aa0*/  @!P6 IMAD.WIDE.U32 R18, R19, 0x8, R26 ;  /* 0x000000081312e825 */ /* 0x000fc800078e001a */
[----:B------:R-:W-:Y:S02]  /*2ab0*/  @!P5 IMAD.WIDE.U32 R20, R21, 0x8, R26 ;  /* 0x000000081514d825 */ /* 0x000fe400078e001a */
[----:B------:R-:W3:Y:S04]  /*2ac0*/  @!P6 LDG.E.64 R18, desc[UR14][R18.64] ;  /* 0x0000000e1212e981 */ /* 0x000ee8000c1e1b00 */
[----:B------:R-:W4:Y:S01]  /*2ad0*/  @!P5 LDG.E.64 R20, desc[UR14][R20.64] ;  /* 0x0000000e1414d981 */ /* 0x000f22000c1e1b00 */
[----:B------:R-:W-:Y:S01]  /*2ae0*/  IADD3 R23, R22, 0x4, RZ ;  /* 0x0000000416177810 */ /* 0x000fe20007ffe0ff */
[----:B0-----:R-:W-:Y:S01]  /*2af0*/  @!P3 FADD.FTZ R10, R10, R14 ;  /* 0x0000000e0a0ab221 */ /* 0x001fe20000010000 */
[----:B------:R-:W-:Y:S01]  /*2b00*/  @!P3 FADD.FTZ R11, R11, R15 ;  /* 0x0000000f0b0bb221 */ /* 0x000fe20000010000 */
[----:B------:R-:W-:-:S02]  /*2b10*/  IADD3 R14, R22, 0x5, RZ ;  /* 0x00000005160e7810 */ /* 0x000fc40007ffe0ff */
[----:B------:R-:W-:Y:S01]  /*2b20*/  ISETP.EQ.OR P3, PT, R23, UR16, P2 ;  /* 0x0000001017007c0c */ /* 0x000fe20009762670 */
[----:B--2---:R-:W-:Y:S01]  /*2b30*/  @!P4 FADD.FTZ R10, R10, R16 ;  /* 0x000000100a0ac221 */ /* 0x004fe20000010000 */
[----:B------:R-:W-:Y:S01]  /*2b40*/  @!P4 FADD.FTZ R11, R11, R17 ;  /* 0x000000110b0bc221 */ /* 0x000fe20000010000 */
[----:B------:R-:W-:Y:S02]  /*2b50*/  IADD3 R16, R22, 0x6, RZ ;  /* 0x0000000616107810 */ /* 0x000fe40007ffe0ff */
[----:B------:R-:W-:Y:S01]  /*2b60*/  ISETP.EQ.OR P4, PT, R14, UR16, P2 ;  /* 0x000000100e007c0c */ /* 0x000fe20009782670 */
[----:B---3--:R-:W-:Y:S01]  /*2b70*/  @!P6 FADD.FTZ R10, R10, R18 ;  /* 0x000000120a0ae221 */ /* 0x008fe20000010000 */
[----:B------:R-:W-:Y:S01]  /*2b80*/  @!P6 FADD.FTZ R11, R11, R19 ;  /* 0x000000130b0be221 */ /* 0x000fe20000010000 */
[----:B------:R-:W-:Y:S02]  /*2b90*/  IADD3 R18, R22, 0x7, RZ ;  /* 0x0000000716127810 */ /* 0x000fe40007ffe0ff */
[----:B------:R-:W-:Y:S01]  /*2ba0*/  ISETP.EQ.OR P6, PT, R16, UR16, P2 ;  /* 0x0000001010007c0c */ /* 0x000fe200097c2670 */
[----:B----4-:R-:W-:Y:S01]  /*2bb0*/  @!P5 FADD.FTZ R10, R10, R20 ;  /* 0x000000140a0ad221 */ /* 0x010fe20000010000 */
[----:B------:R-:W-:Y:S01]  /*2bc0*/  @!P5 FADD.FTZ R11, R11, R21 ;  /* 0x000000150b0bd221 */ /* 0x000fe20000010000 */
[----:B------:R-:W-:Y:S01]  /*2bd0*/  ISETP.EQ.OR P5, PT, R18, UR16, P2 ;  /* 0x0000001012007c0c */ /* 0x000fe200097a2670 */
[----:B------:R-:W-:-:S04]  /*2be0*/  @!P3 IMAD R15, R13, R23, R2 ;  /* 0x000000170d0fb224 */ /* 0x000fc800078e0202 */
[----:B------:R-:W-:Y:S02]  /*2bf0*/  @!P4 IMAD R17, R13, R14, R2 ;  /* 0x0000000e0d11c224 */ /* 0x000fe400078e0202 */
[----:B------:R-:W-:-:S04]  /*2c00*/  @!P3 IMAD.WIDE.U32 R14, R15, 0x8, R26 ;  /* 0x000000080f0eb825 */ /* 0x000fc800078e001a */
[----:B------:R-:W-:Y:S02]  /*2c10*/  @!P6 IMAD R19, R13, R16, R2 ;  /* 0x000000100d13e224 */ /* 0x000fe400078e0202 */
[----:B------:R-:W2:Y:S01]  /*2c20*/  @!P3 LDG.E.64 R14, desc[UR14][R14.64] ;  /* 0x0000000e0e0eb981 */ /* 0x000ea2000c1e1b00 */
[----:B------:R-:W-:-:S04]  /*2c30*/  @!P4 IMAD.WIDE.U32 R16, R17, 0x8, R26 ;  /* 0x000000081110c825 */ /* 0x000fc800078e001a */
[----:B------:R-:W-:Y:S02]  /*2c40*/  @!P5 IMAD R21, R13, R18, R2 ;  /* 0x000000120d15d224 */ /* 0x000fe400078e0202 */
[--C-:B------:R-:W-:Y:S01]  /*2c50*/  @!P6 IMAD.WIDE.U32 R18, R19, 0x8, R26.reuse ;  /* 0x000000081312e825 */ /* 0x100fe200078e001a */
[----:B------:R-:W3:Y:S03]  /*2c60*/  @!P4 LDG.E.64 R16, desc[UR14][R16.64] ;  /* 0x0000000e1010c981 */ /* 0x000ee6000c1e1b00 */
[----:B------:R-:W-:Y:S02]  /*2c70*/  @!P5 IMAD.WIDE.U32 R20, R21, 0x8, R26 ;  /* 0x000000081514d825 */ /* 0x000fe400078e001a */
[----:B------:R-:W4:Y:S04]  /*2c80*/  @!P6 LDG.E.64 R18, desc[UR14][R18.64] ;  /* 0x0000000e1212e981 */ /* 0x000f28000c1e1b00 */
[----:B------:R-:W5:Y:S01]  /*2c90*/  @!P5 LDG.E.64 R20, desc[UR14][R20.64] ;  /* 0x0000000e1414d981 */ /* 0x000f62000c1e1b00 */
[----:B------:R-:W-:-:S02]  /*2ca0*/  IADD3 R23, R22, 0x8, RZ ;  /* 0x0000000816177810 */ /* 0x000fc40007ffe0ff */
[C---:B------:R-:W-:Y:S02]  /*2cb0*/  IADD3 R25, R22.reuse, 0x9, RZ ;  /* 0x0000000916197810 */ /* 0x040fe40007ffe0ff */
[----:B------:R-:W-:Y:S01]  /*2cc0*/  IADD3 R28, R22, 0xb, RZ ;  /* 0x0000000b161c7810 */ /* 0x000fe20007ffe0ff */
[----:B--2---:R-:W-:Y:S01]  /*2cd0*/  @!P3 FADD.FTZ R10, R10, R14 ;  /* 0x0000000e0a0ab221 */ /* 0x004fe20000010000 */
[----:B------:R-:W-:Y:S01]  /*2ce0*/  @!P3 FADD.FTZ R11, R11, R15 ;  /* 0x0000000f0b0bb221 */ /* 0x000fe20000010000 */
[----:B------:R-:W-:Y:S02]  /*2cf0*/  ISETP.EQ.OR P3, PT, R23, UR16, P2 ;  /* 0x0000001017007c0c */ /* 0x000fe40009762670 */
[----:B---3--:R-:W-:Y:S01]  /*2d00*/  @!P4 FADD.FTZ R10, R10, R16 ;  /* 0x000000100a0ac221 */ /* 0x008fe20000010000 */
[----:B------:R-:W-:Y:S01]  /*2d10*/  @!P4 FADD.FTZ R11, R11, R17 ;  /* 0x000000110b0bc221 */ /* 0x000fe20000010000 */
[----:B------:R-:W-:Y:S02]  /*2d20*/  ISETP.EQ.OR P4, PT, R25, UR16, P2 ;  /* 0x0000001019007c0c */ /* 0x000fe40009782670 */
[----:B----4-:R-:W-:Y:S01]  /*2d30*/  @!P6 FADD.FTZ R10, R10, R18 ;  /* 0x000000120a0ae221 */ /* 0x010fe20000010000 */
[----:B------:R-:W-:Y:S01]  /*2d40*/  IADD3 R18, R22, 0xa, RZ ;  /* 0x0000000a16127810 */ /* 0x000fe20007ffe0ff */
[----:B------:R-:W-:-:S05]  /*2d50*/  @!P6 FADD.FTZ R11, R11, R19 ;  /* 0x000000130b0be221 */ /* 0x000fca0000010000 */
[----:B------:R-:W-:Y:S01]  /*2d60*/  @!P3 IMAD R15, R13, R23, R2 ;  /* 0x000000170d0fb224 */ /* 0x000fe200078e0202 */
[----:B------:R-:W-:Y:S01]  /*2d70*/  ISETP.EQ.OR P6, PT, R18, UR16, P2 ;  /* 0x0000001012007c0c */ /* 0x000fe200097c2670 */
[----:B-----5:R-:W-:Y:S01]  /*2d80*/  @!P5 FADD.FTZ R10, R10, R20 ;  /* 0x000000140a0ad221 */ /* 0x020fe20000010000 */
[----:B------:R-:W-:Y:S01]  /*2d90*/  @!P5 FADD.FTZ R11, R11, R21 ;  /* 0x000000150b0bd221 */ /* 0x000fe20000010000 */
[----:B------:R-:W-:Y:S01]  /*2da0*/  ISETP.EQ.OR P5, PT, R28, UR16, P2 ;  /* 0x000000101c007c0c */ /* 0x000fe200097a2670 */
[----:B------:R-:W-:-:S04]  /*2db0*/  @!P3 IMAD.WIDE.U32 R14, R15, 0x8, R26 ;  /* 0x000000080f0eb825 */ /* 0x000fc800078e001a */
[----:B------:R-:W-:Y:S02]  /*2dc0*/  @!P4 IMAD R17, R13, R25, R2 ;  /* 0x000000190d11c224 */ /* 0x000fe400078e0202 */
[----:B------:R-:W2:Y:S02]  /*2dd0*/  @!P3 LDG.E.64 R14, desc[UR14][R14.64] ;  /* 0x0000000e0e0eb981 */ /* 0x000ea4000c1e1b00 */
[----:B------:R-:W-:-:S04]  /*2de0*/  @!P4 IMAD.WIDE.U32 R16, R17, 0x8, R26 ;  /* 0x000000081110c825 */ /* 0x000fc800078e001a */
[C-C-:B------:R-:W-:Y:S02]  /*2df0*/  @!P6 IMAD R19, R13.reuse, R18, R2.reuse ;  /* 0x000000120d13e224 */ /* 0x140fe400078e0202 */
[----:B------:R-:W3:Y:S01]  /*2e00*/  @!P4 LDG.E.64 R16, desc[UR14][R16.64] ;  /* 0x0000000e1010c981 */ /* 0x000ee2000c1e1b00 */
[----:B------:R-:W-:Y:S02]  /*2e10*/  @!P5 IMAD R21, R13, R28, R2 ;  /* 0x0000001c0d15d224 */ /* 0x000fe400078e0202 */
[----:B------:R-:W-:-:S04]  /*2e20*/  @!P6 IMAD.WIDE.U32 R18, R19, 0x8, R26 ;  /* 0x000000081312e825 */ /* 0x000fc800078e001a */
[----:B------:R-:W-:Y:S02]  /*2e30*/  @!P5 IMAD.WIDE.U32 R20, R21, 0x8, R26 ;  /* 0x000000081514d825 */ /* 0x000fe400078e001a */
[----:B------:R-:W4:Y:S04]  /*2e40*/  @!P6 LDG.E.64 R18, desc[UR14][R18.64] ;  /* 0x0000000e1212e981 */ /* 0x000f28000c1e1b00 */
[----:B------:R-:W5:Y:S01]  /*2e50*/  @!P5 LDG.E.64 R20, desc[UR14][R20.64] ;  /* 0x0000000e1414d981 */ /* 0x000f62000c1e1b00 */
[----:B------:R-:W-:Y:S01]  /*2e60*/  IADD3 R23, R22, 0xc, RZ ;  /* 0x0000000c16177810 */ /* 0x000fe20007ffe0ff */
[----:B--2---:R-:W-:Y:S01]  /*2e70*/  @!P3 FADD.FTZ R10, R10, R14 ;  /* 0x0000000e0a0ab221 */ /* 0x004fe20000010000 */
[----:B------:R-:W-:Y:S01]  /*2e80*/  @!P3 FADD.FTZ R11, R11, R15 ;  /* 0x0000000f0b0bb221 */ /* 0x000fe20000010000 */
[----:B------:R-:W-:-:S02]  /*2e90*/  IADD3 R14, R22, 0xd, RZ ;  /* 0x0000000d160e7810 */ /* 0x000fc40007ffe0ff */
[----:B------:R-:W-:Y:S01]  /*2ea0*/  ISETP.EQ.OR P3, PT, R23, UR16, P2 ;  /* 0x0000001017007c0c */ /* 0x000fe20009762670 */
[----:B---3--:R-:W-:Y:S01]  /*2eb0*/  @!P4 FADD.FTZ R10, R10, R16 ;  /* 0x000000100a0ac221 */ /* 0x008fe20000010000 */
[----:B------:R-:W-:Y:S01]  /*2ec0*/  @!P4 FADD.FTZ R11, R11, R17 ;  /* 0x000000110b0bc221 */ /* 0x000fe20000010000 */
[----:B------:R-:W-:Y:S02]  /*2ed0*/  ISETP.EQ.OR P4, PT, R14, UR16, P2 ;  /* 0x000000100e007c0c */ /* 0x000fe40009782670 */
[----:B------:R-:W-:Y:S01]  /*2ee0*/  IADD3 R16, R22, 0xe, RZ ;  /* 0x0000000e16107810 */ /* 0x000fe20007ffe0ff */
[----:B----4-:R-:W-:Y:S01]  /*2ef0*/  @!P6 FADD.FTZ R10, R10, R18 ;  /* 0x000000120a0ae221 */ /* 0x010fe20000010000 */
[----:B------:R-:W-:Y:S01]  /*2f00*/  @!P6 FADD.FTZ R11, R11, R19 ;  /* 0x000000130b0be221 */ /* 0x000fe20000010000 */
[----:B------:R-:W-:Y:S02]  /*2f10*/  IADD3 R18, R22, 0xf, RZ ;  /* 0x0000000f16127810 */ /* 0x000fe40007ffe0ff */
[----:B------:R-:W-:-:S03]  /*2f20*/  ISETP.EQ.OR P6, PT, R16, UR16, P2 ;  /* 0x0000001010007c0c */ /* 0x000fc600097c2670 */
[----:B------:R-:W-:Y:S02]  /*2f30*/  @!P3 IMAD R15, R13, R23, R2 ;  /* 0x000000170d0fb224 */ /* 0x000fe400078e0202 */
[----:B-----5:R-:W-:Y:S01]  /*2f40*/  @!P5 FADD.FTZ R10, R10, R20 ;  /* 0x000000140a0ad221 */ /* 0x020fe20000010000 */
[----:B------:R-:W-:Y:S01]  /*2f50*/  @!P5 FADD.FTZ R11, R11, R21 ;  /* 0x000000150b0bd221 */ /* 0x000fe20000010000 */
[----:B------:R-:W-:Y:S01]  /*2f60*/  ISETP.EQ.OR P5, PT, R18, UR16, P2 ;  /* 0x0000001012007c0c */ /* 0x000fe200097a2670 */
[----:B------:R-:W-:Y:S02]  /*2f70*/  @!P4 IMAD R17, R13, R14, R2 ;  /* 0x0000000e0d11c224 */ /* 0x000fe400078e0202 */
[----:B------:R-:W-:-:S06]  /*2f80*/  @!P3 IMAD.WIDE.U32 R14, R15, 0x8, R26 ;  /* 0x000000080f0eb825 */ /* 0x000fcc00078e001a */
[----:B------:R-:W2:Y:S01]  /*2f90*/  @!P3 LDG.E.64 R14, desc[UR14][R14.64] ;  /* 0x0000000e0e0eb981 */ /* 0x000ea2000c1e1b00 */
[----:B------:R-:W-:Y:S02]  /*2fa0*/  @!P6 IMAD R19, R13, R16, R2 ;  /* 0x000000100d13e224 */ /* 0x000fe400078e0202 */
[----:B------:R-:W-:-:S04]  /*2fb0*/  @!P4 IMAD.WIDE.U32 R16, R17, 0x8, R26 ;  /* 0x000000081110c825 */ /* 0x000fc800078e001a */
[----:B------:R-:W-:Y:S02]  /*2fc0*/  @!P5 IMAD R21, R13, R18, R2 ;  /* 0x000000120d15d224 */ /* 0x000fe400078e0202 */
[--C-:B------:R-:W-:Y:S01]  /*2fd0*/  @!P6 IMAD.WIDE.U32 R18, R19, 0x8, R26.reuse ;  /* 0x000000081312e825 */ /* 0x100fe200078e001a */
[----:B------:R-:W3:Y:S03]  /*2fe0*/  @!P4 LDG.E.64 R16, desc[UR14][R16.64] ;  /* 0x0000000e1010c981 */ /* 0x000ee6000c1e1b00 */
[----:B------:R-:W-:Y:S02]  /*2ff0*/  @!P5 IMAD.WIDE.U32 R20, R21, 0x8, R26 ;  /* 0x000000081514d825 */ /* 0x000fe400078e001a */
[----:B------:R-:W4:Y:S04]  /*3000*/  @!P6 LDG.E.64 R18, desc[UR14][R18.64] ;  /* 0x0000000e1212e981 */ /* 0x000f28000c1e1b00 */
[----:B------:R-:W5:Y:S01]  /*3010*/  @!P5 LDG.E.64 R20, desc[UR14][R20.64] ;  /* 0x0000000e1414d981 */ /* 0x000f62000c1e1b00 */
[----:B------:R-:W-:-:S02]  /*3020*/  IADD3 R24, R24, -0x10, RZ ;  /* 0xfffffff018187810 */ /* 0x000fc40007ffe0ff */
[----:B------:R-:W-:Y:S01]  /*3030*/  IADD3 R22, R22, 0x10, RZ ;  /* 0x0000001016167810 */ /* 0x000fe20007ffe0ff */
[----:B--2---:R-:W-:Y:S01]  /*3040*/  @!P3 FADD.FTZ R10, R10, R14 ;  /* 0x0000000e0a0ab221 */ /* 0x004fe20000010000 */
[----:B------:R-:W-:Y:S01]  /*3050*/  @!P3 FADD.FTZ R11, R11, R15 ;  /* 0x0000000f0b0bb221 */ /* 0x000fe20000010000 */
[----:B------:R-:W-:Y:S02]  /*3060*/  ISETP.GT.AND P3, PT, R24, 0xc, PT ;  /* 0x0000000c1800780c */ /* 0x000fe40003f64270 */
[----:B---3--:R-:W-:Y:S01]  /*3070*/  @!P4 FADD.FTZ R10, R10, R16 ;  /* 0x000000100a0ac221 */ /* 0x008fe20000010000 */
[----:B------:R-:W-:-:S03]  /*3080*/  @!P4 FADD.FTZ R11, R11, R17 ;  /* 0x000000110b0bc221 */ /* 0x000fc60000010000 */
[----:B----4-:R-:W-:Y:S01]  /*3090*/  @!P6 FADD.FTZ R10, R10, R18 ;  /* 0x000000120a0ae221 */ /* 0x010fe20000010000 */
[----:B------:R-:W-:-:S03]  /*30a0*/  @!P6 FADD.FTZ R11, R11, R19 ;  /* 0x000000130b0be221 */ /* 0x000fc60000010000 */
[----:B-----5:R-:W-:Y:S01]  /*30b0*/  @!P5 FADD.FTZ R10, R10, R20 ;  /* 0x000000140a0ad221 */ /* 0x020fe20000010000 */
[----:B------:R-:W-:Y:S02]  /*30c0*/  @!P5 FADD.FTZ R11, R11, R21 ;  /* 0x000000150b0bd221 */ /* 0x000fe40000010000 */
[----:B------:R-:W-:Y:S05]  /*30d0*/  @P3 BRA `(.L_x_17) ;  /* 0xfffffff800343947 */ /* 0x000fea000383ffff */
.L_x_16:
[----:B------:R-:W-:-:S13]  /*30e0*/  ISETP.GT.AND P3, PT, R24, 0x4, PT ;  /* 0x000000041800780c */ /* 0x000fda0003f64270 */
[----:B------:R-:W-:Y:S05]  /*30f0*/  @!P3 BRA `(.L_x_18) ;  /* 0x0000000000ecb947 */ /* 0x000fea0003800000 */
[C---:B------:R-:W-:Y:S02]  /*3100*/  IADD3 R17, R22.reuse, 0x1, RZ ;  /* 0x0000000116117810 */ /* 0x040fe40007ffe0ff */
[C---:B------:R-:W-:Y:S02]  /*3110*/  ISETP.EQ.OR P5, PT, R22.reuse, UR16, P2 ;  /* 0x0000001016007c0c */ /* 0x040fe400097a2670 */
[----:B------:R-:W-:Y:S02]  /*3120*/  IADD3 R19, R22, 0x2, RZ ;  /* 0x0000000216137810 */ /* 0x000fe40007ffe0ff */
[----:B------:R-:W-:Y:S02]  /*3130*/  ISETP.EQ.OR P6, PT, R17, UR16, P2 ;  /* 0x0000001011007c0c */ /* 0x000fe400097c2670 */
[----:B------:R-:W-:-:S07]  /*3140*/  ISETP.EQ.OR P3, PT, R19, UR16, P2 ;  /* 0x0000001013007c0c */ /* 0x000fce0009762670 */
[----:B------:R-:W-:-:S04]  /*3150*/  @!P5 IMAD R15, R22, R13, R2 ;  /* 0x0000000d160fd224 */ /* 0x000fc800078e0202 */
[----:B------:R-:W-:Y:S02]  /*3160*/  @!P6 IMAD R17, R13, R17, R2 ;  /* 0x000000110d11e224 */ /* 0x000fe400078e0202 */
[----:B------:R-:W-:-:S04]  /*3170*/  @!P5 IMAD.WIDE.U32 R14, R15, 0x8, R26 ;  /* 0x000000080f0ed825 */ /* 0x000fc800078e001a */
[----:B------:R-:W-:Y:S02]  /*3180*/  @!P3 IMAD R19, R13, R19, R2 ;  /* 0x000000130d13b224 */ /* 0x000fe400078e0202 */
[--C-:B------:R-:W-:Y:S01]  /*3190*/  @!P6 IMAD.WIDE.U32 R16, R17, 0x8, R26.reuse ;  /* 0x000000081110e825 */ /* 0x100fe200078e001a */
[----:B------:R-:W0:Y:S03]  /*31a0*/  @!P5 LDG.E.64 R14, desc[UR14][R14.64] ;  /* 0x0000000e0e0ed981 */ /* 0x000e26000c1e1b00 */
[----:B------:R-:W-:Y:S02]  /*31b0*/  @!P3 IMAD.WIDE.U32 R18, R19, 0x8, R26 ;  /* 0x000000081312b825 */ /* 0x000fe400078e001a */
[----:B------:R-:W2:Y:S04]  /*31c0*/  @!P6 LDG.E.64 R16, desc[UR14][R16.64] ;  /* 0x0000000e1010e981 */ /* 0x000ea8000c1e1b00 */
[----:B------:R-:W3:Y:S01]  /*31d0*/  @!P3 LDG.E.64 R18, desc[UR14][R18.64] ;  /* 0x0000000e1212b981 */ /* 0x000ee2000c1e1b00 */
[----:B------:R-:W-:-:S02]  /*31e0*/  IADD3 R21, R22, 0x3, RZ ;  /* 0x0000000316157810 */ /* 0x000fc40007ffe0ff */
[----:B------:R-:W-:Y:S02]  /*31f0*/  IADD3 R25, R22, 0x4, RZ ;  /* 0x0000000416197810 */ /* 0x000fe40007ffe0ff */
[----:B------:R-:W-:Y:S02]  /*3200*/  ISETP.EQ.OR P0, PT, R21, UR16, P2 ;  /* 0x0000001015007c0c */ /* 0x000fe40009702670 */
[C---:B------:R-:W-:Y:S02]  /*3210*/  ISETP.EQ.OR P4, PT, R25.reuse, UR16, P2 ;  /* 0x0000001019007c0c */ /* 0x040fe40009782670 */
[C---:B------:R-:W-:Y:S02]  /*3220*/  IADD3 R22, R25.reuse, 0x1, RZ ;  /* 0x0000000119167810 */ /* 0x040fe40007ffe0ff */
[C---:B------:R-:W-:Y:S02]  /*3230*/  IADD3 R23, R25.reuse, 0x2, RZ ;  /* 0x0000000219177810 */ /* 0x040fe40007ffe0ff */
[----:B------:R-:W-:Y:S01]  /*3240*/  IADD3 R20, R25, 0x3, RZ ;  /* 0x0000000319147810 */ /* 0x000fe20007ffe0ff */
[----:B0-----:R-:W-:Y:S01]  /*3250*/  @!P5 FADD.FTZ R10, R10, R14 ;  /* 0x0000000e0a0ad221 */ /* 0x001fe20000010000 */
[----:B------:R-:W-:Y:S01]  /*3260*/  @!P5 FADD.FTZ R11, R11, R15 ;  /* 0x0000000f0b0bd221 */ /* 0x000fe20000010000 */
[----:B------:R-:W-:-:S02]  /*3270*/  ISETP.EQ.OR P5, PT, R22, UR16, P2 ;  /* 0x0000001016007c0c */ /* 0x000fc400097a2670 */
[----:B------:R-:W-:Y:S02]  /*3280*/  @!P0 IMAD R15, R13, R21, R2 ;  /* 0x000000150d0f8224 */ /* 0x000fe400078e0202 */
[----:B--2---:R-:W-:Y:S01]  /*3290*/  @!P6 FADD.FTZ R10, R10, R16 ;  /* 0x000000100a0ae221 */ /* 0x004fe20000010000 */
[----:B------:R-:W-:Y:S01]  /*32a0*/  @!P6 FADD.FTZ R11, R11, R17 ;  /* 0x000000110b0be221 */ /* 0x000fe20000010000 */
[----:B------:R-:W-:Y:S01]  /*32b0*/  ISETP.EQ.OR P6, PT, R23, UR16, P2 ;  /* 0x0000001017007c0c */ /* 0x000fe200097c2670 */
[----:B------:R-:W-:Y:S02]  /*32c0*/  @!P4 IMAD R17, R13, R25, R2 ;  /* 0x000000190d11c224 */ /* 0x000fe400078e0202 */
[----:B---3--:R-:W-:Y:S01]  /*32d0*/  @!P3 FADD.FTZ R10, R10, R18 ;  /* 0x000000120a0ab221 */ /* 0x008fe20000010000 */
[----:B------:R-:W-:Y:S01]  /*32e0*/  @!P3 FADD.FTZ R11, R11, R19 ;  /* 0x000000130b0bb221 */ /* 0x000fe20000010000 */
[----:B------:R-:W-:Y:S01]  /*32f0*/  ISETP.EQ.OR P3, PT, R20, UR16, P2 ;  /* 0x0000001014007c0c */ /* 0x000fe20009762670 */
[----:B------:R-:W-:-:S04]  /*3300*/  @!P0 IMAD.WIDE.U32 R14, R15, 0x8, R26 ;  /* 0x000000080f0e8825 */ /* 0x000fc800078e001a */
[----:B------:R-:W-:Y:S02]  /*3310*/  @!P5 IMAD R19, R13, R22, R2 ;  /* 0x000000160d13d224 */ /* 0x000fe400078e0202 */
[----:B------:R-:W-:Y:S01]  /*3320*/  @!P4 IMAD.WIDE.U32 R16, R17, 0x8, R26 ;  /* 0x000000081110c825 */ /* 0x000fe200078e001a */
[----:B------:R-:W2:Y:S03]  /*3330*/  @!P0 LDG.E.64 R14, desc[UR14][R14.64] ;  /* 0x0000000e0e0e8981 */ /* 0x000ea6000c1e1b00 */
[----:B------:R-:W-:Y:S02]  /*3340*/  @!P6 IMAD R21, R13, R23, R2 ;  /* 0x000000170d15e224 */ /* 0x000fe400078e0202 */
[----:B------:R-:W-:Y:S01]  /*3350*/  @!P5 IMAD.WIDE.U32 R18, R19, 0x8, R26 ;  /* 0x000000081312d825 */ /* 0x000fe200078e001a */
[----:B------:R-:W3:Y:S03]  /*3360*/  @!P4 LDG.E.64 R16, desc[UR14][R16.64] ;  /* 0x0000000e1010c981 */ /* 0x000ee6000c1e1b00 */
[----:B------:R-:W-:-:S02]  /*3370*/  @!P3 IMAD R23, R13, R20, R2 ;  /* 0x000000140d17b224 */ /* 0x000fc400078e0202 */
[--C-:B------:R-:W-:Y:S01]  /*3380*/  @!P6 IMAD.WIDE.U32 R20, R21, 0x8, R26.reuse ;  /* 0x000000081514e825 */ /* 0x100fe200078e001a */
[----:B------:R-:W4:Y:S03]  /*3390*/  @!P5 LDG.E.64 R18, desc[UR14][R18.64] ;  /* 0x0000000e1212d981 */ /* 0x000f26000c1e1b00 */
[----:B------:R-:W-:Y:S02]  /*33a0*/  @!P3 IMAD.WIDE.U32 R22, R23, 0x8, R26 ;  /* 0x000000081716b825 */ /* 0x000fe400078e001a */
[----:B------:R-:W5:Y:S04]  /*33b0*/  @!P6 LDG.E.64 R20, desc[UR14][R20.64] ;  /* 0x0000000e1414e981 */ /* 0x000f68000c1e1b00 */
[----:B------:R-:W5:Y:S01]  /*33c0*/  @!P3 LDG.E.64 R22, desc[UR14][R22.64] ;  /* 0x0000000e1616b981 */ /* 0x000f62000c1e1b00 */
[----:B------:R-:W-:-:S04]  /*33d0*/  IADD3 R24, R24, -0x4, RZ ;  /* 0xfffffffc18187810 */ /* 0x000fc80007ffe0ff */
[----:B------:R-:W-:Y:S01]  /*33e0*/  IADD3 R24, R24, -0x4, RZ ;  /* 0xfffffffc18187810 */ /* 0x000fe20007ffe0ff */
[----:B--2---:R-:W-:Y:S01]  /*33f0*/  @!P0 FADD.FTZ R10, R10, R14 ;  /* 0x0000000e0a0a8221 */ /* 0x004fe20000010000 */
[----:B------:R-:W-:Y:S01]  /*3400*/  @!P0 FADD.FTZ R11, R11, R15 ;  /* 0x0000000f0b0b8221 */ /* 0x000fe20000010000 */
[----:B------:R-:W-:Y:S02]  /*3410*/  PLOP3.LUT P0, PT, PT, PT, PT, 0x8, 0x0 ;  /* 0x000000000000781c */ /* 0x000fe40003f0e170 */
[----:B---3--:R-:W-:Y:S01]  /*3420*/  @!P4 FADD.FTZ R10, R10, R16 ;  /* 0x000000100a0ac221 */ /* 0x008fe20000010000 */
[----:B------:R-:W-:-:S03]  /*3430*/  @!P4 FADD.FTZ R11, R11, R17 ;  /* 0x000000110b0bc221 */ /* 0x000fc60000010000 */
[----:B----4-:R-:W-:Y:S01]  /*3440*/  @!P5 FADD.FTZ R10, R10, R18 ;  /* 0x000000120a0ad221 */ /* 0x010fe20000010000 */
[----:B------:R-:W-:-:S03]  /*3450*/  @!P5 FADD.FTZ R11, R11, R19 ;  /* 0x000000130b0bd221 */ /* 0x000fc60000010000 */
[----:B-----5:R-:W-:Y:S01]  /*3460*/  @!P6 FADD.FTZ R10, R10, R20 ;  /* 0x000000140a0ae221 */ /* 0x020fe20000010000 */
[----:B------:R-:W-:-:S03]  /*3470*/  @!P6 FADD.FTZ R11, R11, R21 ;  /* 0x000000150b0be221 */ /* 0x000fc60000010000 */
[----:B------:R-:W-:Y:S01]  /*3480*/  @!P3 FADD.FTZ R10, R10, R22 ;  /* 0x000000160a0ab221 */ /* 0x000fe20000010000 */
[----:B------:R-:W-:Y:S01]  /*3490*/  @!P3 FADD.FTZ R11, R11, R23 ;  /* 0x000000170b0bb221 */ /* 0x000fe20000010000 */
[----:B------:R-:W-:-:S07]  /*34a0*/  IADD3 R22, R25, 0x4, RZ ;  /* 0x0000000419167810 */ /* 0x000fce0007ffe0ff */
.L_x_18:
[----:B------:R-:W-:-:S13]  /*34b0*/  ISETP.NE.OR P0, PT, R24, RZ, P0 ;  /* 0x000000ff1800720c */ /* 0x000fda0000705670 */
[----:B------:R-:W-:Y:S05]  /*34c0*/  @!P0 BRA `(.L_x_14) ;  /* 0x00000000007c8947 */ /* 0x000fea0003800000 */
.L_x_15:
[C---:B------:R-:W-:Y:S02]  /*34d0*/  ISETP.EQ.OR P0, PT, R22.reuse, UR16, P2 ;  /* 0x0000001016007c0c */ /* 0x040fe40009702670 */
[C---:B------:R-:W-:Y:S02]  /*34e0*/  IADD3 R17, R22.reuse, 0x1, RZ ;  /* 0x0000000116117810 */ /* 0x040fe40007ffe0ff */
[C---:B------:R-:W-:Y:S02]  /*34f0*/  IADD3 R19, R22.reuse, 0x2, RZ ;  /* 0x0000000216137810 */ /* 0x040fe40007ffe0ff */
[----:B------:R-:W-:Y:S02]  /*3500*/  ISETP.EQ.OR P3, PT, R17, UR16, P2 ;  /* 0x0000001011007c0c */ /* 0x000fe40009762670 */
[----:B------:R-:W-:Y:S02]  /*3510*/  IADD3 R21, R22, 0x3, RZ ;  /* 0x0000000316157810 */ /* 0x000fe40007ffe0ff */
[----:B------:R-:W-:-:S02]  /*3520*/  ISETP.EQ.OR P4, PT, R19, UR16, P2 ;  /* 0x0000001013007c0c */ /* 0x000fc40009782670 */
[----:B------:R-:W-:Y:S01]  /*3530*/  ISETP.EQ.OR P5, PT, R21, UR16, P2 ;  /* 0x0000001015007c0c */ /* 0x000fe200097a2670 */
[----:B------:R-:W-:-:S04]  /*3540*/  @!P0 IMAD R15, R13, R22, R2 ;  /* 0x000000160d0f8224 */ /* 0x000fc800078e0202 */
[----:B------:R-:W-:-:S04]  /*3550*/  @!P0 IMAD.WIDE.U32 R14, R15, 0x8, R26 ;  /* 0x000000080f0e8825 */ /* 0x000fc800078e001a */
[C-C-:B------:R-:W-:Y:S02]  /*3560*/  @!P3 IMAD R17, R13.reuse, R17, R2.reuse ;  /* 0x000000110d11b224 */ /* 0x140fe400078e0202 */
[----:B------:R-:W0:Y:S01]  /*3570*/  @!P0 LDG.E.64 R14, desc[UR14][R14.64] ;  /* 0x0000000e0e0e8981 */ /* 0x000e22000c1e1b00 */
[----:B------:R-:W-:Y:S02]  /*3580*/  @!P4 IMAD R19, R13, R19, R2 ;  /* 0x000000130d13c224 */ /* 0x000fe400078e0202 */
[----:B------:R-:W-:-:S04]  /*3590*/  @!P3 IMAD.WIDE.U32 R16, R17, 0x8, R26 ;  /* 0x000000081110b825 */ /* 0x000fc800078e001a */
[----:B------:R-:W-:Y:S02]  /*35a0*/  @!P5 IMAD R21, R13, R21, R2 ;  /* 0x000000150d15d224 */ /* 0x000fe400078e0202 */
[--C-:B------:R-:W-:Y:S01]  /*35b0*/  @!P4 IMAD.WIDE.U32 R18, R19, 0x8, R26.reuse ;  /* 0x000000081312c825 */ /* 0x100fe200078e001a */
[----:B------:R-:W2:Y:S03]  /*35c0*/  @!P3 LDG.E.64 R16, desc[UR14][R16.64] ;  /* 0x0000000e1010b981 */ /* 0x000ea6000c1e1b00 */
[----:B------:R-:W-:Y:S02]  /*35d0*/  @!P5 IMAD.WIDE.U32 R20, R21, 0x8, R26 ;  /* 0x000000081514d825 */ /* 0x000fe400078e001a */
[----:B------:R-:W3:Y:S04]  /*35e0*/  @!P4 LDG.E.64 R18, desc[UR14][R18.64] ;  /* 0x0000000e1212c981 */ /* 0x000ee8000c1e1b00 */
[----:B------:R-:W4:Y:S01]  /*35f0*/  @!P5 LDG.E.64 R20, desc[UR14][R20.64] ;  /* 0x0000000e1414d981 */ /* 0x000f22000c1e1b00 */
[----:B------:R-:W-:-:S02]  /*3600*/  IADD3 R24, R24, -0x4, RZ ;  /* 0xfffffffc18187810 */ /* 0x000fc40007ffe0ff */
[----:B------:R-:W-:Y:S01]  /*3610*/  IADD3 R22, R22, 0x4, RZ ;  /* 0x0000000416167810 */ /* 0x000fe20007ffe0ff */
[----:B0-----:R-:W-:Y:S01]  /*3620*/  @!P0 FADD.FTZ R10, R10, R14 ;  /* 0x0000000e0a0a8221 */ /* 0x001fe20000010000 */
[----:B------:R-:W-:Y:S01]  /*3630*/  @!P0 FADD.FTZ R11, R11, R15 ;  /* 0x0000000f0b0b8221 */ /* 0x000fe20000010000 */
[----:B------:R-:W-:Y:S02]  /*3640*/  ISETP.NE.AND P0, PT, R24, RZ, PT ;  /* 0x000000ff1800720c */ /* 0x000fe40003f05270 */
[----:B--2---:R-:W-:Y:S01]  /*3650*/  @!P3 FADD.FTZ R10, R10, R16 ;  /* 0x000000100a0ab221 */ /* 0x004fe20000010000 */
[----:B------:R-:W-:-:S03]  /*3660*/  @!P3 FADD.FTZ R11, R11, R17 ;  /* 0x000000110b0bb221 */ /* 0x000fc60000010000 */
[----:B---3--:R-:W-:Y:S01]  /*3670*/  @!P4 FADD.FTZ R10, R10, R18 ;  /* 0x000000120a0ac221 */ /* 0x008fe20000010000 */
[----:B------:R-:W-:-:S03]  /*3680*/  @!P4 FADD.FTZ R11, R11, R19 ;  /* 0x000000130b0bc221 */ /* 0x000fc60000010000 */
[----:B----4-:R-:W-:Y:S01]  /*3690*/  @!P5 FADD.FTZ R10, R10, R20 ;  /* 0x000000140a0ad221 */ /* 0x010fe20000010000 */
[----:B------:R-:W-:Y:S02]  /*36a0*/  @!P5 FADD.FTZ R11, R11, R21 ;  /* 0x000000150b0bd221 */ /* 0x000fe40000010000 */
[----:B------:R-:W-:Y:S05]  /*36b0*/  @P0 BRA `(.L_x_15) ;  /* 0xfffffffc00840947 */ /* 0x000fea000383ffff */
.L_x_14:
[----:B------:R-:W-:-:S13]  /*36c0*/  LOP3.LUT P0, R12, R12, 0x3, RZ, 0xc0, !PT ;  /* 0x000000030c0c7812 */ /* 0x000fda000780c0ff */
[----:B------:R-:W-:Y:S05]  /*36d0*/  @!P0 BRA `(.L_x_11) ;  /* 0x0000000000688947 */ /* 0x000fea0003800000 */
[----:B------:R-:W-:Y:S01]  /*36e0*/  ISETP.EQ.OR P0, PT, R22, UR16, P2 ;  /* 0x0000001016007c0c */ /* 0x000fe20009702670 */
[----:B------:R-:W-:Y:S01]  /*36f0*/  BSSY B0, `(.L_x_19) ;  /* 0x0000008000007945 */ /* 0x000fe20003800000 */
[----:B------:R-:W-:-:S11]  /*3700*/  ISETP.NE.AND P3, PT, R12, 0x1, PT ;  /* 0x000000010c00780c */ /* 0x000fd60003f65270 */
[----:B------:R-:W-:Y:S05]  /*3710*/  @P0 BRA `(.L_x_20) ;  /* 0x0000000000140947 */ /* 0x000fea0003800000 */
[----:B------:R-:W-:-:S04]  /*3720*/  IMAD R15, R13, R22, R2 ;  /* 0x000000160d0f7224 */ /* 0x000fc800078e0202 */
[----:B------:R-:W-:-:S06]  /*3730*/  IMAD.WIDE.U32 R14, R15, 0x8, R26 ;  /* 0x000000080f0e7825 */ /* 0x000fcc00078e001a */
[----:B------:R-:W0:Y:S02]  /*3740*/  LDG.E.64 R14, desc[UR14][R14.64] ;  /* 0x0000000e0e0e7981 */ /* 0x000e24000c1e1b00 */
[----:B0-----:R-:W-:Y:S01]  /*3750*/  FADD.FTZ R10, R10, R14 ;  /* 0x0000000e0a0a7221 */ /* 0x001fe20000010000 */
[----:B------:R-:W-:-:S07]  /*3760*/  FADD.FTZ R11, R11, R15 ;  /* 0x0000000f0b0b7221 */ /* 0x000fce0000010000 */
.L_x_20:
[----:B------:R-:W-:Y:S05]  /*3770*/  BSYNC B0 ;  /* 0x0000000000007941 */ /* 0x000fea0003800000 */
.L_x_19:
[----:B------:R-:W-:Y:S05]  /*3780*/  @!P3 BRA `(.L_x_11) ;  /* 0x00000000003cb947 */ /* 0x000fea0003800000 */
[C---:B------:R-:W-:Y:S02]  /*3790*/  IADD3 R17, R22.reuse, 0x2, RZ ;  /* 0x0000000216117810 */ /* 0x040fe40007ffe0ff */
[----:B------:R-:W-:Y:S02]  /*37a0*/  IADD3 R15, R22, 0x1, RZ ;  /* 0x00000001160f7810 */ /* 0x000fe40007ffe0ff */
[----:B------:R-:W-:Y:S02]  /*37b0*/  ISETP.EQ.OR P0, PT, R17, UR16, P2 ;  /* 0x0000001011007c0c */ /* 0x000fe40009702670 */
[----:B------:R-:W-:Y:S02]  /*37c0*/  ISETP.EQ.OR P3, PT, R15, UR16, P2 ;  /* 0x000000100f007c0c */ /* 0x000fe40009762670 */
[----:B------:R-:W-:-:S11]  /*37d0*/  ISETP.EQ.OR P0, PT, R12, 0x2, P0 ;  /* 0x000000020c00780c */ /* 0x000fd60000702670 */
[-CC-:B------:R-:W-:Y:S02]  /*37e0*/  @!P3 IMAD R15, R15, R13.reuse, R2.reuse ;  /* 0x0000000d0f0fb224 */ /* 0x180fe400078e0202 */
[----:B------:R-:W-:Y:S02]  /*37f0*/  @!P0 IMAD R17, R17, R13, R2 ;  /* 0x0000000d11118224 */ /* 0x000fe400078e0202 */
[----:B------:R-:W-:-:S04]  /*3800*/  @!P3 IMAD.WIDE.U32 R12, R15, 0x8, R26 ;  /* 0x000000080f0cb825 */ /* 0x000fc800078e001a */
[----:B------:R-:W-:Y:S02]  /*3810*/  @!P0 IMAD.WIDE.U32 R26, R17, 0x8, R26 ;  /* 0x00000008111a8825 */ /* 0x000fe400078e001a */
[----:B------:R-:W0:Y:S04]  /*3820*/  @!P3 LDG.E.64 R12, desc[UR14][R12.64] ;  /* 0x0000000e0c0cb981 */ /* 0x000e28000c1e1b00 */
[----:B------:R-:W2:Y:S01]  /*3830*/  @!P0 LDG.E.64 R26, desc[UR14][R26.64] ;  /* 0x0000000e1a1a8981 */ /* 0x000ea2000c1e1b00 */
[----:B0-----:R-:W-:Y:S01]  /*3840*/  @!P3 FADD.FTZ R10, R10, R12 ;  /* 0x0000000c0a0ab221 */ /* 0x001fe20000010000 */
[----:B------:R-:W-:-:S03]  /*3850*/  @!P3 FADD.FTZ R11, R11, R13 ;  /* 0x0000000d0b0bb221 */ /* 0x000fc60000010000 */
[----:B--2---:R-:W-:Y:S01]  /*3860*/  @!P0 FADD.FTZ R10, R10, R26 ;  /* 0x0000001a0a0a8221 */ /* 0x004fe20000010000 */
[----:B------:R-:W-:-:S07]  /*3870*/  @!P0 FADD.FTZ R11, R11, R27 ;  /* 0x0000001b0b0b8221 */ /* 0x000fce0000010000 */
.L_x_11:
[----:B------:R-:W1:Y:S01]  /*3880*/  S2UR UR7, SR_CgaCtaId ;  /* 0x00000000000779c3 */ /* 0x000e620000008800 */
[----:B------:R-:W-:Y:S01]  /*3890*/  UMOV UR6, 0x400 ;  /* 0x0000040000067882 */ /* 0x000fe20000000000 */
[----:B------:R-:W-:Y:S02]  /*38a0*/  ISETP.NE.AND P0, PT, RZ, UR18, PT ;  /* 0x00000012ff007c0c */ /* 0x000fe4000bf05270 */
[----:B------:R-:W-:Y:S02]  /*38b0*/  SHF.L.U32 R37, R37, 0x10, RZ ;  /* 0x0000001025257819 */ /* 0x000fe400000006ff */
[----:B--2---:R-:W-:Y:S02]  /*38c0*/  SHF.L.U32 R15, R38, 0x10, RZ ;  /* 0x00000010260f7819 */ /* 0x004fe400000006ff */
[----:B------:R-:W-:Y:S01]  /*38d0*/  SHF.L.U32 R5, R5, 0x10, RZ ;  /* 0x0000001005057819 */ /* 0x000fe200000006ff */
[----:B------:R-:W-:Y:S01]  /*38e0*/  FADD.FTZ R37, -R4, R37 ;  /* 0x0000002504257221 */ /* 0x000fe20000010100 */
[----:B------:R-:W-:Y:S01]  /*38f0*/  SHF.L.U32 R36, R36, 0x10, RZ ;  /* 0x0000001024247819 */ /* 0x000fe200000006ff */
[----:B------:R-:W-:-:S02]  /*3900*/  FADD.FTZ R15, -R4, R15 ;  /* 0x0000000f040f7221 */ /* 0x000fc40000010100 */
[----:B------:R-:W-:Y:S02]  /*3910*/  FMUL.FTZ R37, R37, UR9 ;  /* 0x0000000925257c20 */ /* 0x000fe40008410000 */
[----:B------:R-:W-:Y:S01]  /*3920*/  FMUL.FTZ R16, R15, UR9 ;  /* 0x000000090f107c20 */ /* 0x000fe20008410000 */
[----:B-1----:R-:W-:-:S09]  /*3930*/  ULEA UR6, UR7, UR6, 0x18 ;  /* 0x0000000607067291 */ /* 0x002fd2000f8ec03f */
[----:B------:R1:W-:Y:S01]  /*3940*/  @!P2 STS.64 [UR6+0xc0], R10 ;  /* 0x0000c00aff00a988 */ /* 0x0003e20008000a06 */
[----:B------:R-:W-:Y:S06]  /*3950*/  BAR.SYNC.DEFER_BLOCKING 0x0 ;  /* 0x0000000000007b1d */ /* 0x000fec0000010000 */
[----:B------:R-:W2:Y:S01]  /*3960*/  LDS.64 R12, [UR6+0xc0] ;  /* 0x0000c006ff0c7984 */ /* 0x000ea20008000a00 */
[----:B------:R-:W-:Y:S05]  /*3970*/  @!P0 BRA `(.L_x_21) ;  /* 0x0000000000488947 */ /* 0x000fea0003800000 */
[----:B------:R-:W-:Y:S01]  /*3980*/  FFMA.FTZ R8, R37, R6, R8 ;  /* 0x0000000625087223 */ /* 0x000fe20000010008 */
[----:B------:R-:W-:-:S03]  /*3990*/  FFMA.FTZ R9, R16, R7, R9 ;  /* 0x0000000710097223 */ /* 0x000fc60000010009 */
[----:B------:R-:W-:Y:S01]  /*39a0*/  FMUL.FTZ R2, R8, -1.4426950216293334961 ;  /* 0xbfb8aa3b08027820 */ /* 0x000fe20000410000 */
[----:B01----:R-:W-:-:S05]  /*39b0*/  FMUL.FTZ R10, R9, -1.4426950216293334961 ;  /* 0xbfb8aa3b090a7820 */ /* 0x003fca0000410000 */
        /* <DEDUP_REMOVED lines=14> */
.L_x_21:
[----:B------:R-:W-:Y:S04]  /*3aa0*/  BSSY B0, `(.L_x_22) ;  /* 0x0000017000007945 */ /* 0x000fe80003800000 */
[----:B------:R-:W-:Y:S05]  /*3ab0*/  @!P1 BRA `(.L_x_23) ;  /* 0x0000000000549947 */ /* 0x000fea0003800000 */
[----:B------:R-:W-:Y:S01]  /*3ac0*/  ULDC UR6, c[0x0][0x2bc] ;  /* 0x0000af0000067ab9 */ /* 0x000fe20000000800 */
[----:B------:R-:W-:Y:S01]  /*3ad0*/  ULDC.64 UR20, c[0x0][0x288] ;  /* 0x0000a20000147ab9 */ /* 0x000fe20000000a00 */
[----:B--2---:R-:W-:Y:S01]  /*3ae0*/  FMUL.FTZ R12, R12, UR6 ;  /* 0x000000060c0c7c20 */ /* 0x004fe20008410000 */
[----:B------:R-:W-:Y:S01]  /*3af0*/  MOV R41, R43 ;  /* 0x0000002b00297202 */ /* 0x000fe20000000f00 */
[----:B------:R-:W-:Y:S02]  /*3b00*/  IMAD R4, R3, UR20, RZ ;  /* 0x0000001403047c24 */ /* 0x000fe4000f8e02ff */
[-C--:B------:R-:W-:Y:S01]  /*3b10*/  FMUL.FTZ R2, R37, R12.reuse ;  /* 0x0000000c25027220 */ /* 0x080fe20000410000 */
[----:B------:R-:W-:Y:S01]  /*3b20*/  FMUL.FTZ R12, R16, R12 ;  /* 0x0000000c100c7220 */ /* 0x000fe20000410000 */
[----:B------:R-:W-:-:S04]  /*3b30*/  IMAD.WIDE.U32 R40, R33, UR20, R40 ;  /* 0x0000001421287c25 */ /* 0x000fc8000f8e0028 */
[C---:B------:R-:W-:Y:S01]  /*3b40*/  FFMA.FTZ R2, R13.reuse, UR6, R2 ;  /* 0x000000060d027c23 */ /* 0x040fe20008010002 */
[----:B------:R-:W-:Y:S01]  /*3b50*/  FFMA.FTZ R13, R13, UR6, R12 ;  /* 0x000000060d0d7c23 */ /* 0x000fe2000801000c */
[----:B------:R-:W-:Y:S01]  /*3b60*/  IMAD R9, R33, UR21, R4 ;  /* 0x0000001521097c24 */ /* 0x000fe2000f8e0204 */
[----:B------:R-:W-:Y:S01]  /*3b70*/  ULDC.64 UR6, c[0x0][0x210] ;  /* 0x0000840000067ab9 */ /* 0x000fe20000000a00 */
[----:B------:R-:W-:Y:S01]  /*3b80*/  FFMA.FTZ R2, R5, R6, -R2 ;  /* 0x0000000605027223 */ /* 0x000fe20000010802 */
[----:B------:R-:W-:Y:S01]  /*3b90*/  FFMA.FTZ R13, R36, R7, -R13 ;  /* 0x00000007240d7223 */ /* 0x000fe2000001080d */
[----:B------:R-:W-:Y:S02]  /*3ba0*/  LEA R4, P0, R40, UR6, 0x1 ;  /* 0x0000000628047c11 */ /* 0x000fe4000f8008ff */
[----:B------:R-:W-:Y:S01]  /*3bb0*/  FMUL.FTZ R2, R2, UR9 ;  /* 0x0000000902027c20 */ /* 0x000fe20008410000 */
[----:B------:R-:W-:Y:S01]  /*3bc0*/  FMUL.FTZ R7, R13, UR9 ;  /* 0x000000090d077c20 */ /* 0x000fe20008410000 */
[----:B------:R-:W-:-:S04]  /*3bd0*/  IADD3 R9, R41, R9, RZ ;  /* 0x0000000929097210 */ /* 0x000fc80007ffe0ff */
[----:B------:R-:W-:Y:S02]  /*3be0*/  LEA.HI.X R5, R40, UR7, R9, 0x1, P0 ;  /* 0x0000000728057c11 */ /* 0x000fe400080f0c09 */
[----:B------:R-:W-:-:S05]  /*3bf0*/  F2FP.BF16.F32.PACK_AB R7, R7, R2 ;  /* 0x000000020707723e */ /* 0x000fca00000010ff */
[----:B------:R3:W-:Y:S02]  /*3c00*/  STG.E desc[UR14][R4.64], R7 ;  /* 0x0000000704007986 */ /* 0x0007e4000c10190e */
.L_x_23:
[----:B------:R-:W-:Y:S05]  /*3c10*/  BSYNC B0 ;  /* 0x0000000000007941 */ /* 0x000fea0003800000 */
.L_x_22:
[----:B------:R-:W-:Y:S01]  /*3c20*/  ULDC UR6, c[0x0][0x10] ;  /* 0x0000040000067ab9 */ /* 0x000fe20000000800 */
[----:B------:R-:W-:Y:S02]  /*3c30*/  UIADD3 UR4, UR4, 0x1, URZ ;  /* 0x0000000104047890 */ /* 0x000fe4000fffe03f */
[----:B------:R-:W-:-:S04]  /*3c40*/  UIADD3 UR8, UR6, UR8, URZ ;  /* 0x0000000806087290 */ /* 0x000fc8000fffe03f */
[----:B------:R-:W-:-:S06]  /*3c50*/  UISETP.GE.AND UP0, UPT, UR8, UR5, UPT ;  /* 0x000000050800728c */ /* 0x000fcc000bf06270 */
[----:B------:R-:W-:-:S13]  /*3c60*/  PLOP3.LUT P0, PT, PT, PT, UP0, 0x80, 0x0 ;  /* 0x000000000000781c */ /* 0x000fda0003f0f008 */
[----:B------:R-:W-:Y:S05]  /*3c70*/  @!P0 BRA `(.L_x_24) ;  /* 0xffffffc4009c8947 */ /* 0x000fea000383ffff */
.L_x_1:
[----:B---3--:R-:W3:Y:S01]  /*3c80*/  LDC R4, c[0x0][0xc] ;  /* 0x00000300ff047b82 */ /* 0x008ee20000000800 */
[----:B------:R-:W-:Y:S01]  /*3c90*/  ISETP.NE.AND P1, PT, R35, RZ, PT ;  /* 0x000000ff2300720c */ /* 0x000fe20003f25270 */
[----:B------:R-:W-:Y:S06]  /*3ca0*/  BSSY B0, `(.L_x_25) ;  /* 0x0000011000007945 */ /* 0x000fec0003800000 */
[----:B------:R-:W0:Y:S08]  /*3cb0*/  LDC R7, c[0x0][0x10] ;  /* 0x00000400ff077b82 */ /* 0x000e300000000800 */
[----:B------:R-:W4:Y:S01]  /*3cc0*/  LDC.64 R2, c[0x0][0x258] ;  /* 0x00009600ff027b82 */ /* 0x000f220000000a00 */
[----:B---3--:R-:W-:-:S02]  /*3cd0*/  ISETP.NE.AND P0, PT, R4, 0x1, PT ;  /* 0x000000010400780c */ /* 0x008fc40003f05270 */
[----:B0-----:R-:W-:-:S04]  /*3ce0*/  SHF.L.U32 R0, R7, 0x1, RZ ;  /* 0x0000000107007819 */ /* 0x001fc800000006ff */
[----:B------:R-:W-:-:S05]  /*3cf0*/  SEL R5, R0, RZ, P0 ;  /* 0x000000ff00057207 */ /* 0x000fca0000000000 */
[----:B----4-:R-:W-:Y:S01]  /*3d00*/  IMAD.WIDE.U32 R2, R5, 0x4, R2 ;  /* 0x0000000405027825 */ /* 0x010fe200078e0002 */
[----:B------:R-:W-:Y:S06]  /*3d10*/  @P1 BRA `(.L_x_26) ;  /* 0x0000000000241947 */ /* 0x000fec0003800000 */
[----:B------:R-:W0:Y:S01]  /*3d20*/  S2R R0, SR_LANEID ;  /* 0x0000000000007919 */ /* 0x000e220000000000 */
[----:B------:R-:W-:Y:S02]  /*3d30*/  VOTEU.ANY UR4, UPT, PT ;  /* 0x0000000000047886 */ /* 0x000fe400038e0100 */
[----:B------:R-:W-:Y:S02]  /*3d40*/  UFLO.U32 UR5, UR4 ;  /* 0x00000004000572bd */ /* 0x000fe400080e0000 */
[----:B------:R-:W3:Y:S04]  /*3d50*/  POPC R5, UR4 ;  /* 0x0000000400057d09 */ /* 0x000ee80008000000 */
[----:B0-----:R-:W-:-:S13]  /*3d60*/  ISETP.EQ.U32.AND P0, PT, R0, UR5, PT ;  /* 0x0000000500007c0c */ /* 0x001fda000bf02070 */
[----:B------:R-:W-:Y:S06]  /*3d70*/  @P0 MEMBAR.ALL.GPU ;  /* 0x0000000000000992 */ /* 0x000fec000000a000 */
[----:B------:R-:W-:-:S00]  /*3d80*/  @P0 ERRBAR ;  /* 0x00000000000009ab */ /* 0x000fc00000000000 */
[----:B------:R-:W-:Y:S06]  /*3d90*/  @P0 CGAERRBAR ;  /* 0x00000000000005ab */ /* 0x000fec0000000000 */
[----:B---3--:R0:W-:Y:S02]  /*3da0*/  @P0 REDG.E.ADD.S32.STRONG.GPU desc[UR14][R2.64], R5 ;  /* 0x000000050200098e */ /* 0x0081e4000c10e38e */
.L_x_26:
[----:B------:R-:W-:Y:S05]  /*3db0*/  BSYNC B0 ;  /* 0x0000000000007941 */ /* 0x000fea0003800000 */
.L_x_25:
[----:B------:R-:W3:Y:S01]  /*3dc0*/  S2UR UR4, SR_CTAID.X ;  /* 0x00000000000479c3 */ /* 0x000ee20000002500 */
[----:B------:R-:W-:Y:S02]  /*3dd0*/  IADD3 R0, R4, -0x1, RZ ;  /* 0xffffffff04007810 */ /* 0x000fe40007ffe0ff */
[----:B0-----:R-:W-:-:S05]  /*3de0*/  IADD3 R5, R7, -0x1, RZ ;  /* 0xffffffff07057810 */ /* 0x001fca0007ffe0ff */
[----:B------:R-:W0:Y:S01]  /*3df0*/  S2UR UR5, SR_CTAID.Y ;  /* 0x00000000000579c3 */ /* 0x000e220000002600 */
[----:B---3--:R-:W-:-:S04]  /*3e00*/  ISETP.NE.AND P0, PT, R0, UR4, PT ;  /* 0x0000000400007c0c */ /* 0x008fc8000bf05270 */
[----:B0-----:R-:W-:-:S13]  /*3e10*/  ISETP.NE.OR P0, PT, R5, UR5, P0 ;  /* 0x0000000505007c0c */ /* 0x001fda0008705670 */
[----:B------:R-:W-:Y:S05]  /*3e20*/  @P0 EXIT ;  /* 0x000000000000094d */ /* 0x000fea0003800000 */
[----:B------:R-:W-:Y:S05]  /*3e30*/  @P1 BRA `(.L_x_27) ;  /* 0x0000000000201947 */ /* 0x000fea0003800000 */
[----:B------:R-:W-:-:S05]  /*3e40*/  IMAD R0, R4, R7, RZ ;  /* 0x0000000704007224 */ /* 0x000fca00078e02ff */
[----:B------:R-:W-:-:S13]  /*3e50*/  ISETP.NE.AND P0, PT, R0, -0x1, PT ;  /* 0xffffffff0000780c */ /* 0x000fda0003f05270 */
[----:B------:R-:W-:Y:S05]  /*3e60*/  @!P0 BRA `(.L_x_27) ;  /* 0x0000000000148947 */ /* 0x000fea0003800000 */
.L_x_28:
[----:B------:R-:W3:Y:S04]  /*3e70*/  LDG.E.STRONG.GPU R5, desc[UR14][R2.64] ;  /* 0x0000000e02057981 */ /* 0x000ee8000c1ef900 */
[----:B---3--:R-:W-:Y:S01]  /*3e80*/  CCTL.IVALL ;  /* 0x00000000ff00798f */ /* 0x008fe20002000000 */
[----:B------:R-:W-:Y:S05]  /*3e90*/  YIELD ;  /* 0x0000000000007946 */ /* 0x000fea0003800000 */
[----:B------:R-:W-:-:S13]  /*3ea0*/  ISETP.NE.AND P0, PT, R5, R0, PT ;  /* 0x000000000500720c */ /* 0x000fda0003f05270 */
[----:B------:R-:W-:Y:S05]  /*3eb0*/  @P0 BRA `(.L_x_28) ;  /* 0xfffffffc00ec0947 */ /* 0x000fea000383ffff */
.L_x_27:
[----:B------:R-:W-:Y:S05]  /*3ec0*/  WARPSYNC.ALL ;  /* 0x0000000000007948 */ /* 0x000fea0003800000 */
[----:B------:R-:W0:Y:S08]  /*3ed0*/  LDC.64 R2, c[0x0][0x288] ;  /* 0x0000a200ff027b82 */ /* 0x000e300000000a00 */
[----:B------:R-:W-:Y:S01]  /*3ee0*/  BAR.SYNC.DEFER_BLOCKING 0x0 ;  /* 0x0000000000007b1d */ /* 0x000fe20000010000 */
[----:B0-----:R-:W-:-:S04]  /*3ef0*/  LEA.HI R0, P0, R3, R2, RZ, 0x1 ;  /* 0x0000000203007211 */ /* 0x001fc800078108ff */
[----:B------:R-:W-:-:S04]  /*3f00*/  IADD3.X R5, RZ, R3, RZ, P0, !PT ;  /* 0x00000003ff057210 */ /* 0x000fc800007fe4ff */
[----:B------:R-:W-:Y:S02]  /*3f10*/  SHF.R.S64 R24, R0, 0x1, R5 ;  /* 0x0000000100187819 */ /* 0x000fe40000001005 */
[----:B------:R-:W-:Y:S02]  /*3f20*/  SHF.R.S32.HI R0, RZ, 0x1f, R35 ;  /* 0x0000001fff007819 */ /* 0x000fe40000011423 */
[----:B------:R-:W-:Y:S02]  /*3f30*/  SHF.R.S32.HI R25, RZ, 0x1, R5 ;  /* 0x00000001ff197819 */ /* 0x000fe40000011405 */
[----:B------:R-:W-:-:S04]  /*3f40*/  ISETP.GT.U32.AND P0, PT, R24, R35, PT ;  /* 0x000000231800720c */ /* 0x000fc80003f04070 */
[----:B------:R-:W-:-:S13]  /*3f50*/  ISETP.GT.AND.EX P0, PT, R25, R0, PT, P0 ;  /* 0x000000001900720c */ /* 0x000fda0003f04300 */
[----:B------:R-:W-:Y:S05]  /*3f60*/  @!P0 EXIT ;  /* 0x000000000000894d */ /* 0x000fea0003800000 */
[C---:B------:R-:W-:Y:S01]  /*3f70*/  IMAD.WIDE.U32 R8, R2.reuse, 0x3, RZ ;  /* 0x0000000302087825 */ /* 0x040fe200078e00ff */
[----:B-1----:R-:W-:Y:S01]  /*3f80*/  LEA R11, R3, R3, 0x1 ;  /* 0x00000003030b7211 */ /* 0x002fe200078e08ff */
[----:B------:R-:W0:Y:S01]  /*3f90*/  LDC.64 R4, c[0x0][0x218] ;  /* 0x00008600ff047b82 */ /* 0x000e220000000a00 */
[----:B------:R-:W-:Y:S01]  /*3fa0*/  SHF.L.U64.HI R3, R2, 0x2, R3 ;  /* 0x0000000202037819 */ /* 0x000fe20000010203 */
[----:B------:R-:W-:Y:S01]  /*3fb0*/  ULDC.64 UR4, c[0x0][0x268] ;  /* 0x00009a0000047ab9 */ /* 0x000fe20000000a00 */
[----:B------:R-:W-:Y:S02]  /*3fc0*/  IADD3 R11, R9, R11, RZ ;  /* 0x0000000b090b7210 */ /* 0x000fe40007ffe0ff */
[----:B------:R-:W-:Y:S02]  /*3fd0*/  SHF.L.U64.HI R31, R24, 0x2, R25 ;  /* 0x00000002181f7819 */ /* 0x000fe40000010219 */
[----:B------:R-:W-:Y:S01]  /*3fe0*/  LEA.HI R8, P0, R11, R8, RZ, 0x1 ;  /* 0x000000080b087211 */ /* 0x000fe200078108ff */
[----:B------:R-:W1:Y:S03]  /*3ff0*/  LDC.64 R6, c[0x0][0x220] ;  /* 0x00008800ff067b82 */ /* 0x000e660000000a00 */
[----:B------:R-:W-:-:S04]  /*4000*/  IADD3.X R11, RZ, R11, RZ, P0, !PT ;  /* 0x0000000bff0b7210 */ /* 0x000fc800007fe4ff */
[--C-:B------:R-:W-:Y:S02]  /*4010*/  SHF.R.S64 R27, R8, 0x1, R11.reuse ;  /* 0x00000001081b7819 */ /* 0x100fe4000000100b */
[----:B------:R-:W-:-:S04]  /*4020*/  SHF.R.S32.HI R8, RZ, 0x1, R11 ;  /* 0x00000001ff087819 */ /* 0x000fc8000001140b */
[----:B------:R-:W-:-:S07]  /*4030*/  SHF.L.U64.HI R29, R27, 0x2, R8 ;  /* 0x000000021b1d7819 */ /* 0x000fce0000010208 */
.L_x_29:
[----:B--2---:R-:W-:-:S04]  /*4040*/  LEA R12, P0, R35, UR4, 0x2 ;  /* 0x00000004230c7c11 */ /* 0x004fc8000f8010ff */
[----:B------:R-:W-:Y:S02]  /*4050*/  LEA.HI.X R13, R35, UR5, R0, 0x2, P0 ;  /* 0x00000005230d7c11 */ /* 0x000fe400080f1400 */
[-C--:B------:R-:W-:Y:S02]  /*4060*/  LEA R14, P0, R24, R12.reuse, 0x2 ;  /* 0x0000000c180e7211 */ /* 0x080fe400078010ff */
[-C--:B------:R-:W-:Y:S01]  /*4070*/  LEA R18, P1, R2, R12.reuse, 0x2 ;  /* 0x0000000c02127211 */ /* 0x080fe200078210ff */
[----:B----4-:R-:W2:Y:S01]  /*4080*/  LDG.E R20, desc[UR14][R12.64] ;  /* 0x0000000e0c147981 */ /* 0x010ea2000c1e1900 */
[----:B------:R-:W-:Y:S02]  /*4090*/  LEA R16, P2, R27, R12, 0x2 ;  /* 0x0000000c1b107211 */ /* 0x000fe400078410ff */
[----:B------:R-:W-:Y:S02]  /*40a0*/  IADD3.X R15, R13, R31, RZ, P0, !PT ;  /* 0x0000001f0d0f7210 */ /* 0x000fe400007fe4ff */
[----:B------:R-:W-:-:S02]  /*40b0*/  IADD3.X R19, R3, R13, RZ, P1, !PT ;  /* 0x0000000d03137210 */ /* 0x000fc40000ffe4ff */
[----:B------:R-:W-:Y:S01]  /*40c0*/  IADD3.X R17, R13, R29, RZ, P2, !PT ;  /* 0x0000001d0d117210 */ /* 0x000fe200017fe4ff */
[----:B------:R-:W2:Y:S04]  /*40d0*/  LDG.E R21, desc[UR14][R14.64] ;  /* 0x0000000e0e157981 */ /* 0x000ea8000c1e1900 */
[----:B------:R-:W3:Y:S04]  /*40e0*/  LDG.E R22, desc[UR14][R18.64] ;  /* 0x0000000e12167981 */ /* 0x000ee8000c1e1900 */
[----:B------:R-:W3:Y:S01]  /*40f0*/  LDG.E R23, desc[UR14][R16.64] ;  /* 0x0000000e10177981 */ /* 0x000ee2000c1e1900 */
[----:B------:R-:W-:-:S02]  /*4100*/  SHF.L.U32 R11, R35, 0x1, RZ ;  /* 0x00000001230b7819 */ /* 0x000fc400000006ff */
[----:B------:R-:W-:-:S03]  /*4110*/  IADD3 R35, R35, 0x280, RZ ;  /* 0x0000028023237810 */ /* 0x000fc60007ffe0ff */
[----:B0-----:R-:W-:-:S04]  /*4120*/  IMAD.WIDE R8, R11, 0x4, R4 ;  /* 0x000000040b087825 */ /* 0x001fc800078e0204 */
[----:B-1----:R-:W-:Y:S01]  /*4130*/  IMAD.WIDE R10, R11, 0x4, R6 ;  /* 0x000000040b0a7825 */ /* 0x002fe200078e0206 */
[----:B------:R-:W-:Y:S02]  /*4140*/  ISETP.GT.U32.AND P0, PT, R24, R35, PT ;  /* 0x000000231800720c */ /* 0x000fe40003f04070 */
[----:B------:R-:W-:-:S04]  /*4150*/  SHF.R.S32.HI R0, RZ, 0x1f, R35 ;  /* 0x0000001fff007819 */ /* 0x000fc80000011423 */
[----:B------:R-:W-:Y:S01]  /*4160*/  ISETP.GT.AND.EX P0, PT, R25, R0, PT, P0 ;  /* 0x000000001900720c */ /* 0x000fe20003f04300 */
[----:B--2---:R4:W-:Y:S04]  /*4170*/  STG.E.64 desc[UR14][R8.64], R20 ;  /* 0x0000001408007986 */ /* 0x0049e8000c101b0e */
[----:B---3--:R4:W-:Y:S08]  /*4180*/  STG.E.64 desc[UR14][R10.64], R22 ;  /* 0x000000160a007986 */ /* 0x0089f0000c101b0e */
[----:B------:R-:W-:Y:S05]  /*4190*/  @P0 BRA `(.L_x_29) ;  /* 0xfffffffc00a80947 */ /* 0x000fea000383ffff */
[----:B------:R-:W-:Y:S05]  /*41a0*/  EXIT ;  /* 0x000000000000794d */ /* 0x000fea0003800000 */
.L_x_30:
        /* <DEDUP_REMOVED lines=13> */
.L_x_2279:


//--------------------- .text._Z35group_norm_nhwc_bwd_one_pass_kernelI11Bf16IOFp32WLi128ELi20ELi640EEv26Group_norm_nhwc_bwd_params --------------------------
	.section	.text._Z35group_norm_nhwc_bwd_one_pass_kernelI11Bf16IOFp32WLi128ELi20ELi640EEv26Group_norm_nhwc_bwd_params,"ax",@progbits
	.align	128
        .global         _Z35group_norm_nhwc_bwd_one_pass_kernelI11Bf16IOFp32WLi128ELi20ELi640EEv26Group_norm_nhwc_bwd_params
        .type           _Z35group_norm_nhwc_bwd_one_pass_kernelI11Bf16IOFp32WLi128ELi20ELi640EEv26Group_norm_nhwc_bwd_params,@function
        .size           _Z35group_norm_nhwc_bwd_one_pass_kernelI11Bf16IOFp32WLi128ELi20ELi640EEv26Group_norm_nhwc_bwd_params,(.L_x_2280 - _Z35group_norm_nhwc_bwd_one_pass_kernelI11Bf16IOFp32WLi128ELi20ELi640EEv26Group_norm_nhwc_bwd_params)
        .other          _Z35group_norm_nhwc_bwd_one_pass_kernelI11Bf16IOFp32WLi128ELi20ELi640EEv26Group_norm_nhwc_bwd_params,@"STO_CUDA_ENTRY STV_DEFAULT"
_Z35group_norm_nhwc_bwd_one_pass_kernelI11Bf16IOFp32WLi128ELi20ELi640EEv26Group_norm_nhwc_bwd_params:
.text._Z35group_norm_nhwc_bwd_one_pass_kernelI11Bf16IOFp32WLi128ELi20ELi640EEv26Group_norm_nhwc_bwd_params:
        /* <DEDUP_REMOVED lines=16> */
[----:B------:R-:W-:Y:S01]  /*0100*/  UIMAD UR10, UR13, 0x3, URZ ;  /* 0x000000030d0a78a4 */ /* 0x000fe2000f8e023f */
[----:B------:R-:W-:Y:S01]  /*0110*/  SHF.R.U32.HI R2, RZ, 0x3, R3 ;  /* 0x00000003ff027819 */ /* 0x000fe20000011603 */
[----:B------:R-:W0:Y:S01]  /*0120*/  LDC R5, c[0x0][0x2ac] ;  /* 0x0000ab00ff057b82 */ /* 0x000e220000000800 */
[----:B------:R-:W-:Y:S01]  /*0130*/  ULEA.HI UR11, UP0, UR13, UR12, URZ, 0x1 ;  /* 0x0000000c0d0b7291 */ /* 0x000fe2000f81083f */
[----:B------:R-:W-:Y:S01]  /*0140*/  LEA.HI R0, R0, R37, RZ, 0x5 ;  /* 0x0000002500007211 */ /* 0x000fe200078f28ff */
[----:B------:R-:W-:Y:S01]  /*0150*/  UIADD3 UR10, UR7, UR10, URZ ;  /* 0x0000000a070a7290 */ /* 0x000fe2000fffe03f */
[----:B------:R-:W-:Y:S01]  /*0160*/  IMAD R38, R2, -0xa, R37 ;  /* 0xfffffff602267824 */ /* 0x000fe200078e0225 */
[----:B------:R-:W-:Y:S01]  /*0170*/  UIADD3.X UR13, URZ, UR13, URZ, UP0, !UPT ;  /* 0x0000000d3f0d7290 */ /* 0x000fe200087fe43f */
        /* <DEDUP_REMOVED lines=13> */
[----:B------:R-:W-:Y:S01]  /*0250*/  USHF.L.U64.HI UR10, UR12, 0x2, UR10 ;  /* 0x000000020c0a7899 */ /* 0x000fe2000801020a */
[----:B------:R-:W-:-:S03]  /*0260*/  UMOV UR7, UR9 ;  /* 0x0000000900077c82 */ /* 0x000fc60008000000 */
[C---:B------:R-:W-:Y:S01]  /*0270*/  ISETP.GE.U32.AND P1, PT, R36.reuse, UR18, PT ;  /* 0x0000001224007c0c */ /* 0x040fe2000bf26070 */
[----:B------:R-:W-:Y:S01]  /*0280*/  ULDC.U8 UR18, c[0x0][0x2a4] ;  /* 0x0000a90000127ab9 */ /* 0x000fe20000000000 */
[----:B------:R-:W-:Y:S01]  /*0290*/  SHF.R.S32.HI R3, RZ, 0x1f, R36 ;  /* 0x0000001fff037819 */ /* 0x000fe20000011424 */
[----:B--2---:R-:W-:Y:S01]  /*02a0*/  ULEA UR4, UR8, UR4, 0x18 ;  /* 0x0000000408047291 */ /* 0x004fe2000f8ec03f */
[----:B------:R-:W-:Y:S02]  /*02b0*/  IADD3 R35, R36, 0x40, RZ ;  /* 0x0000004024237810 */ /* 0x000fe40007ffe0ff */
[----:B------:R-:W-:-:S03]  /*02c0*/  ISETP.GE.AND.EX P1, PT, R3, UR19, PT, P1 ;  /* 0x0000001303007c0c */ /* 0x000fc6000bf26310 */
[----:B------:R-:W-:Y:S01]  /*02d0*/  LEA R0, R0, UR4, 0x3 ;  /* 0x0000000400007c11 */ /* 0x000fe2000f8e18ff */
[----:B------:R-:W-:Y:S01]  /*02e0*/  UMOV UR4, URZ ;  /* 0x0000003f00047c82 */ /* 0x000fe20008000000 */
[----:B-1----:R-:W-:-:S13]  /*02f0*/  ISETP.LT.U32.AND P1, PT, R37, 0x280, !P1 ;  /* 0x000002802500780c */ /* 0x002fda0004f21070 */
.L_x_58:
[----:B0-----:R-:W0:Y:S01]  /*0300*/  LDC R10, c[0x0][0x2a0] ;  /* 0x0000a800ff0a7b82 */ /* 0x001e220000000800 */
[----:B------:R-:W-:Y:S01]  /*0310*/  ULDC.64 UR8, c[0x0][0x248] ;  /* 0x0000920000087ab9 */ /* 0x000fe20000000a00 */
[----:B------:R-:W-:Y:S01]  /*0320*/  IABS R8, UR7 ;  /* 0x0000000700087c13 */ /* 0x000fe20008000000 */
[----:B------:R-:W-:Y:S02]  /*0330*/  UIMAD.WIDE UR8, UR7, 0x8, UR8 ;  /* 0x00000008070878a5 */ /* 0x000fe4000f8e0208 */
[----:B------:R-:W-:Y:S02]  /*0340*/  ISETP.LE.AND P5, PT, RZ, UR7, PT ;  /* 0x00000007ff007c0c */ /* 0x000fe4000bfa3270 */
[----:B------:R-:W-:Y:S01]  /*0350*/  SHF.R.S32.HI R21, RZ, 0x1f, R35 ;  /* 0x0000001fff157819 */ /* 0x000fe20000011423 */
[----:B-1----:R-:W1:Y:S01]  /*0360*/  @P1 LDC.64 R16, c[0x0][0x230] ;  /* 0x00008c00ff101b82 */ /* 0x002e620000000a00 */
[----:B0-2---:R-:W-:-:S04]  /*0370*/  IABS R7, R10 ;  /* 0x0000000a00077213 */ /* 0x005fc80000000000 */
        /* <DEDUP_REMOVED lines=8> */
[----:B------:R-:W-:-:S05]  /*0400*/  MOV R4, UR8 ;  /* 0x0000000800047c02 */ /* 0x000fca0008000f00 */
[----:B------:R-:W-:Y:S01]  /*0410*/  IMAD.HI.U32 R6, R5, R8, RZ ;  /* 0x0000000805067227 */ /* 0x000fe200078e00ff */
[----:B------:R-:W-:Y:S01]  /*0420*/  MOV R5, UR9 ;  /* 0x0000000900057c02 */ /* 0x000fe20008000f00 */
[----:B------:R-:W-:-:S03]  /*0430*/  ULDC.64 UR8, c[0x0][0x290] ;  /* 0x0000a40000087ab9 */ /* 0x000fc60000000a00 */
[----:B------:R-:W-:Y:S02]  /*0440*/  IADD3 R2, -R6, RZ, RZ ;  /* 0x000000ff06027210 */ /* 0x000fe40007ffe1ff */
[----:B------:R-:W2:Y:S03]  /*0450*/  LDG.E.64 R4, desc[UR14][R4.64] ;  /* 0x0000000e04047981 */ /* 0x000ea6000c1e1b00 */
[----:B------:R-:W-:Y:S01]  /*0460*/  IMAD R2, R7, R2, R8 ;  /* 0x0000000207027224 */ /* 0x000fe200078e0208 */
[----:B------:R-:W-:-:S04]  /*0470*/  LOP3.LUT R8, R10, UR7, RZ, 0x3c, !PT ;  /* 0x000000070a087c12 */ /* 0x000fc8000f8e3cff */
[----:B------:R-:W-:Y:S02]  /*0480*/  ISETP.GT.U32.AND P0, PT, R7, R2, PT ;  /* 0x000000020700720c */ /* 0x000fe40003f04070 */
[----:B------:R-:W-:-:S11]  /*0490*/  ISETP.GE.AND P2, PT, R8, RZ, PT ;  /* 0x000000ff0800720c */ /* 0x000fd60003f46270 */
[-C--:B------:R-:W-:Y:S02]  /*04a0*/  @!P0 IADD3 R2, R2, -R7.reuse, RZ ;  /* 0x8000000702028210 */ /* 0x080fe40007ffe0ff */
[----:B------:R-:W-:Y:S02]  /*04b0*/  @!P0 IADD3 R6, R6, 0x1, RZ ;  /* 0x0000000106068810 */ /* 0x000fe40007ffe0ff */
[CC--:B------:R-:W-:Y:S02]  /*04c0*/  ISETP.GE.U32.AND P4, PT, R2.reuse, R7.reuse, PT ;  /* 0x000000070200720c */ /* 0x0c0fe40003f86070 */
[----:B------:R-:W-:Y:S02]  /*04d0*/  ISETP.GT.U32.AND P3, PT, R7, R2, PT ;  /* 0x000000020700720c */ /* 0x000fe40003f64070 */
[----:B------:R-:W-:Y:S02]  /*04e0*/  IADD3 R7, R2, -R7, RZ ;  /* 0x8000000702077210 */ /* 0x000fe40007ffe0ff */
[----:B------:R-:W-:-:S02]  /*04f0*/  ISETP.GE.U32.AND P0, PT, R35, UR8, PT ;  /* 0x0000000823007c0c */ /* 0x000fc4000bf06070 */
[----:B------:R-:W-:Y:S02]  /*0500*/  SEL R2, R7, R2, !P3 ;  /* 0x0000000207027207 */ /* 0x000fe40005800000 */
[----:B------:R-:W-:Y:S01]  /*0510*/  ISETP.GE.AND.EX P0, PT, R21, UR9, PT, P0 ;  /* 0x0000000915007c0c */ /* 0x000fe2000bf06300 */
[----:B------:R-:W-:Y:S01]  /*0520*/  ULDC.64 UR8, c[0x0][0x298] ;  /* 0x0000a60000087ab9 */ /* 0x000fe20000000a00 */
[----:B------:R-:W-:Y:S02]  /*0530*/  ISETP.NE.AND P3, PT, R10, RZ, PT ;  /* 0x000000ff0a00720c */ /* 0x000fe40003f65270 */
[----:B------:R-:W-:Y:S02]  /*0540*/  LOP3.LUT R7, RZ, R10, RZ, 0x33, !PT ;  /* 0x0000000aff077212 */ /* 0x000fe400078e33ff */
[----:B------:R-:W-:Y:S01]  /*0550*/  @!P5 IADD3 R2, -R2, RZ, RZ ;  /* 0x000000ff0202d210 */ /* 0x000fe20007ffe1ff */
[----:B------:R-:W0:Y:S01]  /*0560*/  @P1 LDC.64 R10, c[0x0][0x288] ;  /* 0x0000a200ff0a1b82 */ /* 0x000e220000000a00 */
[----:B------:R-:W-:-:S02]  /*0570*/  ISETP.GT.U32.OR P0, PT, R37, 0x27f, P0 ;  /* 0x0000027f2500780c */ /* 0x000fc40000704470 */
[----:B------:R-:W-:Y:S02]  /*0580*/  @P4 IADD3 R6, R6, 0x1, RZ ;  /* 0x0000000106064810 */ /* 0x000fe40007ffe0ff */
[----:B------:R-:W-:Y:S02]  /*0590*/  SEL R2, R7, R2, !P3 ;  /* 0x0000000207027207 */ /* 0x000fe40005800000 */
[----:B------:R-:W-:-:S03]  /*05a0*/  @!P2 IADD3 R6, -R6, RZ, RZ ;  /* 0x000000ff0606a210 */ /* 0x000fc60007ffe1ff */
[----:B------:R-:W-:Y:S01]  /*05b0*/  IMAD R13, R2, 0x14, RZ ;  /* 0x00000014020d7824 */ /* 0x000fe200078e02ff */
[----:B------:R-:W-:Y:S02]  /*05c0*/  SEL R7, R7, R6, !P3 ;  /* 0x0000000607077207 */ /* 0x000fe40005800000 */
[----:B------:R-:W-:Y:S01]  /*05d0*/  SHF.R.S32.HI R8, RZ, 0x1f, R38 ;  /* 0x0000001fff087819 */ /* 0x000fe20000011426 */
[----:B------:R-:W3:Y:S01]  /*05e0*/  @!P0 LDC.64 R14, c[0x0][0x288] ;  /* 0x0000a200ff0e8b82 */ /* 0x000ee20000000a00 */
[----:B------:R-:W-:Y:S02]  /*05f0*/  IADD3 R40, P2, R38, R13, RZ ;  /* 0x0000000d26287210 */ /* 0x000fe40007f5e0ff */
[----:B------:R-:W-:Y:S02]  /*0600*/  SHF.R.S32.HI R6, RZ, 0x1f, R7 ;  /* 0x0000001fff067819 */ /* 0x000fe40000011407 */
[----:B------:R-:W-:-:S03]  /*0610*/  LEA.HI.X.SX32 R41, R13, R8, 0x1, P2 ;  /* 0x000000080d297211 */ /* 0x000fc600010f0eff */
[----:B------:R-:W-:Y:S01]  /*0620*/  IMAD R6, R6, UR8, RZ ;  /* 0x0000000806067c24 */ /* 0x000fe2000f8e02ff */
[----:B------:R-:W4:Y:S01]  /*0630*/  @P1 LDC.64 R8, c[0x0][0x228] ;  /* 0x00008a00ff081b82 */ /* 0x000f220000000a00 */
[----:B------:R-:W-:-:S04]  /*0640*/  IMAD.WIDE.U32 R40, R7, UR8, R40 ;  /* 0x0000000807287c25 */ /* 0x000fc8000f8e0028 */
[----:B------:R-:W-:Y:S01]  /*0650*/  IMAD R43, R7, UR9, R6 ;  /* 0x00000009072b7c24 */ /* 0x000fe2000f8e0206 */
[----:B------:R-:W-:Y:S01]  /*0660*/  @P1 MOV R42, R40 ;  /* 0x00000028002a1202 */ /* 0x000fe20000000f00 */
[----:B0-----:R-:W-:-:S03]  /*0670*/  @P1 IMAD R6, R3, R10, RZ ;  /* 0x0000000a03061224 */ /* 0x001fc600078e02ff */
[----:B------:R-:W-:Y:S01]  /*0680*/  IADD3 R43, R41, R43, RZ ;  /* 0x0000002b292b7210 */ /* 0x000fe20007ffe0ff */
[C---:B------:R-:W-:Y:S01]  /*0690*/  @P1 IMAD R23, R36.reuse, R11, R6 ;  /* 0x0000000b24171224 */ /* 0x040fe200078e0206 */
[----:B------:R-:W-:Y:S01]  /*06a0*/  CS2R R32, SRZ ;  /* 0x0000000000207805 */ /* 0x000fe2000001ff00 */
[----:B------:R-:W0:Y:S01]  /*06b0*/  @!P0 LDC.64 R6, c[0x0][0x230] ;  /* 0x00008c00ff068b82 */ /* 0x000e220000000a00 */
[----:B------:R-:W-:-:S04]  /*06c0*/  @P1 IMAD.WIDE.U32 R18, R36, R10, R42 ;  /* 0x0000000a24121225 */ /* 0x000fc800078e002a */
[----:B---3--:R-:W-:Y:S01]  /*06d0*/  @!P0 IMAD R20, R21, R14, RZ ;  /* 0x0000000e15148224 */ /* 0x008fe200078e02ff */
[----:B------:R-:W-:Y:S02]  /*06e0*/  @P1 IADD3 R19, R19, R23, RZ ;  /* 0x0000001713131210 */ /* 0x000fe40007ffe0ff */
[----:B------:R-:W3:Y:S01]  /*06f0*/  @!P0 LDC.64 R10, c[0x0][0x228] ;  /* 0x00008a00ff0a8b82 */ /* 0x000ee20000000a00 */
[C---:B------:R-:W-:Y:S02]  /*0700*/  @P1 SHF.L.U32 R21, R18.reuse, 0x1, RZ ;  /* 0x0000000112151819 */ /* 0x040fe400000006ff */
[----:B------:R-:W-:Y:S02]  /*0710*/  @P1 SHF.L.U64.HI R12, R18, 0x1, R19 ;  /* 0x00000001120c1819 */ /* 0x000fe40000010213 */
[----:B-1----:R-:W-:-:S04]  /*0720*/  @P1 IADD3 R16, P2, R21, R16, RZ ;  /* 0x0000001015101210 */ /* 0x002fc80007f5e0ff */
[----:B------:R-:W-:Y:S02]  /*0730*/  @P1 IADD3.X R17, R12, R17, RZ, P2, !PT ;  /* 0x000000110c111210 */ /* 0x000fe400017fe4ff */
[----:B----4-:R-:W-:-:S03]  /*0740*/  @P1 IADD3 R8, P2, R21, R8, RZ ;  /* 0x0000000815081210 */ /* 0x010fc60007f5e0ff */
[----:B------:R-:W5:Y:S01]  /*0750*/  @P1 LDG.E R33, desc[UR14][R16.64] ;  /* 0x0000000e10211981 */ /* 0x000f62000c1e1900 */
[----:B------:R-:W-:-:S05]  /*0760*/  @P1 IADD3.X R9, R12, R9, RZ, P2, !PT ;  /* 0x000000090c091210 */ /* 0x000fca00017fe4ff */
[----:B------:R-:W5:Y:S01]  /*0770*/  @P1 LDG.E R32, desc[UR14][R8.64] ;  /* 0x0000000e08201981 */ /* 0x000f62000c1e1900 */
[----:B------:R-:W-:Y:S02]  /*0780*/  @!P0 MOV R18, R40 ;  /* 0x0000002800128202 */ /* 0x000fe40000000f00 */
[----:B------:R-:W-:Y:S01]  /*0790*/  @!P0 MOV R19, R43 ;  /* 0x0000002b00138202 */ /* 0x000fe20000000f00 */
[C---:B------:R-:W-:Y:S02]  /*07a0*/  @!P0 IMAD R23, R35.reuse, R15, R20 ;  /* 0x0000000f23178224 */ /* 0x040fe400078e0214 */
[----:B------:R-:W-:Y:S01]  /*07b0*/  @!P0 IMAD.WIDE.U32 R14, R35, R14, R18 ;  /* 0x0000000e230e8225 */ /* 0x000fe200078e0012 */
[----:B------:R-:W-:-:S04]  /*07c0*/  HFMA2.MMA R34, -RZ, RZ, 0, 0 ;  /* 0x00000000ff227435 */ /* 0x000fc800000001ff */
[----:B------:R-:W-:Y:S02]  /*07d0*/  @!P0 IADD3 R19, R15, R23, RZ ;  /* 0x000000170f138210 */ /* 0x000fe40007ffe0ff */
[C---:B------:R-:W-:Y:S02]  /*07e0*/  @!P0 SHF.L.U32 R15, R14.reuse, 0x1, RZ ;  /* 0x000000010e0f8819 */ /* 0x040fe400000006ff */
[----:B------:R-:W-:Y:S02]  /*07f0*/  @!P0 SHF.L.U64.HI R14, R14, 0x1, R19 ;  /* 0x000000010e0e8819 */ /* 0x000fe40000010213 */
[C---:B0-----:R-:W-:Y:S02]  /*0800*/  @!P0 IADD3 R6, P3, R15.reuse, R6, RZ ;  /* 0x000000060f068210 */ /* 0x041fe40007f7e0ff */
[----:B---3--:R-:W-:Y:S02]  /*0810*/  @!P0 IADD3 R10, P4, R15, R10, RZ ;  /* 0x0000000a0f0a8210 */ /* 0x008fe40007f9e0ff */
[----:B------:R-:W-:-:S02]  /*0820*/  MOV R31, RZ ;  /* 0x000000ff001f7202 */ /* 0x000fc40000000f00 */
[C---:B------:R-:W-:Y:S02]  /*0830*/  @!P0 IADD3.X R7, R14.reuse, R7, RZ, P3, !PT ;  /* 0x000000070e078210 */ /* 0x040fe40001ffe4ff */
[----:B------:R-:W-:-:S03]  /*0840*/  @!P0 IADD3.X R11, R14, R11, RZ, P4, !PT ;  /* 0x0000000b0e0b8210 */ /* 0x000fc600027fe4ff */
[----:B------:R0:W5:Y:S04]  /*0850*/  @!P0 LDG.E R34, desc[UR14][R6.64] ;  /* 0x0000000e06228981 */ /* 0x000168000c1e1900 */
[----:B------:R1:W5:Y:S01]  /*0860*/  @!P0 LDG.E R31, desc[UR14][R10.64] ;  /* 0x0000000e0a1f8981 */ /* 0x000362000c1e1900 */
[----:B------:R-:W-:Y:S01]  /*0870*/  UMOV UR13, 0x3f800000 ;  /* 0x3f800000000d7882 */ /* 0x000fe20000000000 */
[----:B------:R-:W-:Y:S01]  /*0880*/  BSSY B0, `(.L_x_32) ;  /* 0x000001a000007945 */ /* 0x000fe20003800000 */
[----:B0-----:R-:W-:Y:S02]  /*0890*/  CS2R R6, SRZ ;  /* 0x0000000000067805 */ /* 0x001fe4000001ff00 */
[----:B--2---:R-:W-:-:S13]  /*08a0*/  R2UR UR19, R4 ;  /* 0x00000000041372ca */ /* 0x004fda00000e0000 */
[----:B------:R-:W-:-:S05]  /*08b0*/  MOV R4, UR19 ;  /* 0x0000001300047c02 */ /* 0x000fca0008000f00 */
[----:B------:R-:W-:-:S05]  /*08c0*/  FFMA.FTZ R5, -R4, UR19, R5 ;  /* 0x0000001304057c23 */ /* 0x000fca0008010105 */
[----:B------:R-:W-:-:S13]  /*08d0*/  FSETP.GTU.FTZ.AND P0, PT, R5, RZ, PT ;  /* 0x000000ff0500720b */ /* 0x000fda0003f1c000 */
[----:B------:R-:W-:Y:S01]  /*08e0*/  VOTEU.ANY UP0, P0 ;  /* 0x00000000003f7886 */ /* 0x000fe20000000100 */
[----:B------:R-:W-:-:S04]  /*08f0*/  PLOP3.LUT P0, PT, PT, PT, UP0, 0x80, 0x0 ;  /* 0x000000000000781c */ /* 0x000fc80003f0f008 */
[----:B------:R-:W-:-:S09]  /*0900*/  @UP0 ULDC UR8, c[0x0][0x250] ;  /* 0x0000940000080ab9 */ /* 0x000fd20000000800 */
[----:B------:R-:W-:-:S06]  /*0910*/  @P0 FADD.FTZ R12, R5, UR8 ;  /* 0x00000008050c0e21 */ /* 0x000fcc0008010000 */
[----:B------:R-:W0:Y:S01]  /*0920*/  @P0 MUFU.RSQ R12, R12 ;  /* 0x0000000c000c0308 */ /* 0x000e220000001400 */
[----:B------:R-:W-:Y:S02]  /*0930*/  CS2R R4, SRZ ;  /* 0x0000000000047805 */ /* 0x000fe4000001ff00 */
[----:B0-----:R-:W-:Y:S02]  /*0940*/  @P0 R2UR UR8, R12 ;  /* 0x000000000c0802ca */ /* 0x001fe400000e0000 */
[----:B------:R-:W-:-:S11]  /*0950*/  ISETP.GT.U32.AND P0, PT, R37, 0x27f, PT ;  /* 0x0000027f2500780c */ /* 0x000fd60003f04070 */
[----:B------:R-:W-:Y:S02]  /*0960*/  @UP0 UMOV UR13, UR8 ;  /* 0x00000008000d0c82 */ /* 0x000fe40008000000 */
[----:B-1----:R-:W-:Y:S05]  /*0970*/  @P0 BRA `(.L_x_33) ;  /* 0x0000000000280947 */ /* 0x002fea0003800000 */
[----:B------:R-:W-:Y:S01]  /*0980*/  ISETP.NE.AND P0, PT, RZ, UR18, PT ;  /* 0x00000012ff007c0c */ /* 0x000fe2000bf05270 */
[----:B------:R-:W0:Y:S01]  /*0990*/  LDC.64 R4, c[0x0][0x238] ;  /* 0x00008e00ff047b82 */ /* 0x000e220000000a00 */
[----:B------:R-:W-:-:S04]  /*09a0*/  IADD3 R13, R38, R13, RZ ;  /* 0x0000000d260d7210 */ /* 0x000fc80007ffe0ff */
[----:B------:R-:W-:-:S07]  /*09b0*/  SHF.R.S32.HI R10, RZ, 0x1f, R13 ;  /* 0x0000001fff0a7819 */ /* 0x000fce000001140d */
[----:B------:R-:W1:Y:S01]  /*09c0*/  @P0 LDC.64 R8, c[0x0][0x240] ;  /* 0x00009000ff080b82 */ /* 0x000e620000000a00 */
[----:B0-----:R-:W-:-:S06]  /*09d0*/  IMAD.WIDE R4, R13, 0x4, R4 ;  /* 0x000000040d047825 */ /* 0x001fcc00078e0204 */
[----:B------:R-:W5:Y:S01]  /*09e0*/  LDG.E.64 R4, desc[UR14][R4.64] ;  /* 0x0000000e04047981 */ /* 0x000f62000c1e1b00 */
[----:B-1----:R-:W-:-:S04]  /*09f0*/  @P0 LEA R8, P2, R13, R8, 0x2 ;  /* 0x000000080d080211 */ /* 0x002fc800078410ff */
[----:B------:R-:W-:-:S05]  /*0a00*/  @P0 LEA.HI.X R9, R13, R9, R10, 0x2, P2 ;  /* 0x000000090d090211 */ /* 0x000fca00010f140a */
[----:B------:R0:W5:Y:S04]  /*0a10*/  @P0 LDG.E.64 R6, desc[UR14][R8.64] ;  /* 0x0000000e08060981 */ /* 0x000168000c1e1b00 */
.L_x_33:
[----:B------:R-:W-:Y:S05]  /*0a20*/  BSYNC B0 ;  /* 0x0000000000007941 */ /* 0x000fea0003800000 */
.L_x_32:
[----:B------:R-:W-:Y:S02]  /*0a30*/  ISETP.NE.AND P2, PT, RZ, UR18, PT ;  /* 0x00000012ff007c0c */ /* 0x000fe4000bf45270 */
[C---:B0----5:R-:W-:Y:S02]  /*0a40*/  PRMT R8, R33.reuse, 0x7632, R8 ;  /* 0x0000763221087816 */ /* 0x061fe40000000008 */
[----:B------:R-:W-:Y:S02]  /*0a50*/  SHF.L.U32 R9, R33, 0x10, RZ ;  /* 0x0000001021097819 */ /* 0x000fe400000006ff */
[----:B------:R-:W-:Y:S02]  /*0a60*/  SHF.L.U32 R8, R8, 0x10, RZ ;  /* 0x0000001008087819 */ /* 0x000fe400000006ff */
[----:B------:R-:W-:Y:S01]  /*0a70*/  SHF.L.U32 R15, R34, 0x10, RZ ;  /* 0x00000010220f7819 */ /* 0x000fe200000006ff */
[----:B------:R-:W-:Y:S01]  /*0a80*/  FADD.FTZ R9, R9, -UR19 ;  /* 0x8000001309097e21 */ /* 0x000fe20008010000 */
[----:B------:R-:W-:Y:S01]  /*0a90*/  PRMT R13, R32, 0x7632, R13 ;  /* 0x00007632200d7816 */ /* 0x000fe2000000000d */
[----:B------:R-:W-:Y:S01]  /*0aa0*/  FADD.FTZ R8, R8, -UR19 ;  /* 0x8000001308087e21 */ /* 0x000fe20008010000 */
[----:B------:R-:W-:Y:S01]  /*0ab0*/  PRMT R14, R34, 0x7632, R14 ;  /* 0x00007632220e7816 */ /* 0x000fe2000000000e */
[----:B------:R-:W-:Y:S01]  /*0ac0*/  FADD.FTZ R15, R15, -UR19 ;  /* 0x800000130f0f7e21 */ /* 0x000fe20008010000 */
[----:B------:R-:W-:Y:S01]  /*0ad0*/  PRMT R12, R31, 0x7632, R12 ;  /* 0x000076321f0c7816 */ /* 0x000fe2000000000c */
[----:B------:R-:W-:Y:S01]  /*0ae0*/  FMUL.FTZ R9, R9, UR13 ;  /* 0x0000000d09097c20 */ /* 0x000fe20008410000 */
[----:B------:R-:W-:Y:S01]  /*0af0*/  SHF.L.U32 R10, R32, 0x10, RZ ;  /* 0x00000010200a7819 */ /* 0x000fe200000006ff */
[----:B------:R-:W-:Y:S01]  /*0b00*/  FMUL.FTZ R8, R8, UR13 ;  /* 0x0000000d08087c20 */ /* 0x000fe20008410000 */
[----:B------:R-:W-:-:S02]  /*0b10*/  SHF.L.U32 R11, R31, 0x10, RZ ;  /* 0x000000101f0b7819 */ /* 0x000fc400000006ff */
[----:B------:R-:W-:Y:S02]  /*0b20*/  SHF.L.U32 R13, R13, 0x10, RZ ;  /* 0x000000100d0d7819 */ /* 0x000fe400000006ff */
[----:B------:R-:W-:Y:S02]  /*0b30*/  SHF.L.U32 R14, R14, 0x10, RZ ;  /* 0x000000100e0e7819 */ /* 0x000fe400000006ff */
[----:B------:R-:W-:Y:S01]  /*0b40*/  SHF.L.U32 R12, R12, 0x10, RZ ;  /* 0x000000100c0c7819 */ /* 0x000fe200000006ff */
[----:B------:R-:W-:Y:S06]  /*0b50*/  @!P2 BRA `(.L_x_34) ;  /* 0x000000000048a947 */ /* 0x000fec0003800000 */
[----:B------:R-:W-:Y:S01]  /*0b60*/  FFMA.FTZ R16, R9, R4, R6 ;  /* 0x0000000409107223 */ /* 0x000fe20000010006 */
        /* <DEDUP_REMOVED lines=17> */
.L_x_34:
[----:B------:R-:W-:Y:S01]  /*0c80*/  FMUL.FTZ R16, R10, R4 ;  /* 0x000000040a107220 */ /* 0x000fe20000410000 */
[----:B------:R-:W-:Y:S01]  /*0c90*/  FADD.FTZ R14, R14, -UR19 ;  /* 0x800000130e0e7e21 */ /* 0x000fe20008010000 */
[----:B------:R-:W-:Y:S01]  /*0ca0*/  FMUL.FTZ R15, R15, UR13 ;  /* 0x0000000d0f0f7c20 */ /* 0x000fe20008410000 */
[----:B------:R-:W-:Y:S01]  /*0cb0*/  FMUL.FTZ R17, R13, R5 ;  /* 0x000000050d117220 */ /* 0x000fe20000410000 */
[----:B------:R-:W-:Y:S01]  /*0cc0*/  FFMA.FTZ R19, R9, R16, RZ ;  /* 0x0000001009137223 */ /* 0x000fe200000100ff */
[----:B------:R-:W-:Y:S01]  /*0cd0*/  FADD.FTZ R16, RZ, R16 ;  /* 0x00000010ff107221 */ /* 0x000fe20000010000 */
[----:B------:R-:W-:Y:S01]  /*0ce0*/  FMUL.FTZ R14, R14, UR13 ;  /* 0x0000000d0e0e7c20 */ /* 0x000fe20008410000 */
        /* <DEDUP_REMOVED lines=19> */
.L_x_35:
[----:B------:R-:W-:Y:S01]  /*0e20*/  FFMA.FTZ R20, R8, R17, R19 ;  /* 0x0000001108147223 */ /* 0x000fe20000010013 */
[----:B------:R-:W-:Y:S01]  /*0e30*/  FMUL.FTZ R18, R11, R4 ;  /* 0x000000040b127220 */ /* 0x000fe20000410000 */
[----:B------:R-:W-:Y:S01]  /*0e40*/  FADD.FTZ R19, R17, R16 ;  /* 0x0000001011137221 */ /* 0x000fe20000010000 */
[----:B------:R-:W-:Y:S01]  /*0e50*/  FMUL.FTZ R29, R12, R5 ;  /* 0x000000050c1d7220 */ /* 0x000fe20000410000 */
[----:B------:R-:W-:Y:S01]  /*0e60*/  ISETP.GT.AND P0, PT, R30, 0x1e, PT ;  /* 0x0000001e1e00780c */ /* 0x000fe20003f04270 */
[----:B------:R-:W-:Y:S01]  /*0e70*/  FFMA.FTZ R17, R15, R18, R20 ;  /* 0x000000120f117223 */ /* 0x000fe20000010014 */
[----:B------:R-:W-:Y:S01]  /*0e80*/  FADD.FTZ R18, R19, R18 ;  /* 0x0000001213127221 */ /* 0x000fe20000010000 */
[----:B------:R-:W0:Y:S01]  /*0e90*/  S2UR UR17, SR_CgaCtaId ;  /* 0x00000000001179c3 */ /* 0x000e220000008800 */
[----:B------:R-:W-:Y:S01]  /*0ea0*/  UMOV UR9, 0x400 ;  /* 0x0000040000097882 */ /* 0x000fe20000000000 */
[----:B------:R-:W-:Y:S01]  /*0eb0*/  FFMA.FTZ R28, R14, R29, R17 ;  /* 0x0000001d0e1c7223 */ /* 0x000fe20000010011 */
[----:B------:R-:W-:Y:S01]  /*0ec0*/  FADD.FTZ R29, R29, R18 ;  /* 0x000000121d1d7221 */ /* 0x000fe20000010000 */
[----:B------:R-:W-:Y:S01]  /*0ed0*/  UIADD3 UR8, UR9, 0xd0, URZ ;  /* 0x000000d009087890 */ /* 0x000fe2000fffe03f */
[----:B------:R-:W-:Y:S01]  /*0ee0*/  FFMA.FTZ R24, R9, R10, RZ ;  /* 0x0000000a09187223 */ /* 0x000fe200000100ff */
[----:B------:R-:W-:Y:S01]  /*0ef0*/  FFMA.FTZ R25, R8, R13, RZ ;  /* 0x0000000d08197223 */ /* 0x000fe200000100ff */
[----:B------:R-:W1:Y:S01]  /*0f00*/  SHFL.DOWN PT, R17, R28, 0x1, 0x1f ;  /* 0x08201f001c117f89 */ /* 0x000e6200000e0000 */
[----:B------:R-:W-:Y:S01]  /*0f10*/  ISETP.NE.AND P3, PT, R37, RZ, PT ;  /* 0x000000ff2500720c */ /* 0x000fe20003f65270 */
[----:B------:R-:W-:Y:S01]  /*0f20*/  FADD.FTZ R10, RZ, R10 ;  /* 0x0000000aff0a7221 */ /* 0x000fe20000010000 */
[----:B------:R-:W-:Y:S01]  /*0f30*/  FADD.FTZ R13, RZ, R13 ;  /* 0x0000000dff0d7221 */ /* 0x000fe20000010000 */
[----:B------:R-:W2:Y:S01]  /*0f40*/  SHFL.DOWN PT, R16, R29, 0x1, 0x1f ;  /* 0x08201f001d107f89 */ /* 0x000ea200000e0000 */
[----:B------:R-:W-:Y:S01]  /*0f50*/  FFMA.FTZ R24, R15, R11, R24 ;  /* 0x0000000b0f187223 */ /* 0x000fe20000010018 */
[----:B------:R-:W-:Y:S01]  /*0f60*/  FFMA.FTZ R25, R14, R12, R25 ;  /* 0x0000000c0e197223 */ /* 0x000fe20000010019 */
[----:B------:R-:W-:Y:S01]  /*0f70*/  FADD.FTZ R26, R10, R11 ;  /* 0x0000000b0a1a7221 */ /* 0x000fe20000010000 */
[----:B------:R-:W-:Y:S01]  /*0f80*/  FADD.FTZ R27, R13, R12 ;  /* 0x0000000c0d1b7221 */ /* 0x000fe20000010000 */
[----:B------:R-:W-:Y:S01]  /*0f90*/  BSSY B0, `(.L_x_36) ;  /* 0x0000050000007945 */ /* 0x000fe20003800000 */
[----:B------:R-:W-:Y:S01]  /*0fa0*/  ISETP.GT.U32.AND P4, PT, R37, 0x9, PT ;  /* 0x000000092500780c */ /* 0x000fe20003f84070 */
[----:B0-----:R-:W-:-:S06]  /*0fb0*/  ULEA UR8, UR17, UR8, 0x18 ;  /* 0x0000000811087291 */ /* 0x001fcc000f8ec03f */
[----:B------:R-:W-:Y:S01]  /*0fc0*/  LEA R39, R37, UR8, 0x4 ;  /* 0x0000000825277c11 */ /* 0x000fe2000f8e20ff */
[----:B-1----:R-:W-:Y:S01]  /*0fd0*/  @!P0 FADD.FTZ R28, R28, R17 ;  /* 0x000000111c1c8221 */ /* 0x002fe20000010000 */
[----:B--2---:R-:W-:-:S04]  /*0fe0*/  @!P0 FADD.FTZ R29, R29, R16 ;  /* 0x000000101d1d8221 */ /* 0x004fc80000010000 */
[----:B------:R-:W0:Y:S01]  /*0ff0*/  SHFL.DOWN PT, R17, R28, 0x2, 0x1f ;  /* 0x08401f001c117f89 */ /* 0x000e2200000e0000 */
[----:B------:R-:W-:-:S03]  /*1000*/  ISETP.GT.AND P0, PT, R30, 0x1d, PT ;  /* 0x0000001d1e00780c */ /* 0x000fc60003f04270 */
[----:B------:R-:W1:Y:S04]  /*1010*/  SHFL.DOWN PT, R16, R29, 0x2, 0x1f ;  /* 0x08401f001d107f89 */ /* 0x000e6800000e0000 */
[----:B------:R-:W-:Y:S06]  /*1020*/  STS.128 [R39], R24 ;  /* 0x0000001827007388 */ /* 0x000fec0000000c00 */
        /* <DEDUP_REMOVED lines=17> */
[----:B------:R-:W-:-:S13]  /*1140*/  ISETP.NE.AND P0, PT, R30, RZ, PT ;  /* 0x000000ff1e00720c */ /* 0x000fda0003f05270 */
        /* <DEDUP_REMOVED lines=9> */
[----:B------:R-:W-:-:S03]  /*11e0*/  FADD.FTZ R8, R29, R9 ;  /* 0x000000091d087221 */ /* 0x000fc60000010000 */
[----:B------:R-:W-:Y:S01]  /*11f0*/  FADD.FTZ R45, R45, R10 ;  /* 0x0000000a2d2d7221 */ /* 0x000fe20000010000 */
[----:B0-----:R-:W-:Y:S02]  /*1200*/  FADD.FTZ R28, R8, R11 ;  /* 0x0000000b081c7221 */ /* 0x001fe40000010000 */
        /* <DEDUP_REMOVED lines=40> */
.L_x_37:
[----:B------:R-:W-:Y:S05]  /*1490*/  BSYNC B0 ;  /* 0x0000000000007941 */ /* 0x000fea0003800000 */
.L_x_36:
        /* <DEDUP_REMOVED lines=318> */
.L_x_39:
[----:B------:R-:W-:Y:S05]  /*2880*/  BSYNC B0 ;  /* 0x0000000000007941 */ /* 0x000fea0003800000 */
.L_x_38:
        /* <DEDUP_REMOVED lines=20> */
.L_x_41:
[----:B------:R-:W-:Y:S05]  /*29d0*/  BSYNC B0 ;  /* 0x0000000000007941 */ /* 0x000fea0003800000 */
.L_x_40:
        /* <DEDUP_REMOVED lines=34> */
.L_x_44:
[----:B------:R-:W2:Y:S04]  /*2c00*/  LDG.E.STRONG.GPU R12, desc[UR14][R10.64] ;  /* 0x0000000e0a0c7981 */ /* 0x000ea8000c1ef900 */
[----:B--2---:R-:W-:Y:S01]  /*2c10*/  CCTL.IVALL ;  /* 0x00000000ff00798f */ /* 0x004fe20002000000 */
[----:B------:R-:W-:Y:S05]  /*2c20*/  YIELD ;  /* 0x0000000000007946 */ /* 0x000fea0003800000 */
[----:B------:R-:W-:-:S13]  /*2c30*/  ISETP.NE.AND P0, PT, R12, R15, PT ;  /* 0x0000000f0c00720c */ /* 0x000fda0003f05270 */
[----:B------:R-:W-:Y:S05]  /*2c40*/  @P0 BRA `(.L_x_44) ;  /* 0xfffffffc00ec0947 */ /* 0x000fea000383ffff */
.L_x_43:
        /* <DEDUP_REMOVED lines=17> */
.L_x_48:
[----:B------:R-:W-:-:S13]  /*2d60*/  ISETP.EQ.OR P6, PT, R19, UR16, P3 ;  /* 0x0000001013007c0c */ /* 0x000fda0009fc2670 */
[----:B------:R-:W-:-:S04]  /*2d70*/  @!P6 IMAD R11, R9, R19, R2 ;  /* 0x00000013090be224 */ /* 0x000fc800078e0202 */
[----:B------:R-:W-:-:S06]  /*2d80*/  @!P6 IMAD.WIDE.U32 R10, R11, 0x8, R20 ;  /* 0x000000080b0ae825 */ /* 0x000fcc00078e0014 */
[----:B------:R-:W0:Y:S01]  /*2d90*/  @!P6 LDG.E.64 R10, desc[UR14][R10.64] ;  /* 0x0000000e0a0ae981 */ /* 0x000e22000c1e1b00 */
[C---:B------:R-:W-:Y:S02]  /*2da0*/  IADD3 R13, R19.reuse, 0x1, RZ ;  /* 0x00000001130d7810 */ /* 0x040fe40007ffe0ff */
[----:B------:R-:W-:Y:S02]  /*2db0*/  IADD3 R15, R19, 0x2, RZ ;  /* 0x00000002130f7810 */ /* 0x000fe40007ffe0ff */
[----:B------:R-:W-:Y:S02]  /*2dc0*/  ISETP.EQ.OR P4, PT, R13, UR16, P3 ;  /* 0x000000100d007c0c */ /* 0x000fe40009f82670 */
[----:B------:R-:W-:Y:S02]  /*2dd0*/  ISETP.EQ.OR P5, PT, R15, UR16, P3 ;  /* 0x000000100f007c0c */ /* 0x000fe40009fa2670 */
[----:B------:R-:W-:-:S09]  /*2de0*/  IADD3 R14, R19, 0x3, RZ ;  /* 0x00000003130e7810 */ /* 0x000fd20007ffe0ff */
[C-C-:B------:R-:W-:Y:S02]  /*2df0*/  @!P4 IMAD R13, R9.reuse, R13, R2.reuse ;  /* 0x0000000d090dc224 */ /* 0x140fe400078e0202 */
[----:B------:R-:W-:Y:S02]  /*2e00*/  @!P5 IMAD R15, R9, R15, R2 ;  /* 0x0000000f090fd224 */ /* 0x000fe400078e0202 */
[----:B0-----:R-:W-:Y:S01]  /*2e10*/  @!P6 FADD.FTZ R28, R28, R10 ;  /* 0x0000000a1c1ce221 */ /* 0x001fe20000010000 */
[----:B------:R-:W-:Y:S01]  /*2e20*/  @!P6 FADD.FTZ R29, R29, R11 ;  /* 0x0000000b1d1de221 */ /* 0x000fe20000010000 */
[----:B------:R-:W-:Y:S01]  /*2e30*/  ISETP.EQ.OR P6, PT, R14, UR16, P3 ;  /* 0x000000100e007c0c */ /* 0x000fe20009fc2670 */
[----:B------:R-:W-:-:S04]  /*2e40*/  @!P4 IMAD.WIDE.U32 R10, R13, 0x8, R20 ;  /* 0x000000080d0ac825 */ /* 0x000fc800078e0014 */
[----:B------:R-:W-:Y:S02]  /*2e50*/  @!P5 IMAD.WIDE.U32 R12, R15, 0x8, R20 ;  /* 0x000000080f0cd825 */ /* 0x000fe400078e0014 */
[----:B------:R-:W2:Y:S04]  /*2e60*/  @!P4 LDG.E.64 R10, desc[UR14][R10.64] ;  /* 0x0000000e0a0ac981 */ /* 0x000ea8000c1e1b00 */
[----:B------:R-:W3:Y:S02]  /*2e70*/  @!P5 LDG.E.64 R12, desc[UR14][R12.64] ;  /* 0x0000000e0c0cd981 */ /* 0x000ee4000c1e1b00 */
[----:B------:R-:W-:-:S04]  /*2e80*/  @!P6 IMAD R15, R9, R14, R2 ;  /* 0x0000000e090fe224 */ /* 0x000fc800078e0202 */
[----:B------:R-:W-:-:S06]  /*2e90*/  @!P6 IMAD.WIDE.U32 R14, R15, 0x8, R20 ;  /* 0x000000080f0ee825 */ /* 0x000fcc00078e0014 */
[----:B------:R-:W4:Y:S01]  /*2ea0*/  @!P6 LDG.E.64 R14, desc[UR14][R14.64] ;  /* 0x0000000e0e0ee981 */ /* 0x000f22000c1e1b00 */
[C---:B------:R-:W-:Y:S02]  /*2eb0*/  IADD3 R16, R19.reuse, 0x4, RZ ;  /* 0x0000000413107810 */ /* 0x040fe40007ffe0ff */
[C---:B------:R-:W-:Y:S02]  /*2ec0*/  IADD3 R17, R19.reuse, 0x5, RZ ;  /* 0x0000000513117810 */ /* 0x040fe40007ffe0ff */
[----:B------:R-:W-:Y:S01]  /*2ed0*/  IADD3 R22, R19, 0x6, RZ ;  /* 0x0000000613167810 */ /* 0x000fe20007ffe0ff */
[----:B--2---:R-:W-:Y:S01]  /*2ee0*/  @!P4 FADD.FTZ R28, R28, R10 ;  /* 0x0000000a1c1cc221 */ /* 0x004fe20000010000 */
[----:B------:R-:W-:Y:S01]  /*2ef0*/  @!P4 FADD.FTZ R29, R29, R11 ;  /* 0x0000000b1d1dc221 */ /* 0x000fe20000010000 */
[----:B------:R-:W-:Y:S02]  /*2f00*/  ISETP.EQ.OR P4, PT, R16, UR16, P3 ;  /* 0x0000001010007c0c */ /* 0x000fe40009f82670 */
[----:B---3--:R-:W-:Y:S01]  /*2f10*/  @!P5 FADD.FTZ R28, R28, R12 ;  /* 0x0000000c1c1cd221 */ /* 0x008fe20000010000 */
[----:B------:R-:W-:Y:S01]  /*2f20*/  @!P5 FADD.FTZ R29, R29, R13 ;  /* 0x0000000d1d1dd221 */ /* 0x000fe20000010000 */
[----:B------:R-:W-:-:S09]  /*2f30*/  ISETP.EQ.OR P5, PT, R17, UR16, P3 ;  /* 0x0000001011007c0c */ /* 0x000fd20009fa2670 */
[----:B------:R-:W-:Y:S02]  /*2f40*/  @!P4 IMAD R11, R9, R16, R2 ;  /* 0x00000010090bc224 */ /* 0x000fe400078e0202 */
[----:B----4-:R-:W-:Y:S01]  /*2f50*/  @!P6 FADD.FTZ R28, R28, R14 ;  /* 0x0000000e1c1ce221 */ /* 0x010fe20000010000 */
[----:B------:R-:W-:Y:S01]  /*2f60*/  @!P6 FADD.FTZ R29, R29, R15 ;  /* 0x0000000f1d1de221 */ /* 0x000fe20000010000 */
[----:B------:R-:W-:Y:S01]  /*2f70*/  ISETP.EQ.OR P6, PT, R22, UR16, P3 ;  /* 0x0000001016007c0c */ /* 0x000fe20009fc2670 */
[----:B------:R-:W-:-:S04]  /*2f80*/  @!P4 IMAD.WIDE.U32 R10, R11, 0x8, R20 ;  /* 0x000000080b0ac825 */ /* 0x000fc800078e0014 */
[----:B------:R-:W-:Y:S02]  /*2f90*/  @!P5 IMAD R13, R9, R17, R2 ;  /* 0x00000011090dd224 */ /* 0x000fe400078e0202 */
[----:B------:R-:W2:Y:S02]  /*2fa0*/  @!P4 LDG.E.64 R10, desc[UR14][R10.64] ;  /* 0x0000000e0a0ac981 */ /* 0x000ea4000c1e1b00 */
[----:B------:R-:W-:-:S04]  /*2fb0*/  @!P5 IMAD.WIDE.U32 R12, R13, 0x8, R20 ;  /* 0x000000080d0cd825 */ /* 0x000fc800078e0014 */
[----:B------:R-:W-:Y:S02]  /*2fc0*/  @!P6 IMAD R15, R9, R22, R2 ;  /* 0x00000016090fe224 */ /* 0x000fe400078e0202 */
[----:B------:R-:W3:Y:S02]  /*2fd0*/  @!P5 LDG.E.64 R12, desc[UR14][R12.64] ;  /* 0x0000000e0c0cd981 */ /* 0x000ee4000c1e1b00 */
        /* <DEDUP_REMOVED lines=65> */
[----:B------:R-:W-:Y:S02]  /*33f0*/  IADD3 R18, R18, -0x10, RZ ;  /* 0xfffffff012127810 */ /* 0x000fe40007ffe0ff */
[----:B------:R-:W-:Y:S01]  /*3400*/  IADD3 R19, R19, 0x10, RZ ;  /* 0x0000001013137810 */ /* 0x000fe20007ffe0ff */
[----:B--2---:R-:W-:Y:S01]  /*3410*/  @!P4 FADD.FTZ R28, R28, R10 ;  /* 0x0000000a1c1cc221 */ /* 0x004fe20000010000 */
[----:B------:R-:W-:Y:S01]  /*3420*/  @!P4 FADD.FTZ R29, R29, R11 ;  /* 0x0000000b1d1dc221 */ /* 0x000fe20000010000 */
[----:B------:R-:W-:Y:S02]  /*3430*/  ISETP.GT.AND P4, PT, R18, 0xc, PT ;  /* 0x0000000c1200780c */ /* 0x000fe40003f84270 */
[----:B---3--:R-:W-:Y:S01]  /*3440*/  @!P5 FADD.FTZ R28, R28, R12 ;  /* 0x0000000c1c1cd221 */ /* 0x008fe20000010000 */
[----:B------:R-:W-:-:S03]  /*3450*/  @!P5 FADD.FTZ R29, R29, R13 ;  /* 0x0000000d1d1dd221 */ /* 0x000fc60000010000 */
[----:B----4-:R-:W-:Y:S01]  /*3460*/  @!P6 FADD.FTZ R28, R28, R14 ;  /* 0x0000000e1c1ce221 */ /* 0x010fe20000010000 */
[----:B------:R-:W-:-:S06]  /*3470*/  @!P6 FADD.FTZ R29, R29, R15 ;  /* 0x0000000f1d1de221 */ /* 0x000fcc0000010000 */
[----:B------:R-:W-:Y:S05]  /*3480*/  @P4 BRA `(.L_x_48) ;  /* 0xfffffff800344947 */ /* 0x000fea000383ffff */
.L_x_47:
[----:B------:R-:W-:-:S13]  /*3490*/  ISETP.GT.AND P4, PT, R18, 0x4, PT ;  /* 0x000000041200780c */ /* 0x000fda0003f84270 */
[----:B------:R-:W-:Y:S05]  /*34a0*/  @!P4 BRA `(.L_x_49) ;  /* 0x0000000000ecc947 */ /* 0x000fea0003800000 */
[C---:B------:R-:W-:Y:S02]  /*34b0*/  IADD3 R13, R19.reuse, 0x1, RZ ;  /* 0x00000001130d7810 */ /* 0x040fe40007ffe0ff */
[----:B------:R-:W-:Y:S02]  /*34c0*/  ISETP.EQ.OR P0, PT, R19, UR16, P3 ;  /* 0x0000001013007c0c */ /* 0x000fe40009f02670 */
[----:B------:R-:W-:Y:S02]  /*34d0*/  ISETP.EQ.OR P5, PT, R13, UR16, P3 ;  /* 0x000000100d007c0c */ /* 0x000fe40009fa2670 */
[C---:B------:R-:W-:Y:S02]  /*34e0*/  IADD3 R15, R19.reuse, 0x2, RZ ;  /* 0x00000002130f7810 */ /* 0x040fe40007ffe0ff */
[----:B------:R-:W-:Y:S02]  /*34f0*/  IADD3 R17, R19, 0x3, RZ ;  /* 0x0000000313117810 */ /* 0x000fe40007ffe0ff */
[----:B------:R-:W-:-:S02]  /*3500*/  ISETP.EQ.OR P6, PT, R15, UR16, P3 ;  /* 0x000000100f007c0c */ /* 0x000fc40009fc2670 */
[----:B------:R-:W-:-:S03]  /*3510*/  ISETP.EQ.OR P4, PT, R17, UR16, P3 ;  /* 0x0000001011007c0c */ /* 0x000fc60009f82670 */
[--C-:B------:R-:W-:Y:S02]  /*3520*/  @!P0 IMAD R11, R19, R9, R2.reuse ;  /* 0x00000009130b8224 */ /* 0x100fe400078e0202 */
        /* <DEDUP_REMOVED lines=13> */
[----:B------:R-:W-:Y:S02]  /*3600*/  @!P0 FADD.FTZ R29, R29, R11 ;  /* 0x0000000b1d1d8221 */ /* 0x000fe40000010000 */
        /* <DEDUP_REMOVED lines=26> */
[----:B------:R-:W-:Y:S02]  /*37b0*/  IADD3 R19, R19, 0x4, RZ ;  /* 0x0000000413137810 */ /* 0x000fe40007ffe0ff */
[----:B------:R-:W-:Y:S01]  /*37c0*/  IADD3 R18, R18, -0x4, RZ ;  /* 0xfffffffc12127810 */ /* 0x000fe20007ffe0ff */
[----:B--2---:R-:W-:Y:S01]  /*37d0*/  @!P0 FADD.FTZ R28, R28, R10 ;  /* 0x0000000a1c1c8221 */ /* 0x004fe20000010000 */
[----:B------:R-:W-:-:S03]  /*37e0*/  @!P0 FADD.FTZ R29, R29, R11 ;  /* 0x0000000b1d1d8221 */ /* 0x000fc60000010000 */
[----:B---3--:R-:W-:Y:S01]  /*37f0*/  @!P5 FADD.FTZ R28, R28, R12 ;  /* 0x0000000c1c1cd221 */ /* 0x008fe20000010000 */
[----:B------:R-:W-:-:S03]  /*3800*/  @!P5 FADD.FTZ R29, R29, R13 ;  /* 0x0000000d1d1dd221 */ /* 0x000fc60000010000 */
[----:B----4-:R-:W-:Y:S01]  /*3810*/  @!P6 FADD.FTZ R28, R28, R14 ;  /* 0x0000000e1c1ce221 */ /* 0x010fe20000010000 */
[----:B------:R-:W-:Y:S01]  /*3820*/  @!P6 FADD.FTZ R29, R29, R15 ;  /* 0x0000000f1d1de221 */ /* 0x000fe20000010000 */
[----:B------:R-:W-:Y:S02]  /*3830*/  PLOP3.LUT P0, PT, PT, PT, PT, 0x8, 0x0 ;  /* 0x000000000000781c */ /* 0x000fe40003f0e170 */
[----:B-----5:R-:W-:Y:S01]  /*3840*/  @!P4 FADD.FTZ R28, R28, R16 ;  /* 0x000000101c1cc221 */ /* 0x020fe20000010000 */
[----:B------:R-:W-:-:S10]  /*3850*/  @!P4 FADD.FTZ R29, R29, R17 ;  /* 0x000000111d1dc221 */ /* 0x000fd40000010000 */
.L_x_49:
[----:B------:R-:W-:-:S13]  /*3860*/  ISETP.NE.OR P0, PT, R18, RZ, P0 ;  /* 0x000000ff1200720c */ /* 0x000fda0000705670 */
[----:B------:R-:W-:Y:S05]  /*3870*/  @!P0 BRA `(.L_x_45) ;  /* 0x00000000007c8947 */ /* 0x000fea0003800000 */
.L_x_46:
[C---:B------:R-:W-:Y:S02]  /*3880*/  ISETP.EQ.OR P5, PT, R19.reuse, UR16, P3 ;  /* 0x0000001013007c0c */ /* 0x040fe40009fa2670 */
[C---:B------:R-:W-:Y:S02]  /*3890*/  IADD3 R13, R19.reuse, 0x1, RZ ;  /* 0x00000001130d7810 */ /* 0x040fe40007ffe0ff */
[----:B------:R-:W-:Y:S02]  /*38a0*/  IADD3 R15, R19, 0x2, RZ ;  /* 0x00000002130f7810 */ /* 0x000fe40007ffe0ff */
        /* <DEDUP_REMOVED lines=28> */
.L_x_45:
        /* <DEDUP_REMOVED lines=11> */
.L_x_51:
[----:B------:R-:W-:Y:S05]  /*3b20*/  BSYNC B0 ;  /* 0x0000000000007941 */ /* 0x000fea0003800000 */
.L_x_50:
        /* <DEDUP_REMOVED lines=16> */
.L_x_42:
[----:B------:R-:W1:Y:S01]  /*3c30*/  S2UR UR9, SR_CgaCtaId ;  /* 0x00000000000979c3 */ /* 0x000e620000008800 */
[----:B------:R-:W-:Y:S01]  /*3c40*/  UMOV UR8, 0x400 ;  /* 0x0000040000087882 */ /* 0x000fe20000000000 */
[C---:B--2---:R-:W-:Y:S02]  /*3c50*/  PRMT R10, R33.reuse, 0x7632, R10 ;  /* 0x00007632210a7816 */ /* 0x044fe4000000000a */
[----:B------:R-:W-:Y:S02]  /*3c60*/  SHF.L.U32 R33, R33, 0x10, RZ ;  /* 0x0000001021217819 */ /* 0x000fe400000006ff */
[----:B------:R-:W-:Y:S02]  /*3c70*/  PRMT R12, R32, 0x7632, R12 ;  /* 0x00007632200c7816 */ /* 0x000fe4000000000c */
[----:B------:R-:W-:Y:S01]  /*3c80*/  PRMT R13, R34, 0x7632, R13 ;  /* 0x00007632220d7816 */ /* 0x000fe2000000000d */
[----:B------:R-:W-:Y:S01]  /*3c90*/  FADD.FTZ R33, R33, -UR19 ;  /* 0x8000001321217e21 */ /* 0x000fe20008010000 */
[----:B------:R-:W-:-:S02]  /*3ca0*/  SHF.L.U32 R11, R32, 0x10, RZ ;  /* 0x00000010200b7819 */ /* 0x000fc400000006ff */
[----:B------:R-:W-:Y:S01]  /*3cb0*/  SHF.L.U32 R34, R34, 0x10, RZ ;  /* 0x0000001022227819 */ /* 0x000fe200000006ff */
[----:B------:R-:W-:Y:S01]  /*3cc0*/  FMUL.FTZ R33, R33, UR13 ;  /* 0x0000000d21217c20 */ /* 0x000fe20008410000 */
[----:B------:R-:W-:Y:S01]  /*3cd0*/  SHF.L.U32 R12, R12, 0x10, RZ ;  /* 0x000000100c0c7819 */ /* 0x000fe200000006ff */
[----:B-1----:R-:W-:-:S09]  /*3ce0*/  ULEA UR8, UR9, UR8, 0x18 ;  /* 0x0000000809087291 */ /* 0x002fd2000f8ec03f */
[----:B------:R-:W-:Y:S01]  /*3cf0*/  @!P3 STS.64 [UR8+0xc0], R28 ;  /* 0x0000c01cff00b988 */ /* 0x000fe20008000a08 */
[----:B------:R-:W-:Y:S06]  /*3d00*/  BAR.SYNC.DEFER_BLOCKING 0x0 ;  /* 0x0000000000007b1d */ /* 0x000fec0000010000 */
[----:B------:R-:W1:Y:S01]  /*3d10*/  LDS.64 R8, [UR8+0xc0] ;  /* 0x0000c008ff087984 */ /* 0x000e620008000a00 */
[----:B------:R-:W-:Y:S02]  /*3d20*/  ULDC UR8, c[0x0][0x2bc] ;  /* 0x0000af0000087ab9 */ /* 0x000fe40000000800 */
[----:B-1----:R-:W-:Y:S01]  /*3d30*/  FMUL.FTZ R2, R8, UR8 ;  /* 0x0000000808027c20 */ /* 0x002fe20008410000 */
[----:B------:R-:W-:Y:S01]  /*3d40*/  SHF.L.U32 R8, R10, 0x10, RZ ;  /* 0x000000100a087819 */ /* 0x000fe200000006ff */
[----:B------:R-:W-:-:S04]  /*3d50*/  FMUL.FTZ R9, R9, UR8 ;  /* 0x0000000809097c20 */ /* 0x000fc80008410000 */
[----:B------:R-:W-:Y:S01]  /*3d60*/  FADD.FTZ R10, R8, -UR19 ;  /* 0x80000013080a7e21 */ /* 0x000fe20008010000 */
[----:B------:R-:W-:-:S03]  /*3d70*/  SHF.L.U32 R8, R13, 0x10, RZ ;  /* 0x000000100d087819 */ /* 0x000fc600000006ff */
[----:B------:R-:W-:Y:S01]  /*3d80*/  FMUL.FTZ R22, R10, UR13 ;  /* 0x0000000d0a167c20 */ /* 0x000fe20008410000 */
[----:B------:R-:W-:Y:S06]  /*3d90*/  @!P2 BRA `(.L_x_52) ;  /* 0x000000000048a947 */ /* 0x000fec0003800000 */
[----:B------:R-:W-:Y:S01]  /*3da0*/  FFMA.FTZ R10, R33, R4, R6 ;  /* 0x00000004210a7223 */ /* 0x000fe20000010006 */
[----:B------:R-:W-:-:S03]  /*3db0*/  FFMA.FTZ R13, R22, R5, R7 ;  /* 0x00000005160d7223 */ /* 0x000fc60000010007 */
[----:B------:R-:W-:Y:S01]  /*3dc0*/  FMUL.FTZ R14, R10, -1.4426950216293334961 ;  /* 0xbfb8aa3b0a0e7820 */ /* 0x000fe20000410000 */
[----:B------:R-:W-:-:S05]  /*3dd0*/  FMUL.FTZ R17, R13, -1.4426950216293334961 ;  /* 0xbfb8aa3b0d117820 */ /* 0x000fca0000410000 */
[----:B------:R-:W1:Y:S08]  /*3de0*/  MUFU.EX2 R14, R14 ;  /* 0x0000000e000e7308 */ /* 0x000e700000000800 */
[----:B------:R-:W2:Y:S01]  /*3df0*/  MUFU.EX2 R17, R17 ;  /* 0x0000001100117308 */ /* 0x000ea20000000800 */
[----:B-1----:R-:W-:-:S07]  /*3e00*/  FADD.FTZ R15, R14, 1 ;  /* 0x3f8000000e0f7421 */ /* 0x002fce0000010000 */
[----:B------:R-:W1:Y:S01]  /*3e10*/  MUFU.RCP R16, R15 ;  /* 0x0000000f00107308 */ /* 0x000e620000001000 */
[----:B--2---:R-:W-:-:S07]  /*3e20*/  FADD.FTZ R18, R17, 1 ;  /* 0x3f80000011127421 */ /* 0x004fce0000010000 */
[----:B------:R-:W2:Y:S01]  /*3e30*/  MUFU.RCP R19, R18 ;  /* 0x0000001200137308 */ /* 0x000ea20000001000 */
[----:B-1----:R-:W-:Y:S01]  /*3e40*/  FADD.FTZ R21, -R16, 1 ;  /* 0x3f80000010157421 */ /* 0x002fe20000010100 */
[----:B------:R-:W-:-:S03]  /*3e50*/  FMUL.FTZ R11, R11, R16 ;  /* 0x000000100b0b7220 */ /* 0x000fc60000410000 */
[----:B------:R-:W-:Y:S01]  /*3e60*/  FFMA.FTZ R10, R10, R21, 1 ;  /* 0x3f8000000a0a7423 */ /* 0x000fe20000010015 */
[----:B--2---:R-:W-:Y:S01]  /*3e70*/  FADD.FTZ R20, -R19, 1 ;  /* 0x3f80000013147421 */ /* 0x004fe20000010100 */
[----:B------:R-:W-:Y:S02]  /*3e80*/  FMUL.FTZ R12, R12, R19 ;  /* 0x000000130c0c7220 */ /* 0x000fe40000410000 */
[----:B------:R-:W-:Y:S01]  /*3e90*/  FMUL.FTZ R11, R11, R10 ;  /* 0x0000000a0b0b7220 */ /* 0x000fe20000410000 */
[----:B------:R-:W-:-:S04]  /*3ea0*/  FFMA.FTZ R13, R13, R20, 1 ;  /* 0x3f8000000d0d7423 */ /* 0x000fc80000010014 */
[----:B------:R-:W-:-:S07]  /*3eb0*/  FMUL.FTZ R12, R12, R13 ;  /* 0x0000000d0c0c7220 */ /* 0x000fce0000410000 */
.L_x_52:
[----:B------:R-:W-:Y:S04]  /*3ec0*/  BSSY B0, `(.L_x_53) ;  /* 0x0000014000007945 */ /* 0x000fe80003800000 */
[----:B------:R-:W-:Y:S05]  /*3ed0*/  @!P1 BRA `(.L_x_54) ;  /* 0x0000000000489947 */ /* 0x000fea0003800000 */
[C-C-:B------:R-:W-:Y:S01]  /*3ee0*/  FFMA.FTZ R10, R2.reuse, R33, R9.reuse ;  /* 0x00000021020a7223 */ /* 0x140fe20000010009 */
[----:B------:R-:W-:Y:S01]  /*3ef0*/  ULDC.64 UR8, c[0x0][0x288] ;  /* 0x0000a20000087ab9 */ /* 0x000fe20000000a00 */
[----:B------:R-:W-:Y:S01]  /*3f00*/  FFMA.FTZ R15, R2, R22, R9 ;  /* 0x00000016020f7223 */ /* 0x000fe20000010009 */
[----:B------:R-:W-:Y:S02]  /*3f10*/  IMAD R17, R3, UR8, RZ ;  /* 0x0000000803117c24 */ /* 0x000fe4000f8e02ff */
[----:B------:R-:W-:Y:S01]  /*3f20*/  FFMA.FTZ R13, R11, R4, -R10 ;  /* 0x000000040b0d7223 */ /* 0x000fe2000001080a */
[----:B------:R-:W-:Y:S01]  /*3f30*/  MOV R10, R40 ;  /* 0x00000028000a7202 */ /* 0x000fe20000000f00 */
[----:B------:R-:W-:Y:S01]  /*3f40*/  FFMA.FTZ R14, R12, R5, -R15 ;  /* 0x000000050c0e7223 */ /* 0x000fe2000001080f */
[----:B------:R-:W-:Y:S01]  /*3f50*/  MOV R11, R43 ;  /* 0x0000002b000b7202 */ /* 0x000fe20000000f00 */
[----:B------:R-:W-:Y:S02]  /*3f60*/  IMAD R17, R36, UR9, R17 ;  /* 0x0000000924117c24 */ /* 0x000fe4000f8e0211 */
[----:B------:R-:W-:Y:S01]  /*3f70*/  FMUL.FTZ R15, R13, UR13 ;  /* 0x0000000d0d0f7c20 */ /* 0x000fe20008410000 */
[----:B------:R-:W-:Y:S01]  /*3f80*/  FMUL.FTZ R14, R14, UR13 ;  /* 0x0000000d0e0e7c20 */ /* 0x000fe20008410000 */
[----:B------:R-:W-:Y:S01]  /*3f90*/  IMAD.WIDE.U32 R10, R36, UR8, R10 ;  /* 0x00000008240a7c25 */ /* 0x000fe2000f8e000a */
[----:B------:R-:W-:-:S02]  /*3fa0*/  ULDC.64 UR8, c[0x0][0x210] ;  /* 0x0000840000087ab9 */ /* 0x000fc40000000a00 */
[----:B------:R-:W-:Y:S02]  /*3fb0*/  LEA R12, P0, R10, UR8, 0x1 ;  /* 0x000000080a0c7c11 */ /* 0x000fe4000f8008ff */
[----:B------:R-:W-:Y:S02]  /*3fc0*/  IADD3 R17, R11, R17, RZ ;  /* 0x000000110b117210 */ /* 0x000fe40007ffe0ff */
[----:B------:R-:W-:Y:S02]  /*3fd0*/  F2FP.BF16.F32.PACK_AB R11, R14, R15 ;  /* 0x0000000f0e0b723e */ /* 0x000fe400000010ff */
[----:B------:R-:W-:-:S05]  /*3fe0*/  LEA.HI.X R13, R10, UR9, R17, 0x1, P0 ;  /* 0x000000090a0d7c11 */ /* 0x000fca00080f0c11 */
[----:B------:R1:W-:Y:S02]  /*3ff0*/  STG.E desc[UR14][R12.64], R11 ;  /* 0x0000000b0c007986 */ /* 0x0003e4000c10190e */
.L_x_54:
[----:B------:R-:W-:Y:S05]  /*4000*/  BSYNC B0 ;  /* 0x0000000000007941 */ /* 0x000fea0003800000 */
.L_x_53:
[C---:B------:R-:W-:Y:S01]  /*4010*/  PRMT R10, R31.reuse, 0x7632, R10 ;  /* 0x000076321f0a7816 */ /* 0x040fe2000000000a */
[----:B------:R-:W-:Y:S01]  /*4020*/  FADD.FTZ R34, R34, -UR19 ;  /* 0x8000001322227e21 */ /* 0x000fe20008010000 */
[----:B------:R-:W-:Y:S01]  /*4030*/  FADD.FTZ R8, R8, -UR19 ;  /* 0x8000001308087e21 */ /* 0x000fe20008010000 */
[----:B------:R-:W-:Y:S02]  /*4040*/  SHF.L.U32 R31, R31, 0x10, RZ ;  /* 0x000000101f1f7819 */ /* 0x000fe400000006ff */
[----:B------:R-:W-:Y:S01]  /*4050*/  SHF.L.U32 R10, R10, 0x10, RZ ;  /* 0x000000100a0a7819 */ /* 0x000fe200000006ff */
[----:B------:R-:W-:Y:S01]  /*4060*/  FMUL.FTZ R19, R34, UR13 ;  /* 0x0000000d22137c20 */ /* 0x000fe20008410000 */
[----:B------:R-:W-:Y:S01]  /*4070*/  FMUL.FTZ R18, R8, UR13 ;  /* 0x0000000d08127c20 */ /* 0x000fe20008410000 */
[----:B------:R-:W-:Y:S06]  /*4080*/  @!P2 BRA `(.L_x_55) ;  /* 0x000000000048a947 */ /* 0x000fec0003800000 */
[----:B------:R-:W-:Y:S01]  /*4090*/  FFMA.FTZ R6, R19, R4, R6 ;  /* 0x0000000413067223 */ /* 0x000fe20000010006 */
[----:B------:R-:W-:-:S03]  /*40a0*/  FFMA.FTZ R7, R18, R5, R7 ;  /* 0x0000000512077223 */ /* 0x000fc60000010007 */
[----:B------:R-:W-:Y:S01]  /*40b0*/  FMUL.FTZ R8, R6, -1.4426950216293334961 ;  /* 0xbfb8aa3b06087820 */ /* 0x000fe20000410000 */
[----:B-1----:R-:W-:-:S05]  /*40c0*/  FMUL.FTZ R13, R7, -1.4426950216293334961 ;  /* 0xbfb8aa3b070d7820 */ /* 0x002fca0000410000 */
        /* <DEDUP_REMOVED lines=14> */
.L_x_55:
[----:B------:R-:W-:Y:S01]  /*41b0*/  ULDC.64 UR8, c[0x0][0x290] ;  /* 0x0000a40000087ab9 */ /* 0x000fe20000000a00 */
[----:B------:R-:W-:Y:S01]  /*41c0*/  SHF.R.S32.HI R7, RZ, 0x1f, R35 ;  /* 0x0000001fff077819 */ /* 0x000fe20000011423 */
[----:B------:R-:W-:Y:S01]  /*41d0*/  BSSY B0, `(.L_x_56) ;  /* 0x0000016000007945 */ /* 0x000fe20003800000 */
[----:B------:R-:W-:-:S04]  /*41e0*/  ISETP.GE.U32.AND P0, PT, R35, UR8, PT ;  /* 0x0000000823007c0c */ /* 0x000fc8000bf06070 */
[----:B------:R-:W-:-:S04]  /*41f0*/  ISETP.GE.AND.EX P0, PT, R7, UR9, PT, P0 ;  /* 0x0000000907007c0c */ /* 0x000fc8000bf06300 */
[----:B------:R-:W-:-:S13]  /*4200*/  ISETP.GT.U32.OR P0, PT, R37, 0x27f, P0 ;  /* 0x0000027f2500780c */ /* 0x000fda0000704470 */
[----:B------:R-:W-:Y:S05]  /*4210*/  @P0 BRA `(.L_x_57) ;  /* 0x0000000000440947 */ /* 0x000fea0003800000 */
[C-C-:B------:R-:W-:Y:S01]  /*4220*/  FFMA.FTZ R6, R2.reuse, R19, R9.reuse ;  /* 0x0000001302067223 */ /* 0x140fe20000010009 */
[----:B------:R-:W-:Y:S01]  /*4230*/  ULDC.64 UR8, c[0x0][0x288] ;  /* 0x0000a20000087ab9 */ /* 0x000fe20000000a00 */
[----:B------:R-:W-:Y:S01]  /*4240*/  FFMA.FTZ R9, R2, R18, R9 ;  /* 0x0000001202097223 */ /* 0x000fe20000010009 */
[----:B------:R-:W-:Y:S01]  /*4250*/  MOV R41, R43 ;  /* 0x0000002b00297202 */ /* 0x000fe20000000f00 */
[----:B------:R-:W-:Y:S02]  /*4260*/  IMAD R2, R7, UR8, RZ ;  /* 0x0000000807027c24 */ /* 0x000fe4000f8e02ff */
[----:B------:R-:W-:Y:S01]  /*4270*/  FFMA.FTZ R6, R31, R4, -R6 ;  /* 0x000000041f067223 */ /* 0x000fe20000010806 */
[----:B------:R-:W-:Y:S01]  /*4280*/  FFMA.FTZ R9, R10, R5, -R9 ;  /* 0x000000050a097223 */ /* 0x000fe20000010809 */
[----:B------:R-:W-:-:S04]  /*4290*/  IMAD.WIDE.U32 R40, R35, UR8, R40 ;  /* 0x0000000823287c25 */ /* 0x000fc8000f8e0028 */
[----:B------:R-:W-:Y:S01]  /*42a0*/  FMUL.FTZ R6, R6, UR13 ;  /* 0x0000000d06067c20 */ /* 0x000fe20008410000 */
[----:B------:R-:W-:Y:S01]  /*42b0*/  FMUL.FTZ R7, R9, UR13 ;  /* 0x0000000d09077c20 */ /* 0x000fe20008410000 */
[----:B------:R-:W-:Y:S01]  /*42c0*/  IMAD R5, R35, UR9, R2 ;  /* 0x0000000923057c24 */ /* 0x000fe2000f8e0202 */
[----:B------:R-:W-:Y:S02]  /*42d0*/  ULDC.64 UR8, c[0x0][0x210] ;  /* 0x0000840000087ab9 */ /* 0x000fe40000000a00 */
[C---:B------:R-:W-:Y:S02]  /*42e0*/  LEA R4, P0, R40.reuse, UR8, 0x1 ;  /* 0x0000000828047c11 */ /* 0x040fe4000f8008ff */
[----:B------:R-:W-:Y:S02]  /*42f0*/  IADD3 R5, R41, R5, RZ ;  /* 0x0000000529057210 */ /* 0x000fe40007ffe0ff */
[----:B------:R-:W-:Y:S02]  /*4300*/  F2FP.BF16.F32.PACK_AB R7, R7, R6 ;  /* 0x000000060707723e */ /* 0x000fe400000010ff */
[----:B------:R-:W-:-:S05]  /*4310*/  LEA.HI.X R5, R40, UR9, R5, 0x1, P0 ;  /* 0x0000000928057c11 */ /* 0x000fca00080f0c05 */
[----:B------:R2:W-:Y:S02]  /*4320*/  STG.E desc[UR14][R4.64], R7 ;  /* 0x0000000704007986 */ /* 0x0005e4000c10190e */
.L_x_57:
[----:B------:R-:W-:Y:S05]  /*4330*/  BSYNC B0 ;  /* 0x0000000000007941 */ /* 0x000fea0003800000 */
.L_x_56:
[----:B------:R-:W-:Y:S01]  /*4340*/  ULDC UR8, c[0x0][0x10] ;  /* 0x0000040000087ab9 */ /* 0x000fe20000000800 */
[----:B------:R-:W-:Y:S02]  /*4350*/  UIADD3 UR4, UR4, 0x1, URZ ;  /* 0x0000000104047890 */ /* 0x000fe4000fffe03f */
[----:B------:R-:W-:-:S04]  /*4360*/  UIADD3 UR7, UR8, UR7, URZ ;  /* 0x0000000708077290 */ /* 0x000fc8000fffe03f */
[----:B------:R-:W-:-:S06]  /*4370*/  UISETP.GE.AND UP0, UPT, UR7, UR5, UPT ;  /* 0x000000050700728c */ /* 0x000fcc000bf06270 */
[----:B------:R-:W-:-:S13]  /*4380*/  PLOP3.LUT P0, PT, PT, PT, UP0, 0x80, 0x0 ;  /* 0x000000000000781c */ /* 0x000fda0003f0f008 */
[----:B------:R-:W-:Y:S05]  /*4390*/  @!P0 BRA `(.L_x_58) ;  /* 0xffffffbc00d88947 */ /* 0x000fea000383ffff */
.L_x_31:
[----:B--2---:R-:W2:Y:S01]  /*43a0*/  LDC R4, c[0x0][0xc] ;  /* 0x00000300ff047b82 */ /* 0x004ea20000000800 */
[----:B------:R-:W-:Y:S01]  /*43b0*/  ISETP.NE.AND P1, PT, R37, RZ, PT ;  /* 0x000000ff2500720c */ /* 0x000fe20003f25270 */
[----:B------:R-:W-:Y:S06]  /*43c0*/  BSSY B0, `(.L_x_59) ;  /* 0x0000011000007945 */ /* 0x000fec0003800000 */
[----:B------:R-:W0:Y:S08]  /*43d0*/  LDC R7, c[0x0][0x10] ;  /* 0x00000400ff077b82 */ /* 0x000e300000000800 */
[----:B------:R-:W3:Y:S01]  /*43e0*/  LDC.64 R2, c[0x0][0x258] ;  /* 0x00009600ff027b82 */ /* 0x000ee20000000a00 */
[----:B--2---:R-:W-:-:S02]  /*43f0*/  ISETP.NE.AND P0, PT, R4, 0x1, PT ;  /* 0x000000010400780c */ /* 0x004fc40003f05270 */
[----:B0-----:R-:W-:-:S04]  /*4400*/  SHF.L.U32 R0, R7, 0x1, RZ ;  /* 0x0000000107007819 */ /* 0x001fc800000006ff */
[----:B------:R-:W-:-:S05]  /*4410*/  SEL R5, R0, RZ, P0 ;  /* 0x000000ff00057207 */ /* 0x000fca0000000000 */
[----:B---3--:R-:W-:Y:S01]  /*4420*/  IMAD.WIDE.U32 R2, R5, 0x4, R2 ;  /* 0x0000000405027825 */ /* 0x008fe200078e0002 */
[----:B------:R-:W-:Y:S06]  /*4430*/  @P1 BRA `(.L_x_60) ;  /* 0x0000000000241947 */ /* 0x000fec0003800000 */
[----:B------:R-:W0:Y:S01]  /*4440*/  S2R R0, SR_LANEID ;  /* 0x0000000000007919 */ /* 0x000e220000000000 */
[----:B------:R-:W-:Y:S02]  /*4450*/  VOTEU.ANY UR4, UPT, PT ;  /* 0x0000000000047886 */ /* 0x000fe400038e0100 */
[----:B------:R-:W-:Y:S02]  /*4460*/  UFLO.U32 UR5, UR4 ;  /* 0x00000004000572bd */ /* 0x000fe400080e0000 */
[----:B------:R-:W2:Y:S04]  /*4470*/  POPC R5, UR4 ;  /* 0x0000000400057d09 */ /* 0x000ea80008000000 */
[----:B0-----:R-:W-:-:S13]  /*4480*/  ISETP.EQ.U32.AND P0, PT, R0, UR5, PT ;  /* 0x0000000500007c0c */ /* 0x001fda000bf02070 */
[----:B------:R-:W-:Y:S06]  /*4490*/  @P0 MEMBAR.ALL.GPU ;  /* 0x0000000000000992 */ /* 0x000fec000000a000 */
[----:B------:R-:W-:-:S00]  /*44a0*/  @P0 ERRBAR ;  /* 0x00000000000009ab */ /* 0x000fc00000000000 */
[----:B------:R-:W-:Y:S06]  /*44b0*/  @P0 CGAERRBAR ;  /* 0x00000000000005ab */ /* 0x000fec0000000000 */
[----:B--2---:R0:W-:Y:S02]  /*44c0*/  @P0 REDG.E.ADD.S32.STRONG.GPU desc[UR14][R2.64], R5 ;  /* 0x000000050200098e */ /* 0x0041e4000c10e38e */
.L_x_60:
[----:B------:R-:W-:Y:S05]  /*44d0*/  BSYNC B0 ;  /* 0x0000000000007941 */ /* 0x000fea0003800000 */
.L_x_59:
[----:B------:R-:W2:Y:S01]  /*44e0*/  S2UR UR4, SR_CTAID.X ;  /* 0x00000000000479c3 */ /* 0x000ea20000002500 */
[----:B------:R-:W-:Y:S02]  /*44f0*/  IADD3 R0, R4, -0x1, RZ ;  /* 0xffffffff04007810 */ /* 0x000fe40007ffe0ff */
[----:B0-----:R-:W-:-:S05]  /*4500*/  IADD3 R5, R7, -0x1, RZ ;  /* 0xffffffff07057810 */ /* 0x001fca0007ffe0ff */
[----:B------:R-:W0:Y:S01]  /*4510*/  S2UR UR5, SR_CTAID.Y ;  /* 0x00000000000579c3 */ /* 0x000e220000002600 */
[----:B--2---:R-:W-:-:S04]  /*4520*/  ISETP.NE.AND P0, PT, R0, UR4, PT ;  /* 0x0000000400007c0c */ /* 0x004fc8000bf05270 */
[----:B0-----:R-:W-:-:S13]  /*4530*/  ISETP.NE.OR P0, PT, R5, UR5, P0 ;  /* 0x0000000505007c0c */ /* 0x001fda0008705670 */
[----:B------:R-:W-:Y:S05]  /*4540*/  @P0 EXIT ;  /* 0x000000000000094d */ /* 0x000fea0003800000 */
[----:B------:R-:W-:Y:S05]  /*4550*/  @P1 BRA `(.L_x_61) ;  /* 0x0000000000201947 */ /* 0x000fea0003800000 */
[----:B------:R-:W-:-:S05]  /*4560*/  IMAD R0, R4, R7, RZ ;  /* 0x0000000704007224 */ /* 0x000fca00078e02ff */
[----:B------:R-:W-:-:S13]  /*4570*/  ISETP.NE.AND P0, PT, R0, -0x1, PT ;  /* 0xffffffff0000780c */ /* 0x000fda0003f05270 */
[----:B------:R-:W-:Y:S05]  /*4580*/  @!P0 BRA `(.L_x_61) ;  /* 0x0000000000148947 */ /* 0x000fea0003800000 */
.L_x_62:
[----:B------:R-:W2:Y:S04]  /*4590*/  LDG.E.STRONG.GPU R5, desc[UR14][R2.64] ;  /* 0x0000000e02057981 */ /* 0x000ea8000c1ef900 */
[----:B--2---:R-:W-:Y:S01]  /*45a0*/  CCTL.IVALL ;  /* 0x00000000ff00798f */ /* 0x004fe20002000000 */
[----:B------:R-:W-:Y:S05]  /*45b0*/  YIELD ;  /* 0x0000000000007946 */ /* 0x000fea0003800000 */
[----:B------:R-:W-:-:S13]  /*45c0*/  ISETP.NE.AND P0, PT, R5, R0, PT ;  /* 0x000000000500720c */ /* 0x000fda0003f05270 */
[----:B------:R-:W-:Y:S05]  /*45d0*/  @P0 BRA `(.L_x_62) ;  /* 0xfffffffc00ec0947 */ /* 0x000fea000383ffff */
.L_x_61:
        /* <DEDUP_REMOVED lines=24> */
.L_x_63:
[----:B------:R-:W-:-:S04]  /*4760*/  LEA R12, P0, R37, UR4, 0x2 ;  /* 0x00000004250c7c11 */ /* 0x000fc8000f8010ff */
[----:B------:R-:W-:Y:S02]  /*4770*/  LEA.HI.X R13, R37, UR5, R0, 0x2, P0 ;  /* 0x00000005250d7c11 */ /* 0x000fe400080f1400 */
[-C--:B------:R-:W-:Y:S02]  /*4780*/  LEA R14, P0, R24, R12.reuse, 0x2 ;  /* 0x0000000c180e7211 */ /* 0x080fe400078010ff */
[-C--:B------:R-:W-:Y:S01]  /*4790*/  LEA R18, P1, R2, R12.reuse, 0x2 ;  /* 0x0000000c02127211 */ /* 0x080fe200078210ff */
[----:B--2---:R-:W2:Y:S01]  /*47a0*/  LDG.E R20, desc[UR14][R12.64] ;  /* 0x0000000e0c147981 */ /* 0x004ea2000c1e1900 */
        /* <DEDUP_REMOVED lines=18> */
.L_x_64:
        /* <DEDUP_REMOVED lines=11> */
.L_x_2280:


//--------------------- .text._Z35group_norm_nhwc_bwd_one_pass_kernelI11Bf16IOFp32WLi256ELi20ELi640EEv26Group_norm_nhwc_bwd_params --------------------------
	.section	.text._Z35group_norm_nhwc_bwd_one_pass_kernelI11Bf16IOFp32WLi256ELi20ELi640EEv26Group_norm_nhwc_bwd_params,"ax",@progbits
	.align	128
        .global         _Z35group_norm_nhwc_bwd_one_pass_kernelI11Bf16IOFp32WLi256ELi20ELi640EEv26Group_norm_nhwc_bwd_params
        .type           _Z35group_norm_nhwc_bwd_one_pass_kernelI11Bf16IOFp32WLi256ELi20ELi640EEv26Group_norm_nhwc_bwd_params,@function
        .size           _Z35group_norm_nhwc_bwd_one_pass_kernelI11Bf16IOFp32WLi256ELi20ELi640EEv26Group_norm_nhwc_bwd_params,(.L_x_2281 - _Z35group_norm_nhwc_bwd_one_pass_kernelI11Bf16IOFp32WLi256ELi20ELi640EEv26Group_norm_nhwc_bwd_params)
        .other          _Z35group_norm_nhwc_bwd_one_pass_kernelI11Bf16IOFp32WLi256ELi20ELi640EEv26Group_norm_nhwc_bwd_params,@"STO_CUDA_ENTRY STV_DEFAULT"
_Z35group_norm_nhwc_bwd_one_pass_kernelI11Bf16IOFp32WLi256ELi20ELi640EEv26Group_norm_nhwc_bwd_params:
.text._Z35group_norm_nhwc_bwd_one_pass_kernelI11Bf16IOFp32WLi256ELi20ELi640EEv26Group_norm_nhwc_bwd_params:
        /* <DEDUP_REMOVED lines=22> */
[----:B------:R-:W-:Y:S01]  /*0160*/  UMOV UR6, 0x400 ;  /* 0x0000040000067882 */ /* 0x000fe20000000000 */
[----:B------:R-:W-:Y:S01]  /*0170*/  UIADD3.X UR11, URZ, UR15, URZ, UP0, !UPT ;  /* 0x0000000f3f0b7290 */ /* 0x000fe200087fe43f */
[----:B------:R-:W-:-:S02]  /*0180*/  SHF.R.S32.HI R0, RZ, 0x5, R0 ;  /* 0x00000005ff007819 */ /* 0x000fc40000011400 */
[----:B------:R-:W2:Y:S01]  /*0190*/  S2UR UR9, SR_CgaCtaId ;  /* 0x00000000000979c3 */ /* 0x000ea20000008800 */
[----:B------:R-:W-:Y:S01]  /*01a0*/  ULDC.64 UR14, c[0x0][0x290] ;  /* 0x0000a400000e7ab9 */ /* 0x000fe20000000a00 */
[----:B------:R-:W-:Y:S02]  /*01b0*/  USHF.R.S64 UR5, UR7, 0x1, UR11 ;  /* 0x0000000107057899 */ /* 0x000fe4000800100b */
[----:B------:R-:W-:-:S04]  /*01c0*/  USHF.R.S32.HI UR7, URZ, 0x1, UR11 ;  /* 0x000000013f077899 */ /* 0x000fc8000801140b */
[----:B------:R-:W-:Y:S01]  /*01d0*/  USHF.L.U64.HI UR7, UR5, 0x2, UR7 ;  /* 0x0000000205077899 */ /* 0x000fe20008010207 */
[----:B0-----:R-:W-:-:S05]  /*01e0*/  IMAD R39, R39, UR16, R2 ;  /* 0x0000001027277c24 */ /* 0x001fca000f8e0202 */
[----:B------:R-:W-:Y:S02]  /*01f0*/  ISETP.GE.U32.AND P1, PT, R39, UR14, PT ;  /* 0x0000000e27007c0c */ /* 0x000fe4000bf26070 */
[----:B------:R-:W-:Y:S01]  /*0200*/  SHF.R.S32.HI R3, RZ, 0x1f, R39 ;  /* 0x0000001fff037819 */ /* 0x000fe20000011427 */
[----:B--2---:R-:W-:Y:S02]  /*0210*/  ULEA UR9, UR9, UR6, 0x18 ;  /* 0x0000000609097291 */ /* 0x004fe4000f8ec03f */
[----:B------:R-:W-:Y:S01]  /*0220*/  ULEA.HI UR6, UP0, UR8, UR4, URZ, 0x1 ;  /* 0x0000000408067291 */ /* 0x000fe2000f81083f */
[----:B------:R-:W-:Y:S02]  /*0230*/  ISETP.GE.AND.EX P1, PT, R3, UR15, PT, P1 ;  /* 0x0000000f03007c0c */ /* 0x000fe4000bf26310 */
[----:B------:R-:W-:Y:S01]  /*0240*/  UMOV UR4, URZ ;  /* 0x0000003f00047c82 */ /* 0x000fe20008000000 */
[----:B------:R-:W-:Y:S01]  /*0250*/  UIADD3.X UR8, URZ, UR8, URZ, UP0, !UPT ;  /* 0x000000083f087290 */ /* 0x000fe200087fe43f */
[----:B------:R-:W-:-:S02]  /*0260*/  ISETP.LT.U32.AND P1, PT, R41, 0x280, !P1 ;  /* 0x000002802900780c */ /* 0x000fc40004f21070 */
[----:B------:R-:W-:Y:S01]  /*0270*/  LEA R0, R0, UR9, 0x3 ;  /* 0x0000000900007c11 */ /* 0x000fe2000f8e18ff */
[----:B------:R-:W-:Y:S02]  /*0280*/  USHF.R.S64 UR6, UR6, 0x1, UR8 ;  /* 0x0000000106067899 */ /* 0x000fe40008001008 */
[----:B------:R-:W-:Y:S01]  /*0290*/  USHF.R.S32.HI UR8, URZ, 0x1, UR8 ;  /* 0x000000013f087899 */ /* 0x000fe20008011408 */
[----:B------:R-:W-:-:S03]  /*02a0*/  UMOV UR9, UR10 ;  /* 0x0000000a00097c82 */ /* 0x000fc60008000000 */
[----:B-1----:R-:W-:-:S12]  /*02b0*/  USHF.L.U64.HI UR8, UR6, 0x2, UR8 ;  /* 0x0000000206087899 */ /* 0x002fd80008010208 */
.L_x_100:
[----:B0-----:R-:W0:Y:S01]  /*02c0*/  LDC R10, c[0x0][0x2a0] ;  /* 0x0000a800ff0a7b82 */ /* 0x001e220000000800 */
[----:B------:R-:W-:Y:S01]  /*02d0*/  IABS R8, UR9 ;  /* 0x0000000900087c13 */ /* 0x000fe20008000000 */
[----:B------:R-:W-:Y:S01]  /*02e0*/  ULDC.64 UR10, c[0x0][0x298] ;  /* 0x0000a600000a7ab9 */ /* 0x000fe20000000a00 */
[----:B------:R-:W-:Y:S01]  /*02f0*/  ISETP.LE.AND P4, PT, RZ, UR9, PT ;  /* 0x00000009ff007c0c */ /* 0x000fe2000bf83270 */
[----:B------:R-:W-:Y:S01]  /*0300*/  ULDC.64 UR14, c[0x0][0x290] ;  /* 0x0000a400000e7ab9 */ /* 0x000fe20000000a00 */
[C---:B------:R-:W-:Y:S02]  /*0310*/  IADD3 R15, R39.reuse, 0x80, RZ ;  /* 0x00000080270f7810 */ /* 0x040fe40007ffe0ff */
[----:B------:R-:W-:Y:S01]  /*0320*/  IADD3 R24, R39, 0x40, RZ ;  /* 0x0000004027187810 */ /* 0x000fe20007ffe0ff */
[----:B-1----:R-:W1:Y:S01]  /*0330*/  @P1 LDC.64 R12, c[0x0][0x230] ;  /* 0x00008c00ff0c1b82 */ /* 0x002e620000000a00 */
[----:B------:R-:W-:Y:S02]  /*0340*/  SHF.R.S32.HI R17, RZ, 0x1f, R15 ;  /* 0x0000001fff117819 */ /* 0x000fe4000001140f */
[----:B------:R-:W-:-:S02]  /*0350*/  SHF.R.S32.HI R29, RZ, 0x1f, R24 ;  /* 0x0000001fff1d7819 */ /* 0x000fc40000011418 */
        /* <DEDUP_REMOVED lines=8> */
[----:B------:R-:W-:Y:S02]  /*03e0*/  IMAD.HI.U32 R5, R5, R9, R4 ;  /* 0x0000000905057227 */ /* 0x000fe400078e0004 */
[----:B------:R-:W0:Y:S04]  /*03f0*/  S2R R9, SR_TID.X ;  /* 0x0000000000097919 */ /* 0x000e280000002100 */
[----:B------:R-:W-:-:S05]  /*0400*/  IMAD.HI.U32 R6, R5, R8, RZ ;  /* 0x0000000805067227 */ /* 0x000fca00078e00ff */
[----:B------:R-:W-:-:S05]  /*0410*/  IADD3 R2, -R6, RZ, RZ ;  /* 0x000000ff06027210 */ /* 0x000fca0007ffe1ff */
[----:B------:R-:W-:Y:S01]  /*0420*/  IMAD R2, R7, R2, R8 ;  /* 0x0000000207027224 */ /* 0x000fe200078e0208 */
[----:B------:R-:W-:-:S04]  /*0430*/  LOP3.LUT R8, R10, UR9, RZ, 0x3c, !PT ;  /* 0x000000090a087c12 */ /* 0x000fc8000f8e3cff */
[----:B------:R-:W-:Y:S02]  /*0440*/  ISETP.GT.U32.AND P0, PT, R7, R2, PT ;  /* 0x000000020700720c */ /* 0x000fe40003f04070 */
[----:B------:R-:W-:-:S11]  /*0450*/  ISETP.GE.AND P5, PT, R8, RZ, PT ;  /* 0x000000ff0800720c */ /* 0x000fd60003fa6270 */
[-C--:B------:R-:W-:Y:S01]  /*0460*/  @!P0 IADD3 R2, R2, -R7.reuse, RZ ;  /* 0x8000000702028210 */ /* 0x080fe20007ffe0ff */
[----:B0-----:R-:W-:Y:S01]  /*0470*/  IMAD.WIDE.U32 R4, R9, -0x33333333, RZ ;  /* 0xcccccccd09047825 */ /* 0x001fe200078e00ff */
[----:B------:R-:W-:Y:S02]  /*0480*/  @!P0 IADD3 R6, R6, 0x1, RZ ;  /* 0x0000000106068810 */ /* 0x000fe40007ffe0ff */
[CC--:B------:R-:W-:Y:S02]  /*0490*/  ISETP.GE.U32.AND P2, PT, R2.reuse, R7.reuse, PT ;  /* 0x000000070200720c */ /* 0x0c0fe40003f46070 */
[----:B------:R-:W-:Y:S02]  /*04a0*/  ISETP.GT.U32.AND P3, PT, R7, R2, PT ;  /* 0x000000020700720c */ /* 0x000fe40003f64070 */
[----:B------:R-:W-:Y:S02]  /*04b0*/  IADD3 R7, R2, -R7, RZ ;  /* 0x8000000702077210 */ /* 0x000fe40007ffe0ff */
[----:B------:R-:W-:-:S02]  /*04c0*/  SHF.R.U32.HI R4, RZ, 0x3, R5 ;  /* 0x00000003ff047819 */ /* 0x000fc40000011605 */
[----:B------:R-:W-:Y:S02]  /*04d0*/  SEL R2, R7, R2, !P3 ;  /* 0x0000000207027207 */ /* 0x000fe40005800000 */
[----:B------:R-:W-:Y:S01]  /*04e0*/  ISETP.NE.AND P0, PT, R10, RZ, PT ;  /* 0x000000ff0a00720c */ /* 0x000fe20003f05270 */
[----:B------:R-:W-:Y:S01]  /*04f0*/  IMAD R4, R4, -0xa, R9 ;  /* 0xfffffff604047824 */ /* 0x000fe200078e0209 */
[----:B------:R-:W-:Y:S02]  /*0500*/  LOP3.LUT R7, RZ, R10, RZ, 0x33, !PT ;  /* 0x0000000aff077212 */ /* 0x000fe400078e33ff */
[----:B------:R-:W-:Y:S02]  /*0510*/  @!P4 IADD3 R2, -R2, RZ, RZ ;  /* 0x000000ff0202c210 */ /* 0x000fe40007ffe1ff */
[----:B------:R-:W-:Y:S02]  /*0520*/  @P2 IADD3 R6, R6, 0x1, RZ ;  /* 0x0000000106062810 */ /* 0x000fe40007ffe0ff */
[----:B------:R-:W-:-:S02]  /*0530*/  SEL R2, R7, R2, !P0 ;  /* 0x0000000207027207 */ /* 0x000fc40004000000 */
[----:B------:R-:W-:Y:S02]  /*0540*/  @!P5 IADD3 R6, -R6, RZ, RZ ;  /* 0x000000ff0606d210 */ /* 0x000fe40007ffe1ff */
[----:B------:R-:W-:Y:S01]  /*0550*/  SHF.L.U32 R8, R4, 0x1, RZ ;  /* 0x0000000104087819 */ /* 0x000fe200000006ff */
[----:B------:R-:W-:Y:S01]  /*0560*/  IMAD R9, R2, 0x14, RZ ;  /* 0x0000001402097824 */ /* 0x000fe200078e02ff */
[----:B------:R-:W-:Y:S01]  /*0570*/  SEL R7, R7, R6, !P0 ;  /* 0x0000000607077207 */ /* 0x000fe20004000000 */
[----:B------:R-:W0:Y:S01]  /*0580*/  @P1 LDC.64 R4, c[0x0][0x288] ;  /* 0x0000a200ff041b82 */ /* 0x000e220000000a00 */
[----:B------:R-:W-:Y:S02]  /*0590*/  SHF.R.S32.HI R10, RZ, 0x1f, R8 ;  /* 0x0000001fff0a7819 */ /* 0x000fe40000011408 */
[----:B------:R-:W-:Y:S02]  /*05a0*/  IADD3 R42, P0, R8, R9, RZ ;  /* 0x00000009082a7210 */ /* 0x000fe40007f1e0ff */
[----:B------:R-:W-:-:S02]  /*05b0*/  SHF.R.S32.HI R6, RZ, 0x1f, R7 ;  /* 0x0000001fff067819 */ /* 0x000fc40000011407 */
[----:B------:R-:W-:Y:S02]  /*05c0*/  LEA.HI.X.SX32 R43, R9, R10, 0x1, P0 ;  /* 0x0000000a092b7211 */ /* 0x000fe400000f0eff */
[----:B------:R-:W-:Y:S01]  /*05d0*/  ISETP.GE.U32.AND P0, PT, R15, UR14, PT ;  /* 0x0000000e0f007c0c */ /* 0x000fe2000bf06070 */
[----:B------:R-:W-:Y:S01]  /*05e0*/  IMAD R6, R6, UR10, RZ ;  /* 0x0000000a06067c24 */ /* 0x000fe2000f8e02ff */
[----:B------:R-:W-:Y:S01]  /*05f0*/  ISETP.GE.U32.AND P2, PT, R24, UR14, PT ;  /* 0x0000000e18007c0c */ /* 0x000fe2000bf46070 */
[----:B------:R-:W-:Y:S01]  /*0600*/  IMAD.WIDE.U32 R42, R7, UR10, R42 ;  /* 0x0000000a072a7c25 */ /* 0x000fe2000f8e002a */
[----:B------:R-:W-:Y:S02]  /*0610*/  ISETP.GE.AND.EX P0, PT, R17, UR15, PT, P0 ;  /* 0x0000000f11007c0c */ /* 0x000fe4000bf06300 */
[----:B------:R-:W-:Y:S01]  /*0620*/  ISETP.GE.AND.EX P2, PT, R29, UR15, PT, P2 ;  /* 0x0000000f1d007c0c */ /* 0x000fe2000bf46320 */
[----:B------:R-:W-:Y:S01]  /*0630*/  IMAD R45, R7, UR11, R6 ;  /* 0x0000000b072d7c24 */ /* 0x000fe2000f8e0206 */
[----:B------:R-:W-:Y:S01]  /*0640*/  ULDC.64 UR10, c[0x0][0x248] ;  /* 0x00009200000a7ab9 */ /* 0x000fe20000000a00 */
[----:B------:R-:W-:Y:S01]  /*0650*/  ISETP.GT.U32.OR P0, PT, R41, 0x27f, P0 ;  /* 0x0000027f2900780c */ /* 0x000fe20000704470 */
[----:B------:R-:W-:Y:S01]  /*0660*/  UIMAD.WIDE UR10, UR9, 0x8, UR10 ;  /* 0x00000008090a78a5 */ /* 0x000fe2000f8e020a */
[----:B------:R-:W-:-:S02]  /*0670*/  @P1 MOV R44, R42 ;  /* 0x0000002a002c1202 */ /* 0x000fc40000000f00 */
[----:B------:R-:W-:Y:S01]  /*0680*/  IADD3 R45, R43, R45, RZ ;  /* 0x0000002d2b2d7210 */ /* 0x000fe20007ffe0ff */
[-C--:B0-----:R-:W-:Y:S02]  /*0690*/  @P1 IMAD R10, R3, R4.reuse, RZ ;  /* 0x00000004030a1224 */ /* 0x081fe400078e02ff */
[----:B------:R-:W-:Y:S02]  /*06a0*/  MOV R6, UR10 ;  /* 0x0000000a00067c02 */ /* 0x000fe40008000f00 */
[----:B------:R-:W-:Y:S01]  /*06b0*/  MOV R7, UR11 ;  /* 0x0000000b00077c02 */ /* 0x000fe20008000f00 */
[C---:B------:R-:W-:Y:S01]  /*06c0*/  @P1 IMAD R21, R39.reuse, R5, R10 ;  /* 0x0000000527151224 */ /* 0x040fe200078e020a */
[----:B------:R-:W-:Y:S02]  /*06d0*/  IADD3 R27, R39, 0xc0, RZ ;  /* 0x000000c0271b7810 */ /* 0x000fe40007ffe0ff */
[----:B------:R-:W-:Y:S01]  /*06e0*/  ISETP.GT.U32.OR P2, PT, R41, 0x27f, P2 ;  /* 0x0000027f2900780c */ /* 0x000fe20001744470 */
[----:B------:R-:W0:Y:S01]  /*06f0*/  @!P0 LDC.64 R10, c[0x0][0x288] ;  /* 0x0000a200ff0a8b82 */ /* 0x000e220000000a00 */
[----:B------:R-:W2:Y:S01]  /*0700*/  LDG.E.64 R6, desc[UR12][R6.64] ;  /* 0x0000000c06067981 */ /* 0x000ea2000c1e1b00 */
[----:B------:R-:W-:Y:S01]  /*0710*/  @P1 IMAD.WIDE.U32 R18, R39, R4, R44 ;  /* 0x0000000427121225 */ /* 0x000fe200078e002c */
[----:B------:R-:W-:-:S02]  /*0720*/  ISETP.GE.U32.AND P3, PT, R27, UR14, PT ;  /* 0x0000000e1b007c0c */ /* 0x000fc4000bf66070 */
[----:B------:R-:W-:Y:S02]  /*0730*/  CS2R R36, SRZ ;  /* 0x0000000000247805 */ /* 0x000fe4000001ff00 */
[----:B------:R-:W-:Y:S02]  /*0740*/  SHF.R.S32.HI R25, RZ, 0x1f, R27 ;  /* 0x0000001fff197819 */ /* 0x000fe4000001141b */
[----:B------:R-:W-:Y:S02]  /*0750*/  CS2R R32, SRZ ;  /* 0x0000000000207805 */ /* 0x000fe4000001ff00 */
[----:B------:R-:W-:Y:S01]  /*0760*/  @P1 IADD3 R19, R19, R21, RZ ;  /* 0x0000001513131210 */ /* 0x000fe20007ffe0ff */
[----:B------:R-:W3:Y:S01]  /*0770*/  @P1 LDC.64 R4, c[0x0][0x228] ;  /* 0x00008a00ff041b82 */ /* 0x000ee20000000a00 */
[----:B------:R-:W-:Y:S02]  /*0780*/  ISETP.GE.AND.EX P3, PT, R25, UR15, PT, P3 ;  /* 0x0000000f19007c0c */ /* 0x000fe4000bf66330 */
[----:B------:R-:W-:-:S02]  /*0790*/  CS2R R34, SRZ ;  /* 0x0000000000227805 */ /* 0x000fc4000001ff00 */
[C---:B------:R-:W-:Y:S01]  /*07a0*/  @P1 SHF.L.U32 R31, R18.reuse, 0x1, RZ ;  /* 0x00000001121f1819 */ /* 0x040fe200000006ff */
[----:B------:R-:W-:Y:S01]  /*07b0*/  HFMA2.MMA R38, -RZ, RZ, 0, 0 ;  /* 0x00000000ff267435 */ /* 0x000fe200000001ff */
[----:B------:R-:W-:Y:S01]  /*07c0*/  ISETP.GT.U32.OR P3, PT, R41, 0x27f, P3 ;  /* 0x0000027f2900780c */ /* 0x000fe20001f64470 */
[----:B------:R-:W-:Y:S01]  /*07d0*/  ULDC.U8 UR11, c[0x0][0x2a4] ;  /* 0x0000a900000b7ab9 */ /* 0x000fe20000000000 */
[----:B------:R-:W-:Y:S01]  /*07e0*/  @P1 SHF.L.U64.HI R14, R18, 0x1, R19 ;  /* 0x00000001120e1819 */ /* 0x000fe20000010213 */
[----:B------:R-:W4:Y:S01]  /*07f0*/  @!P2 LDC.64 R22, c[0x0][0x288] ;  /* 0x0000a200ff16ab82 */ /* 0x000f220000000a00 */
[----:B-1----:R-:W-:-:S04]  /*0800*/  @P1 IADD3 R12, P4, R31, R12, RZ ;  /* 0x0000000c1f0c1210 */ /* 0x002fc80007f9e0ff */
[----:B------:R-:W-:-:S03]  /*0810*/  @P1 IADD3.X R13, R14, R13, RZ, P4, !PT ;  /* 0x0000000d0e0d1210 */ /* 0x000fc600027fe4ff */
[----:B------:R-:W1:Y:S01]  /*0820*/  @!P0 LDC.64 R20, c[0x0][0x230] ;  /* 0x00008c00ff148b82 */ /* 0x000e620000000a00 */
[----:B0-----:R-:W-:Y:S01]  /*0830*/  @!P0 IMAD R26, R17, R10, RZ ;  /* 0x0000000a111a8224 */ /* 0x001fe200078e02ff */
[----:B------:R0:W5:Y:S06]  /*0840*/  @P1 LDG.E R37, desc[UR12][R12.64] ;  /* 0x0000000c0c251981 */ /* 0x00016c000c1e1900 */
[----:B------:R-:W1:Y:S01]  /*0850*/  @!P0 LDC.64 R18, c[0x0][0x228] ;  /* 0x00008a00ff128b82 */ /* 0x000e620000000a00 */
[----:B---3--:R-:W-:Y:S02]  /*0860*/  @P1 IADD3 R4, P4, R31, R4, RZ ;  /* 0x000000041f041210 */ /* 0x008fe40007f9e0ff */
[----:B0-----:R-:W-:-:S05]  /*0870*/  @!P0 MOV R12, R42 ;  /* 0x0000002a000c8202 */ /* 0x001fca0000000f00 */
[----:B------:R-:W0:Y:S01]  /*0880*/  @!P3 LDC.64 R16, c[0x0][0x288] ;  /* 0x0000a200ff10bb82 */ /* 0x000e220000000a00 */
[----:B------:R-:W-:Y:S01]  /*0890*/  @!P0 MOV R13, R45 ;  /* 0x0000002d000d8202 */ /* 0x000fe20000000f00 */
[C---:B------:R-:W-:Y:S01]  /*08a0*/  @!P0 IMAD R31, R15.reuse, R11, R26 ;  /* 0x0000000b0f1f8224 */ /* 0x040fe200078e021a */
[----:B------:R-:W-:Y:S01]  /*08b0*/  @P1 IADD3.X R5, R14, R5, RZ, P4, !PT ;  /* 0x000000050e051210 */ /* 0x000fe200027fe4ff */
[----:B------:R-:W-:-:S04]  /*08c0*/  @!P0 IMAD.WIDE.U32 R10, R15, R10, R12 ;  /* 0x0000000a0f0a8225 */ /* 0x000fc800078e000c */
[----:B------:R3:W5:Y:S01]  /*08d0*/  @P1 LDG.E R36, desc[UR12][R4.64] ;  /* 0x0000000c04241981 */ /* 0x000762000c1e1900 */
[----:B------:R-:W0:Y:S01]  /*08e0*/  @!P2 LDC.64 R14, c[0x0][0x230] ;  /* 0x00008c00ff0eab82 */ /* 0x000e220000000a00 */
[----:B----4-:R-:W-:Y:S01]  /*08f0*/  @!P2 IMAD R29, R29, R22, RZ ;  /* 0x000000161d1da224 */ /* 0x010fe200078e02ff */
[----:B------:R-:W-:Y:S02]  /*0900*/  @!P0 IADD3 R11, R11, R31, RZ ;  /* 0x0000001f0b0b8210 */ /* 0x000fe40007ffe0ff */
[----:B------:R-:W-:Y:S01]  /*0910*/  @!P0 SHF.L.U32 R13, R10, 0x1, RZ ;  /* 0x000000010a0d8819 */ /* 0x000fe200000006ff */
[----:B------:R-:W-:Y:S01]  /*0920*/  @!P2 IMAD R29, R24, R23, R29 ;  /* 0x00000017181da224 */ /* 0x000fe200078e021d */
[----:B---3--:R-:W-:Y:S02]  /*0930*/  @!P2 MOV R4, R42 ;  /* 0x0000002a0004a202 */ /* 0x008fe40000000f00 */
[----:B------:R-:W-:Y:S02]  /*0940*/  @!P2 MOV R5, R45 ;  /* 0x0000002d0005a202 */ /* 0x000fe40000000f00 */
[----:B------:R-:W-:-:S02]  /*0950*/  @!P0 SHF.L.U64.HI R26, R10, 0x1, R11 ;  /* 0x000000010a1a8819 */ /* 0x000fc4000001020b */
[C---:B-1----:R-:W-:Y:S01]  /*0960*/  @!P0 IADD3 R20, P4, R13.reuse, R20, RZ ;  /* 0x000000140d148210 */ /* 0x042fe20007f9e0ff */
[----:B------:R-:W-:Y:S01]  /*0970*/  @!P2 IMAD.WIDE.U32 R22, R24, R22, R4 ;  /* 0x000000161816a225 */ /* 0x000fe200078e0004 */
[----:B------:R-:W-:Y:S01]  /*0980*/  @!P0 IADD3 R18, P5, R13, R18, RZ ;  /* 0x000000120d128210 */ /* 0x000fe20007fbe0ff */
[----:B------:R-:W1:Y:S02]  /*0990*/  @!P2 LDC.64 R10, c[0x0][0x228] ;  /* 0x00008a00ff0aab82 */ /* 0x000e640000000a00 */
[----:B0-----:R-:W-:Y:S01]  /*09a0*/  @!P3 IMAD R24, R25, R16, RZ ;  /* 0x000000101918b224 */ /* 0x001fe200078e02ff */
[----:B------:R-:W-:-:S05]  /*09b0*/  @!P2 IADD3 R29, R23, R29, RZ ;  /* 0x0000001d171da210 */ /* 0x000fca0007ffe0ff */
[----:B------:R-:W0:Y:S01]  /*09c0*/  @!P3 LDC.64 R12, c[0x0][0x230] ;  /* 0x00008c00ff0cbb82 */ /* 0x000e220000000a00 */
[C---:B------:R-:W-:Y:S02]  /*09d0*/  @!P2 SHF.L.U32 R23, R22.reuse, 0x1, RZ ;  /* 0x000000011617a819 */ /* 0x040fe400000006ff */
[----:B------:R-:W-:Y:S01]  /*09e0*/  @!P2 SHF.L.U64.HI R22, R22, 0x1, R29 ;  /* 0x000000011616a819 */ /* 0x000fe2000001021d */
[C---:B------:R-:W-:Y:S01]  /*09f0*/  @!P3 IMAD R29, R27.reuse, R17, R24 ;  /* 0x000000111b1db224 */ /* 0x040fe200078e0218 */
[----:B------:R-:W-:Y:S02]  /*0a00*/  @!P3 MOV R24, R42 ;  /* 0x0000002a0018b202 */ /* 0x000fe40000000f00 */
[----:B------:R-:W-:Y:S01]  /*0a10*/  @!P3 MOV R25, R45 ;  /* 0x0000002d0019b202 */ /* 0x000fe20000000f00 */
[----:B------:R-:W3:Y:S02]  /*0a20*/  @!P3 LDC.64 R4, c[0x0][0x228] ;  /* 0x00008a00ff04bb82 */ /* 0x000ee40000000a00 */
[----:B------:R-:W-:Y:S01]  /*0a30*/  @!P3 IMAD.WIDE.U32 R16, R27, R16, R24 ;  /* 0x000000101b10b225 */ /* 0x000fe200078e0018 */
[----:B------:R-:W-:-:S02]  /*0a40*/  @!P0 IADD3.X R21, R26, R21, RZ, P4, !PT ;  /* 0x000000151a158210 */ /* 0x000fc400027fe4ff */
[----:B------:R-:W-:Y:S02]  /*0a50*/  @!P0 IADD3.X R19, R26, R19, RZ, P5, !PT ;  /* 0x000000131a138210 */ /* 0x000fe40002ffe4ff */
[----:B------:R-:W-:Y:S01]  /*0a60*/  @!P2 IADD3 R14, P4, R23, R14, RZ ;  /* 0x0000000e170ea210 */ /* 0x000fe20007f9e0ff */
[----:B------:R-:W5:Y:S01]  /*0a70*/  @!P0 LDG.E R33, desc[UR12][R20.64] ;  /* 0x0000000c14218981 */ /* 0x000f62000c1e1900 */
[----:B------:R-:W-:Y:S02]  /*0a80*/  @!P3 IADD3 R25, R17, R29, RZ ;  /* 0x0000001d1119b210 */ /* 0x000fe40007ffe0ff */
[----:B------:R-:W-:Y:S01]  /*0a90*/  @!P3 SHF.L.U32 R17, R16, 0x1, RZ ;  /* 0x000000011011b819 */ /* 0x000fe200000006ff */
[----:B------:R-:W5:Y:S01]  /*0aa0*/  @!P0 LDG.E R32, desc[UR12][R18.64] ;  /* 0x0000000c12208981 */ /* 0x000f62000c1e1900 */
[----:B------:R-:W-:Y:S02]  /*0ab0*/  @!P2 IADD3.X R15, R22, R15, RZ, P4, !PT ;  /* 0x0000000f160fa210 */ /* 0x000fe400027fe4ff */
[----:B-1----:R-:W-:-:S02]  /*0ac0*/  @!P2 IADD3 R10, P0, R23, R10, RZ ;  /* 0x0000000a170aa210 */ /* 0x002fc40007f1e0ff */
[----:B------:R-:W-:Y:S01]  /*0ad0*/  @!P3 SHF.L.U64.HI R16, R16, 0x1, R25 ;  /* 0x000000011010b819 */ /* 0x000fe20000010219 */
[----:B------:R-:W5:Y:S01]  /*0ae0*/  @!P2 LDG.E R38, desc[UR12][R14.64] ;  /* 0x0000000c0e26a981 */ /* 0x000f62000c1e1900 */
[----:B0-----:R-:W-:Y:S02]  /*0af0*/  @!P3 IADD3 R12, P4, R17, R12, RZ ;  /* 0x0000000c110cb210 */ /* 0x001fe40007f9e0ff */
[----:B------:R-:W-:Y:S02]  /*0b00*/  @!P2 IADD3.X R11, R22, R11, RZ, P0, !PT ;  /* 0x0000000b160ba210 */ /* 0x000fe400007fe4ff */
[----:B------:R-:W-:-:S03]  /*0b10*/  @!P3 IADD3.X R13, R16, R13, RZ, P4, !PT ;  /* 0x0000000d100db210 */ /* 0x000fc600027fe4ff */
[----:B------:R-:W5:Y:S04]  /*0b20*/  @!P2 LDG.E R35, desc[UR12][R10.64] ;  /* 0x0000000c0a23a981 */ /* 0x000f68000c1e1900 */
[----:B------:R-:W5:Y:S01]  /*0b30*/  @!P3 LDG.E R34, desc[UR12][R12.64] ;  /* 0x0000000c0c22b981 */ /* 0x000f62000c1e1900 */
[----:B---3--:R-:W-:Y:S02]  /*0b40*/  @!P3 IADD3 R4, P5, R17, R4, RZ ;  /* 0x000000041104b210 */ /* 0x008fe40007fbe0ff */
[----:B------:R-:W-:Y:S02]  /*0b50*/  MOV R31, RZ ;  /* 0x000000ff001f7202 */ /* 0x000fe40000000f00 */
[----:B------:R-:W-:Y:S01]  /*0b60*/  @!P3 IADD3.X R5, R16, R5, RZ, P5, !PT ;  /* 0x000000051005b210 */ /* 0x000fe20002ffe4ff */
[----:B------:R-:W-:Y:S01]  /*0b70*/  UMOV UR14, 0x3f800000 ;  /* 0x3f800000000e7882 */ /* 0x000fe20000000000 */
[----:B------:R-:W-:Y:S03]  /*0b80*/  BSSY B0, `(.L_x_66) ;  /* 0x000001b000007945 */ /* 0x000fe60003800000 */
[----:B------:R0:W5:Y:S02]  /*0b90*/  @!P3 LDG.E R31, desc[UR12][R4.64] ;  /* 0x0000000c041fb981 */ /* 0x000164000c1e1900 */
[----:B0-----:R-:W-:-:S02]  /*0ba0*/  CS2R R4, SRZ ;  /* 0x0000000000047805 */ /* 0x001fc4000001ff00 */
        /* <DEDUP_REMOVED lines=13> */
[----:B------:R-:W-:Y:S05]  /*0c80*/  @P0 BRA `(.L_x_67) ;  /* 0x0000000000280947 */ /* 0x000fea0003800000 */
        /* <DEDUP_REMOVED lines=10> */
.L_x_67:
[----:B------:R-:W-:Y:S05]  /*0d30*/  BSYNC B0 ;  /* 0x0000000000007941 */ /* 0x000fea0003800000 */
.L_x_66:
        /* <DEDUP_REMOVED lines=14> */
[----:B------:R-:W-:-:S02]  /*0e20*/  PRMT R16, R33, 0x7632, R16 ;  /* 0x0000763221107816 */ /* 0x000fc40000000010 */
[----:B------:R-:W-:Y:S02]  /*0e30*/  SHF.L.U32 R13, R35, 0x10, RZ ;  /* 0x00000010230d7819 */ /* 0x000fe400000006ff */
        /* <DEDUP_REMOVED lines=22> */
.L_x_68:
        /* <DEDUP_REMOVED lines=26> */
.L_x_69:
[----:B------:R-:W-:Y:S01]  /*1140*/  FFMA.FTZ R22, R8, R17, R19 ;  /* 0x0000001108167223 */ /* 0x000fe20000010013 */
[----:B------:R-:W-:Y:S01]  /*1150*/  FADD.FTZ R19, R17, R18 ;  /* 0x0000001211137221 */ /* 0x000fe20000010000 */
[----:B------:R-:W-:Y:S01]  /*1160*/  FMUL.FTZ R20, R13, R4 ;  /* 0x000000040d147220 */ /* 0x000fe20000410000 */
[----:B------:R-:W-:Y:S01]  /*1170*/  SHF.L.U32 R17, R33, 0x10, RZ ;  /* 0x0000001021117819 */ /* 0x000fe200000006ff */
[----:B------:R-:W-:Y:S01]  /*1180*/  FMUL.FTZ R23, R10, R5 ;  /* 0x000000050a177220 */ /* 0x000fe20000410000 */
[----:B------:R-:W-:Y:S01]  /*1190*/  SHF.L.U32 R16, R16, 0x10, RZ ;  /* 0x0000001010107819 */ /* 0x000fe200000006ff */
[----:B------:R-:W-:Y:S01]  /*11a0*/  FFMA.FTZ R21, R15, R20, R22 ;  /* 0x000000140f157223 */ /* 0x000fe20000010016 */
[----:B------:R-:W-:Y:S01]  /*11b0*/  PRMT R18, R32, 0x7632, R18 ;  /* 0x0000763220127816 */ /* 0x000fe20000000012 */
[----:B------:R-:W-:Y:S01]  /*11c0*/  FADD.FTZ R17, R17, -UR17 ;  /* 0x8000001111117e21 */ /* 0x000fe20008010000 */
[----:B------:R-:W-:Y:S01]  /*11d0*/  FADD.FTZ R20, R19, R20 ;  /* 0x0000001413147221 */ /* 0x000fe20000010000 */
[----:B------:R-:W-:Y:S01]  /*11e0*/  FADD.FTZ R22, R16, -UR17 ;  /* 0x8000001110167e21 */ /* 0x000fe20008010000 */
[----:B------:R-:W-:Y:S01]  /*11f0*/  SHF.L.U32 R16, R18, 0x10, RZ ;  /* 0x0000001012107819 */ /* 0x000fe200000006ff */
[----:B------:R-:W-:Y:S01]  /*1200*/  FMUL.FTZ R17, R17, UR14 ;  /* 0x0000000e11117c20 */ /* 0x000fe20008410000 */
[----:B------:R-:W-:Y:S01]  /*1210*/  SHF.L.U32 R19, R32, 0x10, RZ ;  /* 0x0000001020137819 */ /* 0x000fe200000006ff */
        /* <DEDUP_REMOVED lines=15> */
[----:B-1----:R-:W-:Y:S01]  /*1310*/  FMUL.FTZ R16, R16, R29 ;  /* 0x0000001d10107220 */ /* 0x002fe20000410000 */
[----:B------:R-:W-:Y:S02]  /*1320*/  FADD.FTZ R29, -R29, 1 ;  /* 0x3f8000001d1d7421 */ /* 0x000fe40000010100 */
[----:B------:R-:W-:Y:S02]  /*1330*/  FMUL.FTZ R19, R19, R40 ;  /* 0x0000002813137220 */ /* 0x000fe40000410000 */
[----:B------:R-:W-:-:S04]  /*1340*/  FFMA.FTZ R29, R22, R29, 1 ;  /* 0x3f800000161d7423 */ /* 0x000fc8000001001d */
[----:B------:R-:W-:-:S07]  /*1350*/  FMUL.FTZ R16, R16, R29 ;  /* 0x0000001d10107220 */ /* 0x000fce0000410000 */
.L_x_70:
[----:B------:R-:W-:Y:S01]  /*1360*/  FFMA.FTZ R24, R14, R23, R21 ;  /* 0x000000170e187223 */ /* 0x000fe20000010015 */
[----:B------:R-:W-:Y:S01]  /*1370*/  FMUL.FTZ R22, R19, R4 ;  /* 0x0000000413167220 */ /* 0x000fe20000410000 */
[--C-:B------:R-:W-:Y:S01]  /*1380*/  FADD.FTZ R23, R23, R20.reuse ;  /* 0x0000001417177221 */ /* 0x100fe20000010000 */
[----:B------:R-:W-:Y:S01]  /*1390*/  PRMT R20, R34, 0x7632, R20 ;  /* 0x0000763222147816 */ /* 0x000fe20000000014 */
[----:B------:R-:W-:Y:S01]  /*13a0*/  FMUL.FTZ R25, R16, R5 ;  /* 0x0000000510197220 */ /* 0x000fe20000410000 */
[----:B------:R-:W-:Y:S01]  /*13b0*/  FFMA.FTZ R21, R17, R22, R24 ;  /* 0x0000001611157223 */ /* 0x000fe20000010018 */
[----:B------:R-:W-:Y:S01]  /*13c0*/  FADD.FTZ R22, R23, R22 ;  /* 0x0000001617167221 */ /* 0x000fe20000010000 */
[----:B------:R-:W-:Y:S02]  /*13d0*/  SHF.L.U32 R23, R34, 0x10, RZ ;  /* 0x0000001022177819 */ /* 0x000fe400000006ff */
[----:B------:R-:W-:Y:S01]  /*13e0*/  SHF.L.U32 R20, R20, 0x10, RZ ;  /* 0x0000001014147819 */ /* 0x000fe200000006ff */
[--C-:B------:R-:W-:Y:S01]  /*13f0*/  FFMA.FTZ R24, R18, R25, R21.reuse ;  /* 0x0000001912187223 */ /* 0x100fe20000010015 */
[----:B------:R-:W-:Y:S01]  /*1400*/  FADD.FTZ R25, R25, R22 ;  /* 0x0000001619197221 */ /* 0x000fe20000010000 */
[----:B------:R-:W-:Y:S01]  /*1410*/  PRMT R21, R31, 0x7632, R21 ;  /* 0x000076321f157816 */ /* 0x000fe20000000015 */
[----:B------:R-:W-:Y:S01]  /*1420*/  FADD.FTZ R22, R23, -UR17 ;  /* 0x8000001117167e21 */ /* 0x000fe20008010000 */
[----:B------:R-:W-:Y:S01]  /*1430*/  FADD.FTZ R26, R20, -UR17 ;  /* 0x80000011141a7e21 */ /* 0x000fe20008010000 */
[----:B------:R-:W-:-:S02]  /*1440*/  SHF.L.U32 R23, R31, 0x10, RZ ;  /* 0x000000101f177819 */ /* 0x000fc400000006ff */
[----:B------:R-:W-:Y:S01]  /*1450*/  SHF.L.U32 R20, R21, 0x10, RZ ;  /* 0x0000001015147819 */ /* 0x000fe200000006ff */
[----:B------:R-:W-:Y:S01]  /*1460*/  FMUL.FTZ R21, R22, UR14 ;  /* 0x0000000e16157c20 */ /* 0x000fe20008410000 */
[----:B------:R-:W-:Y:S01]  /*1470*/  FMUL.FTZ R22, R26, UR14 ;  /* 0x0000000e1a167c20 */ /* 0x000fe20008410000 */
[----:B------:R-:W-:Y:S06]  /*1480*/  @!P3 BRA `(.L_x_71) ;  /* 0x000000000048b947 */ /* 0x000fec0003800000 */
[----:B------:R-:W-:-:S04]  /*1490*/  FFMA.FTZ R26, R21, R4, R6 ;  /* 0x00000004151a7223 */ /* 0x000fc80000010006 */
[----:B------:R-:W-:-:S06]  /*14a0*/  FMUL.FTZ R28, R26, -1.4426950216293334961 ;  /* 0xbfb8aa3b1a1c7820 */ /* 0x000fcc0000410000 */
[----:B------:R-:W0:Y:S02]  /*14b0*/  MUFU.EX2 R28, R28 ;  /* 0x0000001c001c7308 */ /* 0x000e240000000800 */
[----:B0-----:R-:W-:-:S06]  /*14c0*/  FADD.FTZ R29, R28, 1 ;  /* 0x3f8000001c1d7421 */ /* 0x001fcc0000010000 */
[----:B------:R-:W0:Y:S02]  /*14d0*/  MUFU.RCP R40, R29 ;  /* 0x0000001d00287308 */ /* 0x000e240000001000 */
[----:B0-----:R-:W-:Y:S01]  /*14e0*/  FADD.FTZ R27, -R40, 1 ;  /* 0x3f800000281b7421 */ /* 0x001fe20000010100 */
[----:B------:R-:W-:-:S03]  /*14f0*/  FMUL.FTZ R23, R23, R40 ;  /* 0x0000002817177220 */ /* 0x000fc60000410000 */
[----:B------:R-:W-:Y:S01]  /*1500*/  FFMA.FTZ R26, R26, R27, 1 ;  /* 0x3f8000001a1a7423 */ /* 0x000fe2000001001b */
[----:B------:R-:W-:-:S03]  /*1510*/  FFMA.FTZ R27, R22, R5, R7 ;  /* 0x00000005161b7223 */ /* 0x000fc60000010007 */
[----:B------:R-:W-:Y:S01]  /*1520*/  FMUL.FTZ R23, R23, R26 ;  /* 0x0000001a17177220 */ /* 0x000fe20000410000 */
[----:B------:R-:W-:-:S06]  /*1530*/  FMUL.FTZ R40, R27, -1.4426950216293334961 ;  /* 0xbfb8aa3b1b287820 */ /* 0x000fcc0000410000 */
[----:B------:R-:W0:Y:S02]  /*1540*/  MUFU.EX2 R40, R40 ;  /* 0x0000002800287308 */ /* 0x000e240000000800 */
[----:B0-----:R-:W-:-:S06]  /*1550*/  FADD.FTZ R40, R40, 1 ;  /* 0x3f80000028287421 */ /* 0x001fcc0000010000 */
[----:B------:R-:W0:Y:S02]  /*1560*/  MUFU.RCP R29, R40 ;  /* 0x00000028001d7308 */ /* 0x000e240000001000 */
[----:B0-----:R-:W-:Y:S01]  /*1570*/  FADD.FTZ R28, -R29, 1 ;  /* 0x3f8000001d1c7421 */ /* 0x001fe20000010100 */
[----:B------:R-:W-:-:S03]  /*1580*/  FMUL.FTZ R20, R20, R29 ;  /* 0x0000001d14147220 */ /* 0x000fc60000410000 */
[----:B------:R-:W-:-:S04]  /*1590*/  FFMA.FTZ R27, R27, R28, 1 ;  /* 0x3f8000001b1b7423 */ /* 0x000fc8000001001c */
[----:B------:R-:W-:-:S07]  /*15a0*/  FMUL.FTZ R20, R20, R27 ;  /* 0x0000001b14147220 */ /* 0x000fce0000410000 */
.L_x_71:
[----:B------:R-:W-:Y:S01]  /*15b0*/  FMUL.FTZ R26, R23, R4 ;  /* 0x00000004171a7220 */ /* 0x000fe20000410000 */
[----:B------:R-:W-:Y:S01]  /*15c0*/  FMUL.FTZ R29, R20, R5 ;  /* 0x00000005141d7220 */ /* 0x000fe20000410000 */
[----:B------:R-:W-:Y:S01]  /*15d0*/  ISETP.GT.AND P0, PT, R30, 0x1e, PT ;  /* 0x0000001e1e00780c */ /* 0x000fe20003f04270 */
[----:B------:R-:W0:Y:S01]  /*15e0*/  S2UR UR15, SR_CgaCtaId ;  /* 0x00000000000f79c3 */ /* 0x000e220000008800 */
[----:B------:R-:W-:Y:S01]  /*15f0*/  FFMA.FTZ R27, R21, R26, R24 ;  /* 0x0000001a151b7223 */ /* 0x000fe20000010018 */
[----:B------:R-:W-:Y:S01]  /*1600*/  FADD.FTZ R26, R25, R26 ;  /* 0x0000001a191a7221 */ /* 0x000fe20000010000 */
[----:B------:R-:W-:Y:S01]  /*1610*/  UMOV UR11, 0x400 ;  /* 0x00000400000b7882 */ /* 0x000fe20000000000 */
[----:B------:R-:W-:Y:S01]  /*1620*/  ISETP.NE.AND P2, PT, R41, RZ, PT ;  /* 0x000000ff2900720c */ /* 0x000fe20003f45270 */
[----:B------:R-:W-:Y:S01]  /*1630*/  FFMA.FTZ R28, R22, R29, R27 ;  /* 0x0000001d161c7223 */ /* 0x000fe2000001001b */
[----:B------:R-:W-:Y:S01]  /*1640*/  FADD.FTZ R29, R29, R26 ;  /* 0x0000001a1d1d7221 */ /* 0x000fe20000010000 */
[----:B------:R-:W-:Y:S01]  /*1650*/  FFMA.FTZ R26, R9, R12, RZ ;  /* 0x0000000c091a7223 */ /* 0x000fe200000100ff */
[----:B------:R-:W-:Y:S01]  /*1660*/  FFMA.FTZ R9, R8, R11, RZ ;  /* 0x0000000b08097223 */ /* 0x000fe200000100ff */
[----:B------:R-:W-:Y:S01]  /*1670*/  FADD.FTZ R12, RZ, R12 ;  /* 0x0000000cff0c7221 */ /* 0x000fe20000010000 */
[----:B------:R-:W1:Y:S01]  /*1680*/  SHFL.DOWN PT, R25, R28, 0x1, 0x1f ;  /* 0x08201f001c197f89 */ /* 0x000e6200000e0000 */
[----:B------:R-:W-:Y:S01]  /*1690*/  FADD.FTZ R11, RZ, R11 ;  /* 0x0000000bff0b7221 */ /* 0x000fe20000010000 */
[----:B------:R-:W-:Y:S01]  /*16a0*/  UIADD3 UR10, UR11, 0xd0, URZ ;  /* 0x000000d00b0a7890 */ /* 0x000fe2000fffe03f */
[----:B------:R-:W-:Y:S01]  /*16b0*/  FFMA.FTZ R26, R15, R13, R26 ;  /* 0x0000000d0f1a7223 */ /* 0x000fe2000001001a */
[----:B------:R-:W2:Y:S01]  /*16c0*/  SHFL.DOWN PT, R24, R29, 0x1, 0x1f ;  /* 0x08201f001d187f89 */ /* 0x000ea200000e0000 */
[----:B------:R-:W-:Y:S01]  /*16d0*/  FADD.FTZ R12, R12, R13 ;  /* 0x0000000d0c0c7221 */ /* 0x000fe20000010000 */
[----:B------:R-:W-:Y:S01]  /*16e0*/  FFMA.FTZ R9, R14, R10, R9 ;  /* 0x0000000a0e097223 */ /* 0x000fe20000010009 */
[----:B------:R-:W-:Y:S01]  /*16f0*/  FADD.FTZ R11, R11, R10 ;  /* 0x0000000a0b0b7221 */ /* 0x000fe20000010000 */
[----:B------:R-:W-:Y:S01]  /*1700*/  FFMA.FTZ R26, R17, R19, R26 ;  /* 0x00000013111a7223 */ /* 0x000fe2000001001a */
[----:B------:R-:W-:Y:S01]  /*1710*/  FADD.FTZ R12, R12, R19 ;  /* 0x000000130c0c7221 */ /* 0x000fe20000010000 */
[----:B------:R-:W-:Y:S01]  /*1720*/  FFMA.FTZ R9, R18, R16, R9 ;  /* 0x0000001012097223 */ /* 0x000fe20000010009 */
[----:B------:R-:W-:Y:S01]  /*1730*/  FADD.FTZ R11, R11, R16 ;  /* 0x000000100b0b7221 */ /* 0x000fe20000010000 */
[----:B------:R-:W-:Y:S01]  /*1740*/  FFMA.FTZ R8, R21, R23, R26 ;  /* 0x0000001715087223 */ /* 0x000fe2000001001a */
[----:B------:R-:W-:Y:S01]  /*1750*/  FADD.FTZ R10, R12, R23 ;  /* 0x000000170c0a7221 */ /* 0x000fe20000010000 */
[----:B0-----:R-:W-:Y:S01]  /*1760*/  ULEA UR10, UR15, UR10, 0x18 ;  /* 0x0000000a0f0a7291 */ /* 0x001fe2000f8ec03f */
[----:B------:R-:W-:Y:S01]  /*1770*/  FFMA.FTZ R9, R22, R20, R9 ;  /* 0x0000001416097223 */ /* 0x000fe20000010009 */
[----:B------:R-:W-:Y:S01]  /*1780*/  FADD.FTZ R11, R11, R20 ;  /* 0x000000140b0b7221 */ /* 0x000fe20000010000 */
[----:B------:R-:W-:Y:S01]  /*1790*/  BSSY B0, `(.L_x_72) ;  /* 0x000004f000007945 */ /* 0x000fe20003800000 */
[----:B------:R-:W-:-:S02]  /*17a0*/  ISETP.GT.U32.AND P4, PT, R41, 0x9, PT ;  /* 0x000000092900780c */ /* 0x000fc40003f84070 */
        /* <DEDUP_REMOVED lines=30> */
[----:B------:R-:W0:Y:S04]  /*1990*/  LDS.128 R16, [UR10+0x30] ;  /* 0x0000300aff107984 */ /* 0x000e280008000c00 */
[----:B------:R-:W2:Y:S01]  /*19a0*/  LDS.128 R12, [UR10+0x40] ;  /* 0x0000400aff0c7984 */ /* 0x000ea20008000c00 */
[----:B-1----:R-:W-:Y:S01]  /*19b0*/  FADD.FTZ R25, R28, R20 ;  /* 0x000000141c197221 */ /* 0x002fe20000010000 */
[----:B------:R-:W-:-:S03]  /*19c0*/  FADD.FTZ R20, R29, R21 ;  /* 0x000000151d147221 */ /* 0x000fc60000010000 */
[----:B------:R-:W-:Y:S01]  /*19d0*/  FADD.FTZ R21, R25, R22 ;  /* 0x0000001619157221 */ /* 0x000fe20000010000 */
[----:B------:R-:W-:Y:S01]  /*19e0*/  FADD.FTZ R20, R20, R23 ;  /* 0x0000001714147221 */ /* 0x000fe20000010000 */
[----:B------:R-:W1:Y:S02]  /*19f0*/  LDS.128 R24, [UR10+0x50] ;  /* 0x0000500aff187984 */ /* 0x000e640008000c00 */
[----:B0-----:R-:W-:Y:S01]  /*1a00*/  FADD.FTZ R29, R21, R16 ;  /* 0x00000010151d7221 */ /* 0x001fe20000010000 */
[----:B------:R-:W-:Y:S02]  /*1a10*/  FADD.FTZ R16, R20, R17 ;  /* 0x0000001114107221 */ /* 0x000fe40000010000 */
[----:B------:R-:W0:Y:S01]  /*1a20*/  LDS.128 R20, [UR10+0x60] ;  /* 0x0000600aff147984 */ /* 0x000e220008000c00 */
[----:B------:R-:W-:Y:S01]  /*1a30*/  FADD.FTZ R29, R29, R18 ;  /* 0x000000121d1d7221 */ /* 0x000fe20000010000 */
[----:B------:R-:W-:-:S03]  /*1a40*/  FADD.FTZ R16, R16, R19 ;  /* 0x0000001310107221 */ /* 0x000fc60000010000 */
[----:B--2---:R-:W-:Y:S01]  /*1a50*/  FADD.FTZ R29, R29, R12 ;  /* 0x0000000c1d1d7221 */ /* 0x004fe20000010000 */
[----:B------:R-:W-:Y:S02]  /*1a60*/  FADD.FTZ R12, R16, R13 ;  /* 0x0000000d100c7221 */ /* 0x000fe40000010000 */
[----:B------:R-:W2:Y:S01]  /*1a70*/  LDS.128 R16, [UR10+0x70] ;  /* 0x0000700aff107984 */ /* 0x000ea20008000c00 */
[----:B------:R-:W-:Y:S01]  /*1a80*/  FADD.FTZ R29, R29, R14 ;  /* 0x0000000e1d1d7221 */ /* 0x000fe20000010000 */
[----:B------:R-:W-:-:S04]  /*1a90*/  FADD.FTZ R12, R12, R15 ;  /* 0x0000000f0c0c7221 */ /* 0x000fc80000010000 */
[----:B-1----:R-:W-:Y:S01]  /*1aa0*/  FADD.FTZ R12, R12, R25 ;  /* 0x000000190c0c7221 */ /* 0x002fe20000010000 */
[----:B------:R-:W-:-:S03]  /*1ab0*/  FADD.FTZ R29, R29, R24 ;  /* 0x000000181d1d7221 */ /* 0x000fc60000010000 */
[----:B------:R-:W-:Y:S01]  /*1ac0*/  FADD.FTZ R24, R12, R27 ;  /* 0x0000001b0c187221 */ /* 0x000fe20000010000 */
[----:B------:R-:W-:Y:S01]  /*1ad0*/  FADD.FTZ R29, R29, R26 ;  /* 0x0000001a1d1d7221 */ /* 0x000fe20000010000 */
[----:B------:R-:W1:Y:S02]  /*1ae0*/  LDS.128 R12, [UR10+0x80] ;  /* 0x0000800aff0c7984 */ /* 0x000e640008000c00 */
[----:B0-----:R-:W-:Y:S01]  /*1af0*/  FADD.FTZ R24, R24, R21 ;  /* 0x0000001518187221 */ /* 0x001fe20000010000 */
[----:B------:R-:W-:-:S03]  /*1b00*/  FADD.FTZ R29, R29, R20 ;  /* 0x000000141d1d7221 */ /* 0x000fc60000010000 */
[----:B------:R-:W-:Y:S01]  /*1b10*/  FADD.FTZ R24, R24, R23 ;  /* 0x0000001718187221 */ /* 0x000fe20000010000 */
[----:B------:R-:W-:Y:S02]  /*1b20*/  FADD.FTZ R29, R29, R22 ;  /* 0x000000161d1d7221 */ /* 0x000fe40000010000 */
[----:B------:R-:W0:Y:S02]  /*1b30*/  LDS.128 R20, [UR10+0x90] ;  /* 0x0000900aff147984 */ /* 0x000e240008000c00 */
[----:B--2---:R-:W-:Y:S01]  /*1b40*/  FADD.FTZ R29, R29, R16 ;  /* 0x000000101d1d7221 */ /* 0x004fe20000010000 */
[----:B------:R-:W-:Y:S02]  /*1b50*/  FADD.FTZ R16, R24, R17 ;  /* 0x0000001118107221 */ /* 0x000fe40000010000 */
[----:B------:R-:W2:Y:S01]  /*1b60*/  LDS.128 R24, [UR10+0xa0] ;  /* 0x0000a00aff187984 */ /* 0x000ea20008000c00 */
[----:B------:R-:W-:Y:S01]  /*1b70*/  FADD.FTZ R17, R29, R18 ;  /* 0x000000121d117221 */ /* 0x000fe20000010000 */
[----:B------:R-:W-:-:S02]  /*1b80*/  FADD.FTZ R16, R16, R19 ;  /* 0x0000001310107221 */ /* 0x000fc40000010000 */
[----:B------:R-:W3:Y:S01]  /*1b90*/  LDS.64 R28, [UR10+0xb0] ;  /* 0x0000b00aff1c7984 */ /* 0x000ee20008000a00 */
[----:B-1----:R-:W-:Y:S01]  /*1ba0*/  FADD.FTZ R17, R17, R12 ;  /* 0x0000000c11117221 */ /* 0x002fe20000010000 */
[----:B------:R-:W-:-:S03]  /*1bb0*/  FADD.FTZ R16, R16, R13 ;  /* 0x0000000d10107221 */ /* 0x000fc60000010000 */
[----:B------:R-:W-:Y:S01]  /*1bc0*/  FADD.FTZ R17, R17, R14 ;  /* 0x0000000e11117221 */ /* 0x000fe20000010000 */
[----:B------:R-:W-:-:S03]  /*1bd0*/  FADD.FTZ R16, R16, R15 ;  /* 0x0000000f10107221 */ /* 0x000fc60000010000 */
[----:B0-----:R-:W-:Y:S01]  /*1be0*/  FADD.FTZ R17, R17, R20 ;  /* 0x0000001411117221 */ /* 0x001fe20000010000 */
[----:B------:R-:W-:-:S03]  /*1bf0*/  FADD.FTZ R16, R16, R21 ;  /* 0x0000001510107221 */ /* 0x000fc60000010000 */
[----:B------:R-:W-:Y:S01]  /*1c00*/  FADD.FTZ R17, R17, R22 ;  /* 0x0000001611117221 */ /* 0x000fe20000010000 */
[----:B------:R-:W-:-:S03]  /*1c10*/  FADD.FTZ R16, R16, R23 ;  /* 0x0000001710107221 */ /* 0x000fc60000010000 */
[----:B--2---:R-:W-:Y:S01]  /*1c20*/  FADD.FTZ R17, R17, R24 ;  /* 0x0000001811117221 */ /* 0x004fe20000010000 */
[----:B------:R-:W-:-:S03]  /*1c30*/  FADD.FTZ R16, R16, R25 ;  /* 0x0000001910107221 */ /* 0x000fc60000010000 */
[----:B------:R-:W-:Y:S01]  /*1c40*/  FADD.FTZ R17, R17, R26 ;  /* 0x0000001a11117221 */ /* 0x000fe20000010000 */
[----:B------:R-:W-:-:S03]  /*1c50*/  FADD.FTZ R16, R16, R27 ;  /* 0x0000001b10107221 */ /* 0x000fc60000010000 */
[----:B---3--:R-:W-:Y:S01]  /*1c60*/  FADD.FTZ R28, R17, R28 ;  /* 0x0000001c111c7221 */ /* 0x008fe20000010000 */
[----:B------:R-:W-:-:S07]  /*1c70*/  FADD.FTZ R29, R16, R29 ;  /* 0x0000001d101d7221 */ /* 0x000fce0000010000 */
.L_x_73:
[----:B------:R-:W-:Y:S05]  /*1c80*/  BSYNC B0 ;  /* 0x0000000000007941 */ /* 0x000fea0003800000 */
.L_x_72:
[----:B------:R-:W-:Y:S06]  /*1c90*/  BAR.SYNC.DEFER_BLOCKING 0x0 ;  /* 0x0000000000007b1d */ /* 0x000fec0000010000 */
[----:B------:R-:W-:Y:S04]  /*1ca0*/  BSSY B0, `(.L_x_74) ;  /* 0x000013d000007945 */ /* 0x000fe80003800000 */
[----:B------:R-:W-:Y:S05]  /*1cb0*/  @P4 BRA `(.L_x_75) ;  /* 0x0000001000ec4947 */ /* 0x000fea0003800000 */
[----:B------:R-:W1:Y:S04]  /*1cc0*/  LDS.128 R12, [R40+0xa0] ;  /* 0x0000a000280c7984 */ /* 0x000e680000000c00 */
[----:B------:R-:W2:Y:S04]  /*1cd0*/  LDS.128 R16, [R40+0x140] ;  /* 0x0001400028107984 */ /* 0x000ea80000000c00 */
[----:B------:R-:W3:Y:S04]  /*1ce0*/  LDS.128 R20, [R40+0x1e0] ;  /* 0x0001e00028147984 */ /* 0x000ee80000000c00 */
        /* <DEDUP_REMOVED lines=8> */
[----:B------:R-:W1:Y:S01]  /*1d70*/  LDS.128 R8, [R40+0x320] ;  /* 0x0003200028087984 */ /* 0x000e620000000c00 */
        /* <DEDUP_REMOVED lines=8> */
[----:B------:R-:W-:Y:S01]  /*1e00*/  FADD.FTZ R25, R21, R26 ;  /* 0x0000001a15197221 */ /* 0x000fe20000010000 */
[----:B------:R-:W3:Y:S01]  /*1e10*/  LDS.128 R16, [R40+0x460] ;  /* 0x0004600028107984 */ /* 0x000ee20000000c00 */
[----:B------:R-:W-:Y:S01]  /*1e20*/  FADD.FTZ R24, R20, R27 ;  /* 0x0000001b14187221 */ /* 0x000fe20000010000 */
[----:B-1----:R-:W-:Y:S01]  /*1e30*/  FADD.FTZ R27, R23, R8 ;  /* 0x00000008171b7221 */ /* 0x002fe20000010000 */
[----:B------:R-:W-:Y:S01]  /*1e40*/  FADD.FTZ R8, R22, R9 ;  /* 0x0000000916087221 */ /* 0x000fe20000010000 */
[----:B------:R-:W-:Y:S01]  /*1e50*/  FADD.FTZ R25, R25, R10 ;  /* 0x0000000a19197221 */ /* 0x000fe20000010000 */
[----:B------:R-:W1:Y:S01]  /*1e60*/  LDS.128 R20, [R40+0x500] ;  /* 0x0005000028147984 */ /* 0x000e620000000c00 */
[----:B------:R-:W-:Y:S01]  /*1e70*/  FADD.FTZ R24, R24, R11 ;  /* 0x0000000b18187221 */ /* 0x000fe20000010000 */
[----:B--2---:R-:W-:Y:S01]  /*1e80*/  FADD.FTZ R27, R27, R12 ;  /* 0x0000000c1b1b7221 */ /* 0x004fe20000010000 */
[----:B------:R-:W-:Y:S01]  /*1e90*/  FADD.FTZ R12, R8, R13 ;  /* 0x0000000d080c7221 */ /* 0x000fe20000010000 */
[----:B------:R-:W-:Y:S01]  /*1ea0*/  FADD.FTZ R25, R25, R14 ;  /* 0x0000000e19197221 */ /* 0x000fe20000010000 */
[----:B------:R-:W2:Y:S01]  /*1eb0*/  LDS.128 R8, [R40+0x5a0] ;  /* 0x0005a00028087984 */ /* 0x000ea20000000c00 */
[----:B------:R-:W-:Y:S01]  /*1ec0*/  FADD.FTZ R24, R24, R15 ;  /* 0x0000000f18187221 */ /* 0x000fe20000010000 */
[----:B---3--:R-:W-:Y:S01]  /*1ed0*/  FADD.FTZ R27, R27, R16 ;  /* 0x000000101b1b7221 */ /* 0x008fe20000010000 */
        /* <DEDUP_REMOVED lines=227> */
[----:B------:R-:W-:-:S02]  /*2d10*/  FADD.FTZ R24, R24, R23 ;  /* 0x0000001718187221 */ /* 0x000fc40000010000 */
[----:B------:R-:W3:Y:S01]  /*2d20*/  LDS.128 R20, [R40+0x2260] ;  /* 0x0022600028147984 */ /* 0x000ee20000000c00 */
        /* <DEDUP_REMOVED lines=23> */
[----:B------:R-:W-:Y:S01]  /*2ea0*/  FADD.FTZ R10, R24, R11 ;  /* 0x0000000b180a7221 */ /* 0x000fe20000010000 */
[----:B------:R-:W2:Y:S01]  /*2eb0*/  LDS.128 R16, [R40+0x2580] ;  /* 0x0025800028107984 */ /* 0x000ea20000000c00 */
[----:B---3--:R-:W-:Y:S01]  /*2ec0*/  FADD.FTZ R27, R27, R20 ;  /* 0x000000141b1b7221 */ /* 0x008fe20000010000 */
[----:B------:R-:W-:Y:S01]  /*2ed0*/  FADD.FTZ R24, R8, R21 ;  /* 0x0000001508187221 */ /* 0x000fe20000010000 */
[----:B------:R-:W-:Y:S01]  /*2ee0*/  FADD.FTZ R25, R25, R22 ;  /* 0x0000001619197221 */ /* 0x000fe20000010000 */
[----:B------:R-:W-:-:S02]  /*2ef0*/  FADD.FTZ R26, R10, R23 ;  /* 0x000000170a1a7221 */ /* 0x000fc40000010000 */
[----:B------:R-:W3:Y:S04]  /*2f00*/  LDS.128 R8, [R40+0x2620] ;  /* 0x0026200028087984 */ /* 0x000ee80000000c00 */
[----:B------:R-:W-:Y:S01]  /*2f10*/  LDS.128 R20, [R40+0x2760] ;  /* 0x0027600028147984 */ /* 0x000fe20000000c00 */
        /* <DEDUP_REMOVED lines=13> */
[----:B-1----:R-:W-:Y:S01]  /*2ff0*/  FADD.FTZ R27, R27, R12 ;  /* 0x0000000c1b1b7221 */ /* 0x002fe20000010000 */
[----:B------:R-:W-:Y:S01]  /*3000*/  FADD.FTZ R24, R24, R13 ;  /* 0x0000000d18187221 */ /* 0x000fe20000010000 */
[----:B------:R-:W-:Y:S01]  /*3010*/  FADD.FTZ R25, R25, R14 ;  /* 0x0000000e19197221 */ /* 0x000fe20000010000 */
[----:B------:R-:W-:Y:S01]  /*3020*/  FADD.FTZ R26, R26, R15 ;  /* 0x0000000f1a1a7221 */ /* 0x000fe20000010000 */
[----:B------:R-:W-:Y:S01]  /*3030*/  FADD.FTZ R8, R27, R20 ;  /* 0x000000141b087221 */ /* 0x000fe20000010000 */
[----:B------:R-:W-:Y:S01]  /*3040*/  FADD.FTZ R9, R24, R21 ;  /* 0x0000001518097221 */ /* 0x000fe20000010000 */
[----:B------:R-:W-:Y:S01]  /*3050*/  FADD.FTZ R10, R25, R22 ;  /* 0x00000016190a7221 */ /* 0x000fe20000010000 */
[----:B------:R-:W-:-:S07]  /*3060*/  FADD.FTZ R11, R26, R23 ;  /* 0x000000171a0b7221 */ /* 0x000fce0000010000 */
.L_x_75:
[----:B------:R-:W-:Y:S05]  /*3070*/  BSYNC B0 ;  /* 0x0000000000007941 */ /* 0x000fea0003800000 */
.L_x_74:
        /* <DEDUP_REMOVED lines=20> */
.L_x_77:
[----:B------:R-:W-:Y:S05]  /*31c0*/  BSYNC B0 ;  /* 0x0000000000007941 */ /* 0x000fea0003800000 */
.L_x_76:
[----:B--2---:R-:W-:Y:S02]  /*31d0*/  PRMT R19, R37, 0x7632, R19 ;  /* 0x0000763225137816 */ /* 0x004fe40000000013 */
[----:B------:R-:W-:Y:S01]  /*31e0*/  PRMT R18, R36, 0x7632, R18 ;  /* 0x0000763224127816 */ /* 0x000fe20000000012 */
[----:B------:R-:W-:Y:S06]  /*31f0*/  @!P0 BRA `(.L_x_78) ;  /* 0x0000001000908947 */ /* 0x000fec0003800000 */
[----:B------:R-:W1:Y:S01]  /*3200*/  LDC R17, c[0x0][0x10] ;  /* 0x00000400ff117b82 */ /* 0x000e620000000800 */
[----:B------:R-:W2:Y:S01]  /*3210*/  S2R R2, SR_CTAID.Y ;  /* 0x0000000000027919 */ /* 0x000ea20000002600 */
[----:B------:R-:W-:-:S06]  /*3220*/  ULOP3.LUT UR10, UR4, 0x1, URZ, 0xc0, !UPT ;  /* 0x00000001040a7892 */ /* 0x000fcc000f8ec03f */
[----:B------:R-:W3:Y:S08]  /*3230*/  LDC.64 R8, c[0x0][0x258] ;  /* 0x00009600ff087b82 */ /* 0x000ef00000000a00 */
[----:B------:R-:W4:Y:S01]  /*3240*/  LDC.64 R22, c[0x0][0x260] ;  /* 0x00009800ff167b82 */ /* 0x000f220000000a00 */
[----:B-1----:R-:W-:-:S04]  /*3250*/  IMAD R11, R17, UR10, RZ ;  /* 0x0000000a110b7c24 */ /* 0x002fc8000f8e02ff */
[C---:B------:R-:W-:Y:S01]  /*3260*/  IMAD R10, R11.reuse, R16, RZ ;  /* 0x000000100b0a7224 */ /* 0x040fe200078e02ff */
[----:B--2---:R-:W-:-:S04]  /*3270*/  IADD3 R11, R11, R2, RZ ;  /* 0x000000020b0b7210 */ /* 0x004fc80007ffe0ff */
[----:B------:R-:W-:Y:S01]  /*3280*/  SHF.L.U32 R13, R10, 0x1, RZ ;  /* 0x000000010a0d7819 */ /* 0x000fe200000006ff */
[----:B---3--:R-:W-:-:S04]  /*3290*/  IMAD.WIDE.U32 R8, R11, 0x4, R8 ;  /* 0x000000040b087825 */ /* 0x008fc800078e0008 */
        /* <DEDUP_REMOVED lines=23> */
.L_x_80:
[----:B------:R-:W2:Y:S04]  /*3410*/  LDG.E.STRONG.GPU R10, desc[UR12][R8.64] ;  /* 0x0000000c080a7981 */ /* 0x000ea8000c1ef900 */
[----:B--2---:R-:W-:Y:S01]  /*3420*/  CCTL.IVALL ;  /* 0x00000000ff00798f */ /* 0x004fe20002000000 */
[----:B------:R-:W-:Y:S05]  /*3430*/  YIELD ;  /* 0x0000000000007946 */ /* 0x000fea0003800000 */
[----:B------:R-:W-:-:S13]  /*3440*/  ISETP.NE.AND P0, PT, R10, R13, PT ;  /* 0x0000000d0a00720c */ /* 0x000fda0003f05270 */
[----:B------:R-:W-:Y:S05]  /*3450*/  @P0 BRA `(.L_x_80) ;  /* 0xfffffffc00ec0947 */ /* 0x000fea000383ffff */
.L_x_79:
        /* <DEDUP_REMOVED lines=17> */
.L_x_84:
        /* <DEDUP_REMOVED lines=115> */
.L_x_83:
        /* <DEDUP_REMOVED lines=61> */
.L_x_85:
[----:B------:R-:W-:-:S13]  /*4070*/  ISETP.NE.OR P0, PT, R20, RZ, P0 ;  /* 0x000000ff1400720c */ /* 0x000fda0000705670 */
[----:B------:R-:W-:Y:S05]  /*4080*/  @!P0 BRA `(.L_x_81) ;  /* 0x00000000007c8947 */ /* 0x000fea0003800000 */
.L_x_82:
        /* <DEDUP_REMOVED lines=31> */
.L_x_81:
        /* <DEDUP_REMOVED lines=11> */
.L_x_87:
[----:B------:R-:W-:Y:S05]  /*4330*/  BSYNC B0 ;  /* 0x0000000000007941 */ /* 0x000fea0003800000 */
.L_x_86:
        /* <DEDUP_REMOVED lines=16> */
.L_x_78:
[----:B------:R-:W1:Y:S01]  /*4440*/  S2UR UR11, SR_CgaCtaId ;  /* 0x00000000000b79c3 */ /* 0x000e620000008800 */
[----:B------:R-:W-:Y:S01]  /*4450*/  UMOV UR10, 0x400 ;  /* 0x00000400000a7882 */ /* 0x000fe20000000000 */
[----:B------:R-:W-:Y:S02]  /*4460*/  SHF.L.U32 R37, R37, 0x10, RZ ;  /* 0x0000001025257819 */ /* 0x000fe400000006ff */
[----:B------:R-:W-:Y:S02]  /*4470*/  SHF.L.U32 R19, R19, 0x10, RZ ;  /* 0x0000001013137819 */ /* 0x000fe400000006ff */
[----:B------:R-:W-:Y:S01]  /*4480*/  SHF.L.U32 R11, R36, 0x10, RZ ;  /* 0x00000010240b7819 */ /* 0x000fe200000006ff */
[----:B------:R-:W-:Y:S01]  /*4490*/  FADD.FTZ R37, R37, -UR17 ;  /* 0x8000001125257e21 */ /* 0x000fe20008010000 */
[----:B------:R-:W-:Y:S01]  /*44a0*/  SHF.L.U32 R18, R18, 0x10, RZ ;  /* 0x0000001012127819 */ /* 0x000fe200000006ff */
[----:B------:R-:W-:Y:S02]  /*44b0*/  FADD.FTZ R19, R19, -UR17 ;  /* 0x8000001113137e21 */ /* 0x000fe40008010000 */
[----:B------:R-:W-:-:S02]  /*44c0*/  FMUL.FTZ R37, R37, UR14 ;  /* 0x0000000e25257c20 */ /* 0x000fc40008410000 */
[----:B------:R-:W-:Y:S01]  /*44d0*/  FMUL.FTZ R20, R19, UR14 ;  /* 0x0000000e13147c20 */ /* 0x000fe20008410000 */
[----:B-1----:R-:W-:-:S09]  /*44e0*/  ULEA UR10, UR11, UR10, 0x18 ;  /* 0x0000000a0b0a7291 */ /* 0x002fd2000f8ec03f */
[----:B------:R-:W-:Y:S01]  /*44f0*/  @!P2 STS.64 [UR10+0xc0], R28 ;  /* 0x0000c01cff00a988 */ /* 0x000fe20008000a0a */
[----:B------:R-:W-:Y:S06]  /*4500*/  BAR.SYNC.DEFER_BLOCKING 0x0 ;  /* 0x0000000000007b1d */ /* 0x000fec0000010000 */
[----:B------:R-:W1:Y:S01]  /*4510*/  LDS.64 R8, [UR10+0xc0] ;  /* 0x0000c00aff087984 */ /* 0x000e620008000a00 */
[----:B------:R-:W-:Y:S02]  /*4520*/  ULDC UR10, c[0x0][0x2bc] ;  /* 0x0000af00000a7ab9 */ /* 0x000fe40000000800 */
[----:B-1----:R-:W-:Y:S01]  /*4530*/  FMUL.FTZ R2, R8, UR10 ;  /* 0x0000000a08027c20 */ /* 0x002fe20008410000 */
[C---:B------:R-:W-:Y:S01]  /*4540*/  PRMT R8, R38.reuse, 0x7632, R8 ;  /* 0x0000763226087816 */ /* 0x040fe20000000008 */
[----:B------:R-:W-:Y:S01]  /*4550*/  FMUL.FTZ R9, R9, UR10 ;  /* 0x0000000a09097c20 */ /* 0x000fe20008410000 */
[----:B------:R-:W-:-:S02]  /*4560*/  SHF.L.U32 R38, R38, 0x10, RZ ;  /* 0x0000001026267819 */ /* 0x000fc400000006ff */
[----:B------:R-:W-:Y:S01]  /*4570*/  SHF.L.U32 R8, R8, 0x10, RZ ;  /* 0x0000001008087819 */ /* 0x000fe200000006ff */
        /* <DEDUP_REMOVED lines=19> */
.L_x_88:
        /* <DEDUP_REMOVED lines=20> */
.L_x_90:
[----:B------:R-:W-:Y:S05]  /*47f0*/  BSYNC B0 ;  /* 0x0000000000007941 */ /* 0x000fea0003800000 */
.L_x_89:
[C---:B------:R-:W-:Y:S01]  /*4800*/  PRMT R14, R35.reuse, 0x7632, R14 ;  /* 0x00007632230e7816 */ /* 0x040fe2000000000e */
[----:B------:R-:W-:Y:S01]  /*4810*/  FADD.FTZ R15, R38, -UR17 ;  /* 0x80000011260f7e21 */ /* 0x000fe20008010000 */
[----:B------:R-:W-:Y:S01]  /*4820*/  FADD.FTZ R8, R8, -UR17 ;  /* 0x8000001108087e21 */ /* 0x000fe20008010000 */
[----:B------:R-:W-:Y:S02]  /*4830*/  SHF.L.U32 R35, R35, 0x10, RZ ;  /* 0x0000001023237819 */ /* 0x000fe400000006ff */
[----:B-1----:R-:W-:Y:S01]  /*4840*/  IADD3 R12, R39, 0x40, RZ ;  /* 0x00000040270c7810 */ /* 0x002fe20007ffe0ff */
[----:B------:R-:W-:Y:S01]  /*4850*/  FMUL.FTZ R15, R15, UR14 ;  /* 0x0000000e0f0f7c20 */ /* 0x000fe20008410000 */
[----:B------:R-:W-:Y:S01]  /*4860*/  IADD3 R11, R39, 0x80, RZ ;  /* 0x00000080270b7810 */ /* 0x000fe20007ffe0ff */
[----:B------:R-:W-:Y:S01]  /*4870*/  FMUL.FTZ R16, R8, UR14 ;  /* 0x0000000e08107c20 */ /* 0x000fe20008410000 */
        /* <DEDUP_REMOVED lines=20> */
.L_x_91:
[----:B------:R-:W-:Y:S01]  /*49c0*/  ULDC.64 UR10, c[0x0][0x290] ;  /* 0x0000a400000a7ab9 */ /* 0x000fe20000000a00 */
[----:B------:R-:W-:Y:S01]  /*49d0*/  SHF.R.S32.HI R17, RZ, 0x1f, R12 ;  /* 0x0000001fff117819 */ /* 0x000fe2000001140c */
[----:B------:R-:W-:Y:S01]  /*49e0*/  ULDC.64 UR18, c[0x0][0x290] ;  /* 0x0000a40000127ab9 */ /* 0x000fe20000000a00 */
[----:B------:R-:W-:Y:S01]  /*49f0*/  ISETP.GE.U32.AND P0, PT, R12, UR10, PT ;  /* 0x0000000a0c007c0c */ /* 0x000fe2000bf06070 */
[----:B------:R-:W-:Y:S01]  /*4a00*/  BSSY B0, `(.L_x_92) ;  /* 0x000001d000007945 */ /* 0x000fe20003800000 */
[----:B------:R-:W-:Y:S02]  /*4a10*/  ISETP.GE.U32.AND P4, PT, R11, UR18, PT ;  /* 0x000000120b007c0c */ /* 0x000fe4000bf86070 */
[----:B------:R-:W-:Y:S02]  /*4a20*/  SHF.R.S32.HI R13, RZ, 0x1f, R11 ;  /* 0x0000001fff0d7819 */ /* 0x000fe4000001140b */
[----:B------:R-:W-:Y:S02]  /*4a30*/  ISETP.GE.AND.EX P2, PT, R17, UR11, PT, P0 ;  /* 0x0000000b11007c0c */ /* 0x000fe4000bf46300 */
[----:B------:R-:W-:-:S02]  /*4a40*/  ISETP.GE.AND.EX P0, PT, R13, UR19, PT, P4 ;  /* 0x000000130d007c0c */ /* 0x000fc4000bf06340 */
[----:B------:R-:W-:Y:S02]  /*4a50*/  ISETP.GT.U32.OR P4, PT, R41, 0x27f, P2 ;  /* 0x0000027f2900780c */ /* 0x000fe40001784470 */
[----:B------:R-:W-:-:S04]  /*4a60*/  IADD3 R8, R39, 0xc0, RZ ;  /* 0x000000c027087810 */ /* 0x000fc80007ffe0ff */
[----:B------:R-:W-:Y:S02]  /*4a70*/  ISETP.GE.U32.AND P5, PT, R8, UR18, PT ;  /* 0x0000001208007c0c */ /* 0x000fe4000bfa6070 */
[----:B------:R-:W-:-:S04]  /*4a80*/  SHF.R.S32.HI R10, RZ, 0x1f, R8 ;  /* 0x0000001fff0a7819 */ /* 0x000fc80000011408 */
[----:B------:R-:W-:Y:S01]  /*4a90*/  ISETP.GE.AND.EX P2, PT, R10, UR19, PT, P5 ;  /* 0x000000130a007c0c */ /* 0x000fe2000bf46350 */
[----:B------:R-:W-:-:S12]  /*4aa0*/  @P4 BRA `(.L_x_93) ;  /* 0x0000000000484947 */ /* 0x000fd80003800000 */
[C-C-:B------:R-:W-:Y:S01]  /*4ab0*/  FFMA.FTZ R18, R2.reuse, R15, R9.reuse ;  /* 0x0000000f02127223 */ /* 0x140fe20000010009 */
[----:B------:R-:W-:Y:S01]  /*4ac0*/  FFMA.FTZ R15, R2, R16, R9 ;  /* 0x00000010020f7223 */ /* 0x000fe20000010009 */
[----:B------:R-:W-:Y:S02]  /*4ad0*/  ULDC.64 UR10, c[0x0][0x288] ;  /* 0x0000a200000a7ab9 */ /* 0x000fe40000000a00 */
[----:B------:R-:W-:Y:S02]  /*4ae0*/  IMAD R17, R17, UR10, RZ ;  /* 0x0000000a11117c24 */ /* 0x000fe4000f8e02ff */
[----:B------:R-:W-:Y:S01]  /*4af0*/  FFMA.FTZ R16, R14, R5, -R15 ;  /* 0x000000050e107223 */ /* 0x000fe2000001080f */
[----:B------:R-:W-:Y:S01]  /*4b00*/  MOV R14, R42 ;  /* 0x0000002a000e7202 */ /* 0x000fe20000000f00 */
[----:B------:R-:W-:Y:S01]  /*4b10*/  FFMA.FTZ R18, R35, R4, -R18 ;  /* 0x0000000423127223 */ /* 0x000fe20000010812 */
[----:B------:R-:W-:Y:S01]  /*4b20*/  MOV R15, R45 ;  /* 0x0000002d000f7202 */ /* 0x000fe20000000f00 */
[----:B------:R-:W-:-:S02]  /*4b30*/  IMAD R17, R12, UR11, R17 ;  /* 0x0000000b0c117c24 */ /* 0x000fc4000f8e0211 */
[----:B------:R-:W-:Y:S01]  /*4b40*/  FMUL.FTZ R19, R18, UR14 ;  /* 0x0000000e12137c20 */ /* 0x000fe20008410000 */
[----:B------:R-:W-:Y:S01]  /*4b50*/  IMAD.WIDE.U32 R14, R12, UR10, R14 ;  /* 0x0000000a0c0e7c25 */ /* 0x000fe2000f8e000e */
[----:B------:R-:W-:-:S03]  /*4b60*/  ULDC.64 UR10, c[0x0][0x210] ;  /* 0x00008400000a7ab9 */ /* 0x000fc60000000a00 */
[----:B------:R-:W-:Y:S01]  /*4b70*/  FMUL.FTZ R12, R16, UR14 ;  /* 0x0000000e100c7c20 */ /* 0x000fe20008410000 */
[----:B------:R-:W-:Y:S02]  /*4b80*/  LEA R16, P4, R14, UR10, 0x1 ;  /* 0x0000000a0e107c11 */ /* 0x000fe4000f8808ff */
[----:B------:R-:W-:Y:S02]  /*4b90*/  IADD3 R17, R15, R17, RZ ;  /* 0x000000110f117210 */ /* 0x000fe40007ffe0ff */
[----:B------:R-:W-:Y:S02]  /*4ba0*/  F2FP.BF16.F32.PACK_AB R15, R12, R19 ;  /* 0x000000130c0f723e */ /* 0x000fe400000010ff */
[----:B------:R-:W-:-:S05]  /*4bb0*/  LEA.HI.X R17, R14, UR11, R17, 0x1, P4 ;  /* 0x0000000b0e117c11 */ /* 0x000fca000a0f0c11 */
[----:B------:R1:W-:Y:S02]  /*4bc0*/  STG.E desc[UR12][R16.64], R15 ;  /* 0x0000000f10007986 */ /* 0x0003e4000c10190c */
.L_x_93:
[----:B------:R-:W-:Y:S05]  /*4bd0*/  BSYNC B0 ;  /* 0x0000000000007941 */ /* 0x000fea0003800000 */
.L_x_92:
[C---:B------:R-:W-:Y:S02]  /*4be0*/  PRMT R12, R33.reuse, 0x7632, R12 ;  /* 0x00007632210c7816 */ /* 0x040fe4000000000c */
[----:B------:R-:W-:Y:S02]  /*4bf0*/  SHF.L.U32 R33, R33, 0x10, RZ ;  /* 0x0000001021217819 */ /* 0x000fe400000006ff */
[----:B------:R-:W-:Y:S02]  /*4c00*/  SHF.L.U32 R12, R12, 0x10, RZ ;  /* 0x000000100c0c7819 */ /* 0x000fe400000006ff */
[----:B------:R-:W-:Y:S01]  /*4c10*/  PRMT R14, R32, 0x7632, R14 ;  /* 0x00007632200e7816 */ /* 0x000fe2000000000e */
[----:B------:R-:W-:Y:S01]  /*4c20*/  FADD.FTZ R33, R33, -UR17 ;  /* 0x8000001121217e21 */ /* 0x000fe20008010000 */
[----:B-1----:R-:W-:Y:S01]  /*4c30*/  PRMT R17, R34, 0x7632, R17 ;  /* 0x0000763222117816 */ /* 0x002fe20000000011 */
[----:B------:R-:W-:Y:S01]  /*4c40*/  FADD.FTZ R16, R12, -UR17 ;  /* 0x800000110c107e21 */ /* 0x000fe20008010000 */
[----:B------:R-:W-:Y:S01]  /*4c50*/  SHF.L.U32 R15, R32, 0x10, RZ ;  /* 0x00000010200f7819 */ /* 0x000fe200000006ff */
[----:B------:R-:W-:Y:S01]  /*4c60*/  FMUL.FTZ R33, R33, UR14 ;  /* 0x0000000e21217c20 */ /* 0x000fe20008410000 */
[----:B------:R-:W-:Y:S01]  /*4c70*/  ISETP.GT.U32.OR P0, PT, R41, 0x27f, P0 ;  /* 0x0000027f2900780c */ /* 0x000fe20000704470 */
[----:B------:R-:W-:Y:S01]  /*4c80*/  FMUL.FTZ R26, R16, UR14 ;  /* 0x0000000e101a7c20 */ /* 0x000fe20008410000 */
[----:B------:R-:W-:-:S02]  /*4c90*/  SHF.L.U32 R34, R34, 0x10, RZ ;  /* 0x0000001022227819 */ /* 0x000fc400000006ff */
[----:B------:R-:W-:Y:S02]  /*4ca0*/  SHF.L.U32 R14, R14, 0x10, RZ ;  /* 0x000000100e0e7819 */ /* 0x000fe400000006ff */
        /* <DEDUP_REMOVED lines=20> */
.L_x_94:
[----:B------:R-:W-:Y:S04]  /*4df0*/  BSSY B0, `(.L_x_95) ;  /* 0x0000014000007945 */ /* 0x000fe80003800000 */
[----:B------:R-:W-:Y:S05]  /*4e00*/  @P0 BRA `(.L_x_96) ;  /* 0x0000000000480947 */ /* 0x000fea0003800000 */
[C-C-:B------:R-:W-:Y:S01]  /*4e10*/  FFMA.FTZ R16, R2.reuse, R33, R9.reuse ;  /* 0x0000002102107223 */ /* 0x140fe20000010009 */
[----:B------:R-:W-:Y:S01]  /*4e20*/  FFMA.FTZ R17, R2, R26, R9 ;  /* 0x0000001a02117223 */ /* 0x000fe20000010009 */
[----:B------:R-:W-:Y:S02]  /*4e30*/  ULDC.64 UR10, c[0x0][0x288] ;  /* 0x0000a200000a7ab9 */ /* 0x000fe40000000a00 */
[----:B------:R-:W-:Y:S01]  /*4e40*/  FFMA.FTZ R16, R15, R4, -R16 ;  /* 0x000000040f107223 */ /* 0x000fe20000010810 */
[----:B------:R-:W-:Y:S01]  /*4e50*/  FFMA.FTZ R17, R14, R5, -R17 ;  /* 0x000000050e117223 */ /* 0x000fe20000010811 */
[----:B------:R-:W-:Y:S01]  /*4e60*/  MOV R14, R42 ;  /* 0x0000002a000e7202 */ /* 0x000fe20000000f00 */
[----:B------:R-:W-:Y:S01]  /*4e70*/  IMAD R18, R13, UR10, RZ ;  /* 0x0000000a0d127c24 */ /* 0x000fe2000f8e02ff */
[----:B------:R-:W-:-:S03]  /*4e80*/  MOV R15, R45 ;  /* 0x0000002d000f7202 */ /* 0x000fc60000000f00 */
[C---:B------:R-:W-:Y:S02]  /*4e90*/  IMAD R13, R11.reuse, UR11, R18 ;  /* 0x0000000b0b0d7c24 */ /* 0x040fe4000f8e0212 */
[----:B------:R-:W-:Y:S01]  /*4ea0*/  FMUL.FTZ R18, R16, UR14 ;  /* 0x0000000e10127c20 */ /* 0x000fe20008410000 */
[----:B------:R-:W-:Y:S01]  /*4eb0*/  IMAD.WIDE.U32 R14, R11, UR10, R14 ;  /* 0x0000000a0b0e7c25 */ /* 0x000fe2000f8e000e */
[----:B------:R-:W-:-:S03]  /*4ec0*/  ULDC.64 UR10, c[0x0][0x210] ;  /* 0x00008400000a7ab9 */ /* 0x000fc60000000a00 */
[----:B------:R-:W-:Y:S01]  /*4ed0*/  FMUL.FTZ R11, R17, UR14 ;  /* 0x0000000e110b7c20 */ /* 0x000fe20008410000 */
[C---:B------:R-:W-:Y:S02]  /*4ee0*/  LEA R16, P0, R14.reuse, UR10, 0x1 ;  /* 0x0000000a0e107c11 */ /* 0x040fe4000f8008ff */
[----:B------:R-:W-:Y:S02]  /*4ef0*/  IADD3 R13, R15, R13, RZ ;  /* 0x0000000d0f0d7210 */ /* 0x000fe40007ffe0ff */
[----:B------:R-:W-:Y:S02]  /*4f00*/  F2FP.BF16.F32.PACK_AB R11, R11, R18 ;  /* 0x000000120b0b723e */ /* 0x000fe400000010ff */
[----:B------:R-:W-:-:S05]  /*4f10*/  LEA.HI.X R17, R14, UR11, R13, 0x1, P0 ;  /* 0x0000000b0e117c11 */ /* 0x000fca00080f0c0d */
[----:B------:R1:W-:Y:S02]  /*4f20*/  STG.E desc[UR12][R16.64], R11 ;  /* 0x0000000b10007986 */ /* 0x0003e4000c10190c */
.L_x_96:
[----:B------:R-:W-:Y:S05]  /*4f30*/  BSYNC B0 ;  /* 0x0000000000007941 */ /* 0x000fea0003800000 */
.L_x_95:
[----:B------:R-:W-:Y:S01]  /*4f40*/  PRMT R14, R31, 0x7632, R14 ;  /* 0x000076321f0e7816 */ /* 0x000fe2000000000e */
[----:B------:R-:W-:Y:S01]  /*4f50*/  FADD.FTZ R34, R34, -UR17 ;  /* 0x8000001122227e21 */ /* 0x000fe20008010000 */
[----:B------:R-:W-:Y:S01]  /*4f60*/  FADD.FTZ R12, R12, -UR17 ;  /* 0x800000110c0c7e21 */ /* 0x000fe20008010000 */
[----:B------:R-:W-:Y:S02]  /*4f70*/  ISETP.GT.U32.OR P2, PT, R41, 0x27f, P2 ;  /* 0x0000027f2900780c */ /* 0x000fe40001744470 */
[----:B------:R-:W-:Y:S01]  /*4f80*/  SHF.L.U32 R31, R31, 0x10, RZ ;  /* 0x000000101f1f7819 */ /* 0x000fe200000006ff */
[----:B------:R-:W-:Y:S01]  /*4f90*/  FMUL.FTZ R19, R34, UR14 ;  /* 0x0000000e22137c20 */ /* 0x000fe20008410000 */
[----:B------:R-:W-:Y:S01]  /*4fa0*/  SHF.L.U32 R14, R14, 0x10, RZ ;  /* 0x000000100e0e7819 */ /* 0x000fe200000006ff */
[----:B------:R-:W-:Y:S01]  /*4fb0*/  FMUL.FTZ R18, R12, UR14 ;  /* 0x0000000e0c127c20 */ /* 0x000fe20008410000 */
[----:B------:R-:W-:Y:S07]  /*4fc0*/  @!P3 BRA `(.L_x_97) ;  /* 0x000000000048b947 */ /* 0x000fee0003800000 */
[----:B------:R-:W-:Y:S01]  /*4fd0*/  FFMA.FTZ R6, R19, R4, R6 ;  /* 0x0000000413067223 */ /* 0x000fe20000010006 */
[----:B------:R-:W-:-:S03]  /*4fe0*/  FFMA.FTZ R7, R18, R5, R7 ;  /* 0x0000000512077223 */ /* 0x000fc60000010007 */
[----:B-1----:R-:W-:Y:S01]  /*4ff0*/  FMUL.FTZ R11, R6, -1.4426950216293334961 ;  /* 0xbfb8aa3b060b7820 */ /* 0x002fe20000410000 */
        /* <DEDUP_REMOVED lines=15> */
.L_x_97:
[----:B------:R-:W-:Y:S04]  /*50f0*/  BSSY B0, `(.L_x_98) ;  /* 0x0000013000007945 */ /* 0x000fe80003800000 */
        /* <DEDUP_REMOVED lines=10> */
[----:B------:R-:W-:Y:S01]  /*51a0*/  IMAD R5, R8, UR11, R7 ;  /* 0x0000000b08057c24 */ /* 0x000fe2000f8e0207 */
[----:B------:R-:W-:Y:S01]  /*51b0*/  ULDC.64 UR10, c[0x0][0x210] ;  /* 0x00008400000a7ab9 */ /* 0x000fe20000000a00 */
[----:B------:R-:W-:Y:S01]  /*51c0*/  FMUL.FTZ R7, R9, UR14 ;  /* 0x0000000e09077c20 */ /* 0x000fe20008410000 */
[C---:B------:R-:W-:Y:S02]  /*51d0*/  LEA R4, P0, R42.reuse, UR10, 0x1 ;  /* 0x0000000a2a047c11 */ /* 0x040fe4000f8008ff */
[----:B------:R-:W-:Y:S02]  /*51e0*/  IADD3 R5, R43, R5, RZ ;  /* 0x000000052b057210 */ /* 0x000fe40007ffe0ff */
[----:B------:R-:W-:Y:S02]  /*51f0*/  F2FP.BF16.F32.PACK_AB R7, R7, R6 ;  /* 0x000000060707723e */ /* 0x000fe400000010ff */
[----:B------:R-:W-:-:S05]  /*5200*/  LEA.HI.X R5, R42, UR11, R5, 0x1, P0 ;  /* 0x0000000b2a057c11 */ /* 0x000fca00080f0c05 */
[----:B------:R2:W-:Y:S02]  /*5210*/  STG.E desc[UR12][R4.64], R7 ;  /* 0x0000000704007986 */ /* 0x0005e4000c10190c */
.L_x_99:
[----:B------:R-:W-:Y:S05]  /*5220*/  BSYNC B0 ;  /* 0x0000000000007941 */ /* 0x000fea0003800000 */
.L_x_98:
[----:B------:R-:W-:Y:S01]  /*5230*/  ULDC UR11, c[0x0][0x2a0] ;  /* 0x0000a800000b7ab9 */ /* 0x000fe20000000800 */
[----:B------:R-:W-:Y:S01]  /*5240*/  ULDC UR14, c[0x0][0x270] ;  /* 0x00009c00000e7ab9 */ /* 0x000fe20000000800 */
[----:B------:R-:W-:Y:S01]  /*5250*/  ULDC UR10, c[0x0][0x10] ;  /* 0x00000400000a7ab9 */ /* 0x000fe20000000800 */
[----:B------:R-:W-:Y:S02]  /*5260*/  UIMAD UR11, UR11, UR14, URZ ;  /* 0x0000000e0b0b72a4 */ /* 0x000fe4000f8e023f */
[----:B------:R-:W-:Y:S02]  /*5270*/  UIADD3 UR9, UR10, UR9, URZ ;  /* 0x000000090a097290 */ /* 0x000fe4000fffe03f */
[----:B------:R-:W-:Y:S02]  /*5280*/  UIADD3 UR4, UR4, 0x1, URZ ;  /* 0x0000000104047890 */ /* 0x000fe4000fffe03f */
[----:B------:R-:W-:-:S06]  /*5290*/  UISETP.GE.AND UP0, UPT, UR9, UR11, UPT ;  /* 0x0000000b0900728c */ /* 0x000fcc000bf06270 */
[----:B------:R-:W-:-:S13]  /*52a0*/  PLOP3.LUT P0, PT, PT, PT, UP0, 0x80, 0x0 ;  /* 0x000000000000781c */ /* 0x000fda0003f0f008 */
[----:B------:R-:W-:Y:S05]  /*52b0*/  @!P0 BRA `(.L_x_100) ;  /* 0xffffffb000008947 */ /* 0x000fea000383ffff */
.L_x_65:
        /* <DEDUP_REMOVED lines=19> */
.L_x_102:
[----:B------:R-:W-:Y:S05]  /*53f0*/  BSYNC B0 ;  /* 0x0000000000007941 */ /* 0x000fea0003800000 */
.L_x_101:
        /* <DEDUP_REMOVED lines=11> */
.L_x_104:
[----:B------:R-:W2:Y:S04]  /*54b0*/  LDG.E.STRONG.GPU R5, desc[UR12][R2.64] ;  /* 0x0000000c02057981 */ /* 0x000ea8000c1ef900 */
[----:B--2---:R-:W-:Y:S01]  /*54c0*/  CCTL.IVALL ;  /* 0x00000000ff00798f */ /* 0x004fe20002000000 */
[----:B------:R-:W-:Y:S05]  /*54d0*/  YIELD ;  /* 0x0000000000007946 */ /* 0x000fea0003800000 */
[----:B------:R-:W-:-:S13]  /*54e0*/  ISETP.NE.AND P0, PT, R5, R0, PT ;  /* 0x000000000500720c */ /* 0x000fda0003f05270 */
[----:B------:R-:W-:Y:S05]  /*54f0*/  @P0 BRA `(.L_x_104) ;  /* 0xfffffffc00ec0947 */ /* 0x000fea000383ffff */
.L_x_103:
        /* <DEDUP_REMOVED lines=24> */
.L_x_105:
        /* <DEDUP_REMOVED lines=23> */
.L_x_106:
        /* <DEDUP_REMOVED lines=9> */
.L_x_2281:


//--------------------- .text._Z35group_norm_nhwc_bwd_one_pass_kernelI11Bf16IOFp32WLi512ELi20ELi640EEv26Group_norm_nhwc_bwd_params --------------------------
	.section	.text._Z35group_norm_nhwc_bwd_one_pass_kernelI11Bf16IOFp32WLi512ELi20ELi640EEv26Group_norm_nhwc_bwd_params,"ax",@progbits
	.align	128
        .global         _Z35group_norm_nhwc_bwd_one_pass_kernelI11Bf16IOFp32WLi512ELi20ELi640EEv26Group_norm_nhwc_bwd_params
        .type           _Z35group_norm_nhwc_bwd_one_pass_kernelI11Bf16IOFp32WLi512ELi20ELi640EEv26Group_norm_nhwc_bwd_params,@function
        .size           _Z35group_norm_nhwc_bwd_one_pass_kernelI11Bf16IOFp32WLi512ELi20ELi640EEv26Group_norm_nhwc_bwd_params,(.L_x_2282 - _Z35group_norm_nhwc_bwd_one_pass_kernelI11Bf16IOFp32WLi512ELi20ELi640EEv26Group_norm_nhwc_bwd_params)
        .other          _Z35group_norm_nhwc_bwd_one_pass_kernelI11Bf16IOFp32WLi512ELi20ELi640EEv26Group_norm_nhwc_bwd_params,@"STO_CUDA_ENTRY STV_DEFAULT"
_Z35group_norm_nhwc_bwd_one_pass_kernelI11Bf16IOFp32WLi512ELi20ELi640EEv26Group_norm_nhwc_bwd_params:
.text._Z35group_norm_nhwc_bwd_one_pass_kernelI11Bf16IOFp32WLi512ELi20ELi640EEv26Group_norm_nhwc_bwd_params:
[----:B------:R-:W-:Y:S01]  /*0000*/  LDC R1, c[0x0][0x28] ;  /* 0x00000a00ff017b82 */ /* 0x000fe20000000800 */
[----:B------:R-:W0:Y:S01]  /*0010*/  S2R R80, SR_CTAID.Y ;  /* 0x0000000000507919 */ /* 0x000e220000002600 */
[----:B------:R-:W-:Y:S01]  /*0020*/  ULDC UR4, c[0x0][0x2a0] ;  /* 0x0000a80000047ab9 */ /* 0x000fe20000000800 */
[----:B------:R-:W-:Y:S01]  /*0030*/  ULDC UR5, c[0x0][0x270] ;  /* 0x00009c0000057ab9 */ /* 0x000fe20000000800 */
[----:B------:R-:W-:Y:S01]  /*0040*/  ULDC.64 UR8, c[0x0][0x208] ;  /* 0x0000820000087ab9 */ /* 0x000fe20000000a00 */
[----:B------:R-:W-:Y:S01]  /*0050*/  UIMAD UR4, UR4, UR5, URZ ;  /* 0x00000005040472a4 */ /* 0x000fe2000f8e023f */
[----:B------:R-:W1:Y:S05]  /*0060*/  S2R R81, SR_TID.X ;  /* 0x0000000000517919 */ /* 0x000e6a0000002100 */
[----:B0-----:R-:W-:-:S13]  /*0070*/  ISETP.GE.AND P0, PT, R80, UR4, PT ;  /* 0x0000000450007c0c */ /* 0x001fda000bf06270 */
[----:B-1----:R-:W-:Y:S05]  /*0080*/  @P0 BRA `(.L_x_107) ;  /* 0x0000006c00640947 */ /* 0x002fea0003800000 */
[----:B------:R-:W0:Y:S01]  /*0090*/  LDC.64 R8, c[0x0][0x288] ;  /* 0x0000a200ff087b82 */ /* 0x000e220000000a00 */
[----:B------:R-:W-:Y:S01]  /*00a0*/  IMAD.WIDE.U32 R2, R81, -0x33333333, RZ ;  /* 0xcccccccd51027825 */ /* 0x000fe200078e00ff */
[----:B------:R-:W1:Y:S01]  /*00b0*/  S2R R6, SR_LANEID ;  /* 0x0000000000067919 */ /* 0x000e620000000000 */
[----:B------:R-:W-:Y:S01]  /*00c0*/  SHF.R.S32.HI R0, RZ, 0x1f, R81 ;  /* 0x0000001fff007819 */ /* 0x000fe20000011451 */
[----:B------:R-:W-:Y:S01]  /*00d0*/  ULDC.64 UR10, c[0x0][0x290] ;  /* 0x0000a400000a7ab9 */ /* 0x000fe20000000a00 */
[----:B------:R-:W-:Y:S01]  /*00e0*/  UMOV UR5, 0x400 ;  /* 0x0000040000057882 */ /* 0x000fe20000000000 */
[----:B------:R-:W-:Y:S01]  /*00f0*/  SHF.R.U32.HI R2, RZ, 0x3, R3 ;  /* 0x00000003ff027819 */ /* 0x000fe20000011603 */
[----:B------:R-:W-:Y:S01]  /*0100*/  HFMA2.MMA R71, -RZ, RZ, 0, 0 ;  /* 0x00000000ff477435 */ /* 0x000fe200000001ff */
[----:B------:R-:W2:Y:S01]  /*0110*/  S2UR UR7, SR_CTAID.X ;  /* 0x00000000000779c3 */ /* 0x000ea20000002500 */
[----:B------:R-:W-:Y:S02]  /*0120*/  LEA.HI R0, R0, R81, RZ, 0x5 ;  /* 0x0000005100007211 */ /* 0x000fe400078f28ff */
[----:B------:R-:W-:-:S02]  /*0130*/  IMAD R82, R2, -0xa, R81 ;  /* 0xfffffff602527824 */ /* 0x000fc400078e0251 */
[----:B------:R-:W-:-:S03]  /*0140*/  SHF.R.S32.HI R0, RZ, 0x5, R0 ;  /* 0x00000005ff007819 */ /* 0x000fc60000011400 */
[----:B------:R-:W2:Y:S01]  /*0150*/  LDC R79, c[0x0][0x2ac] ;  /* 0x0000ab00ff4f7b82 */ /* 0x000ea20000000800 */
[----:B------:R-:W-:-:S07]  /*0160*/  SHF.L.U32 R82, R82, 0x1, RZ ;  /* 0x0000000152527819 */ /* 0x000fce00000006ff */
[----:B------:R-:W3:Y:S01]  /*0170*/  S2UR UR6, SR_CgaCtaId ;  /* 0x00000000000679c3 */ /* 0x000ee20000008800 */
[----:B0-----:R-:W-:Y:S01]  /*0180*/  IMAD.WIDE.U32 R4, R8, 0x3, RZ ;  /* 0x0000000308047825 */ /* 0x001fe200078e00ff */
[----:B------:R-:W-:-:S04]  /*0190*/  LEA R7, R9, R9, 0x1 ;  /* 0x0000000909077211 */ /* 0x000fc800078e08ff */
[----:B------:R-:W-:-:S04]  /*01a0*/  IADD3 R5, R5, R7, RZ ;  /* 0x0000000705057210 */ /* 0x000fc80007ffe0ff */
[----:B------:R-:W-:Y:S01]  /*01b0*/  LEA.HI R3, P2, R5, R4, RZ, 0x1 ;  /* 0x0000000405037211 */ /* 0x000fe200078508ff */
[----:B--2---:R-:W-:Y:S01]  /*01c0*/  IMAD R79, R79, UR7, R2 ;  /* 0x000000074f4f7c24 */ /* 0x004fe2000f8e0202 */
[----:B------:R-:W-:Y:S02]  /*01d0*/  LEA.HI R2, P0, R9, R8, RZ, 0x1 ;  /* 0x0000000809027211 */ /* 0x000fe400078108ff */
[----:B------:R-:W-:Y:S02]  /*01e0*/  IADD3.X R8, RZ, R5, RZ, P2, !PT ;  /* 0x00000005ff087210 */ /* 0x000fe400017fe4ff */
[----:B------:R-:W-:Y:S02]  /*01f0*/  IADD3.X R7, RZ, R9, RZ, P0, !PT ;  /* 0x00000009ff077210 */ /* 0x000fe400007fe4ff */
[----:B------:R-:W-:Y:S01]  /*0200*/  ISETP.GE.U32.AND P1, PT, R79, UR10, PT ;  /* 0x0000000a4f007c0c */ /* 0x000fe2000bf26070 */
[----:B---3--:R-:W-:Y:S01]  /*0210*/  ULEA UR5, UR6, UR5, 0x18 ;  /* 0x0000000506057291 */ /* 0x008fe2000f8ec03f */
[----:B------:R-:W-:Y:S01]  /*0220*/  SHF.R.S32.HI R61, RZ, 0x1f, R79 ;  /* 0x0000001fff3d7819 */ /* 0x000fe2000001144f */
[----:B------:R-:W-:Y:S01]  /*0230*/  ULDC.U8 UR10, c[0x0][0x2a4] ;  /* 0x0000a900000a7ab9 */ /* 0x000fe20000000000 */
[----:B------:R-:W-:-:S02]  /*0240*/  SHF.R.S64 R2, R2, 0x1, R7 ;  /* 0x0000000102027819 */ /* 0x000fc40000001007 */
[--C-:B------:R-:W-:Y:S02]  /*0250*/  SHF.R.S64 R3, R3, 0x1, R8.reuse ;  /* 0x0000000103037819 */ /* 0x100fe40000001008 */
[----:B------:R-:W-:Y:S02]  /*0260*/  ISETP.GE.AND.EX P1, PT, R61, UR11, PT, P1 ;  /* 0x0000000b3d007c0c */ /* 0x000fe4000bf26310 */
[----:B------:R-:W-:Y:S02]  /*0270*/  SHF.R.S32.HI R7, RZ, 0x1, R7 ;  /* 0x00000001ff077819 */ /* 0x000fe40000011407 */
[----:B------:R-:W-:Y:S02]  /*0280*/  SHF.R.S32.HI R8, RZ, 0x1, R8 ;  /* 0x00000001ff087819 */ /* 0x000fe40000011408 */
[----:B------:R-:W-:Y:S02]  /*0290*/  LEA R0, R0, UR5, 0x3 ;  /* 0x0000000500007c11 */ /* 0x000fe4000f8e18ff */
[----:B------:R-:W-:-:S02]  /*02a0*/  IADD3 R78, R79, 0x40, RZ ;  /* 0x000000404f4e7810 */ /* 0x000fc40007ffe0ff */
[C---:B------:R-:W-:Y:S02]  /*02b0*/  IADD3 R77, R79.reuse, 0x80, RZ ;  /* 0x000000804f4d7810 */ /* 0x040fe40007ffe0ff */
[C---:B------:R-:W-:Y:S02]  /*02c0*/  IADD3 R76, R79.reuse, 0xc0, RZ ;  /* 0x000000c04f4c7810 */ /* 0x040fe40007ffe0ff */
[C---:B------:R-:W-:Y:S02]  /*02d0*/  IADD3 R75, R79.reuse, 0x100, RZ ;  /* 0x000001004f4b7810 */ /* 0x040fe40007ffe0ff */
[----:B------:R-:W-:Y:S02]  /*02e0*/  IADD3 R74, R79, 0x140, RZ ;  /* 0x000001404f4a7810 */ /* 0x000fe40007ffe0ff */
[----:B------:R-:W-:Y:S02]  /*02f0*/  ISETP.LT.U32.AND P1, PT, R81, 0x280, !P1 ;  /* 0x000002805100780c */ /* 0x000fe40004f21070 */
[----:B------:R-:W-:-:S02]  /*0300*/  IADD3 R73, R79, 0x180, RZ ;  /* 0x000001804f497810 */ /* 0x000fc40007ffe0ff */
[----:B------:R-:W-:Y:S02]  /*0310*/  IADD3 R72, R79, 0x1c0, RZ ;  /* 0x000001c04f487810 */ /* 0x000fe40007ffe0ff */
[----:B------:R-:W-:Y:S02]  /*0320*/  SHF.L.U64.HI R4, R2, 0x2, R7 ;  /* 0x0000000202047819 */ /* 0x000fe40000010207 */
[----:B-1----:R-:W-:-:S07]  /*0330*/  SHF.L.U64.HI R5, R3, 0x2, R8 ;  /* 0x0000000203057819 */ /* 0x002fce0000010208 */
.L_x_158:
[----:B------:R-:W0:Y:S01]  /*0340*/  LDC R13, c[0x0][0x2a0] ;  /* 0x0000a800ff0d7b82 */ /* 0x000e220000000800 */
[----:B------:R-:W-:Y:S01]  /*0350*/  IABS R12, R80 ;  /* 0x00000050000c7213 */ /* 0x000fe20000000000 */
[----:B------:R-:W-:Y:S01]  /*0360*/  ULDC.64 UR14, c[0x0][0x290] ;  /* 0x0000a400000e7ab9 */ /* 0x000fe20000000a00 */
[----:B------:R-:W-:Y:S01]  /*0370*/  ISETP.GE.AND P5, PT, R80, RZ, PT ;  /* 0x000000ff5000720c */ /* 0x000fe20003fa6270 */
[----:B------:R-:W-:Y:S01]  /*0380*/  ULDC.64 UR12, c[0x0][0x298] ;  /* 0x0000a600000c7ab9 */ /* 0x000fe20000000a00 */
[----:B------:R-:W-:Y:S02]  /*0390*/  SHF.R.S32.HI R59, RZ, 0x1f, R78 ;  /* 0x0000001fff3b7819 */ /* 0x000fe4000001144e */
[----:B------:R-:W-:Y:S02]  /*03a0*/  CS2R R68, SRZ ;  /* 0x0000000000447805 */ /* 0x000fe4000001ff00 */
[----:B------:R-:W-:Y:S01]  /*03b0*/  SHF.R.S32.HI R57, RZ, 0x1f, R77 ;  /* 0x0000001fff397819 */ /* 0x000fe2000001144d */
[----:B------:R-:W1:Y:S08]  /*03c0*/  @P1 LDC.64 R14, c[0x0][0x230] ;  /* 0x00008c00ff0e1b82 */ /* 0x000e700000000a00 */
[----:B------:R-:W2:Y:S01]  /*03d0*/  @P1 LDC.64 R20, c[0x0][0x228] ;  /* 0x00008a00ff141b82 */ /* 0x000ea20000000a00 */
[----:B0-----:R-:W-:-:S04]  /*03e0*/  IABS R10, R13 ;  /* 0x0000000d000a7213 */ /* 0x001fc80000000000 */
[----:B------:R-:W0:Y:S08]  /*03f0*/  I2F.RP R7, R10 ;  /* 0x0000000a00077306 */ /* 0x000e300000209400 */
[----:B0-----:R-:W0:Y:S02]  /*0400*/  MUFU.RCP R7, R7 ;  /* 0x0000000700077308 */ /* 0x001e240000001000 */
[----:B0-----:R-:W-:-:S06]  /*0410*/  IADD3 R8, R7, 0xffffffe, RZ ;  /* 0x0ffffffe07087810 */ /* 0x001fcc0007ffe0ff */
[----:B------:R0:W3:Y:S02]  /*0420*/  F2I.FTZ.U32.TRUNC.NTZ R9, R8 ;  /* 0x0000000800097305 */ /* 0x0000e4000021f000 */
[----:B0-----:R-:W-:Y:S02]  /*0430*/  MOV R8, RZ ;  /* 0x000000ff00087202 */ /* 0x001fe40000000f00 */
[----:B---3--:R-:W-:-:S05]  /*0440*/  IADD3 R11, RZ, -R9, RZ ;  /* 0x80000009ff0b7210 */ /* 0x008fca0007ffe0ff */
[----:B------:R-:W-:-:S04]  /*0450*/  IMAD R11, R11, R10, RZ ;  /* 0x0000000a0b0b7224 */ /* 0x000fc800078e02ff */
[----:B------:R-:W-:Y:S01]  /*0460*/  IMAD.HI.U32 R9, R9, R11, R8 ;  /* 0x0000000b09097227 */ /* 0x000fe200078e0008 */
[----:B------:R-:W-:-:S05]  /*0470*/  MOV R11, R12 ;  /* 0x0000000c000b7202 */ /* 0x000fca0000000f00 */
[----:B------:R-:W-:-:S05]  /*0480*/  IMAD.HI.U32 R9, R9, R11, RZ ;  /* 0x0000000b09097227 */ /* 0x000fca00078e00ff */
[----:B------:R-:W-:-:S05]  /*0490*/  IADD3 R7, -R9, RZ, RZ ;  /* 0x000000ff09077210 */ /* 0x000fca0007ffe1ff */
[----:B------:R-:W-:Y:S01]  /*04a0*/  IMAD R7, R10, R7, R11 ;  /* 0x000000070a077224 */ /* 0x000fe200078e020b */
[----:B------:R-:W-:-:S04]  /*04b0*/  LOP3.LUT R11, R80, R13, RZ, 0x3c, !PT ;  /* 0x0000000d500b7212 */ /* 0x000fc800078e3cff */
[----:B------:R-:W-:Y:S02]  /*04c0*/  ISETP.GT.U32.AND P0, PT, R10, R7, PT ;  /* 0x000000070a00720c */ /* 0x000fe40003f04070 */
[----:B------:R-:W-:-:S11]  /*04d0*/  ISETP.GE.AND P2, PT, R11, RZ, PT ;  /* 0x000000ff0b00720c */ /* 0x000fd60003f46270 */
[-C--:B------:R-:W-:Y:S02]  /*04e0*/  @!P0 IADD3 R7, R7, -R10.reuse, RZ ;  /* 0x8000000a07078210 */ /* 0x080fe40007ffe0ff */
[----:B------:R-:W-:Y:S02]  /*04f0*/  @!P0 IADD3 R9, R9, 0x1, RZ ;  /* 0x0000000109098810 */ /* 0x000fe40007ffe0ff */
[CC--:B------:R-:W-:Y:S02]  /*0500*/  ISETP.GE.U32.AND P4, PT, R7.reuse, R10.reuse, PT ;  /* 0x0000000a0700720c */ /* 0x0c0fe40003f86070 */
[----:B------:R-:W-:Y:S02]  /*0510*/  ISETP.GT.U32.AND P3, PT, R10, R7, PT ;  /* 0x000000070a00720c */ /* 0x000fe40003f64070 */
[----:B------:R-:W-:Y:S02]  /*0520*/  IADD3 R8, R7, -R10, RZ ;  /* 0x8000000a07087210 */ /* 0x000fe40007ffe0ff */
[----:B------:R-:W-:-:S02]  /*0530*/  ISETP.NE.AND P0, PT, R13, RZ, PT ;  /* 0x000000ff0d00720c */ /* 0x000fc40003f05270 */
[----:B------:R-:W-:Y:S02]  /*0540*/  SEL R7, R8, R7, !P3 ;  /* 0x0000000708077207 */ /* 0x000fe40005800000 */
[----:B------:R-:W-:Y:S02]  /*0550*/  ISETP.GE.U32.AND P3, PT, R78, UR14, PT ;  /* 0x0000000e4e007c0c */ /* 0x000fe4000bf66070 */
[----:B------:R-:W-:Y:S02]  /*0560*/  LOP3.LUT R8, RZ, R13, RZ, 0x33, !PT ;  /* 0x0000000dff087212 */ /* 0x000fe400078e33ff */
[----:B------:R-:W-:Y:S01]  /*0570*/  @!P5 IADD3 R7, -R7, RZ, RZ ;  /* 0x000000ff0707d210 */ /* 0x000fe20007ffe1ff */
[----:B------:R-:W0:Y:S01]  /*0580*/  @P1 LDC.64 R12, c[0x0][0x288] ;  /* 0x0000a200ff0c1b82 */ /* 0x000e220000000a00 */
[----:B------:R-:W-:Y:S02]  /*0590*/  @P4 IADD3 R9, R9, 0x1, RZ ;  /* 0x0000000109094810 */ /* 0x000fe40007ffe0ff */
[----:B------:R-:W-:-:S02]  /*05a0*/  ISETP.GE.AND.EX P3, PT, R59, UR15, PT, P3 ;  /* 0x0000000f3b007c0c */ /* 0x000fc4000bf66330 */
[----:B------:R-:W-:Y:S02]  /*05b0*/  SEL R84, R8, R7, !P0 ;  /* 0x0000000708547207 */ /* 0x000fe40004000000 */
[----:B------:R-:W-:Y:S02]  /*05c0*/  @!P2 IADD3 R9, -R9, RZ, RZ ;  /* 0x000000ff0909a210 */ /* 0x000fe40007ffe1ff */
[----:B------:R-:W-:Y:S01]  /*05d0*/  ISETP.GT.U32.OR P3, PT, R81, 0x27f, P3 ;  /* 0x0000027f5100780c */ /* 0x000fe20001f64470 */
[----:B------:R-:W-:Y:S01]  /*05e0*/  IMAD R35, R84, 0x14, RZ ;  /* 0x0000001454237824 */ /* 0x000fe200078e02ff */
[----:B------:R-:W-:Y:S02]  /*05f0*/  SEL R9, R8, R9, !P0 ;  /* 0x0000000908097207 */ /* 0x000fe40004000000 */
[----:B------:R-:W-:Y:S02]  /*0600*/  SHF.R.S32.HI R8, RZ, 0x1f, R82 ;  /* 0x0000001fff087819 */ /* 0x000fe40000011452 */
[----:B------:R-:W-:-:S02]  /*0610*/  IADD3 R86, P0, R82, R35, RZ ;  /* 0x0000002352567210 */ /* 0x000fc40007f1e0ff */
[----:B------:R-:W-:Y:S02]  /*0620*/  SHF.R.S32.HI R7, RZ, 0x1f, R9 ;  /* 0x0000001fff077819 */ /* 0x000fe40000011409 */
[----:B------:R-:W-:Y:S02]  /*0630*/  LEA.HI.X.SX32 R87, R35, R8, 0x1, P0 ;  /* 0x0000000823577211 */ /* 0x000fe400000f0eff */
[----:B------:R-:W-:Y:S01]  /*0640*/  ISETP.GE.U32.AND P4, PT, R77, UR14, PT ;  /* 0x0000000e4d007c0c */ /* 0x000fe2000bf86070 */
[----:B------:R-:W-:Y:S01]  /*0650*/  IMAD R8, R7, UR12, RZ ;  /* 0x0000000c07087c24 */ /* 0x000fe2000f8e02ff */
[----:B------:R-:W3:Y:S01]  /*0660*/  @!P3 LDC.64 R10, c[0x0][0x288] ;  /* 0x0000a200ff0abb82 */ /* 0x000ee20000000a00 */
[----:B------:R-:W-:Y:S01]  /*0670*/  IMAD.WIDE.U32 R86, R9, UR12, R86 ;  /* 0x0000000c09567c25 */ /* 0x000fe2000f8e0056 */
[----:B------:R-:W-:Y:S02]  /*0680*/  ISETP.GE.AND.EX P4, PT, R57, UR15, PT, P4 ;  /* 0x0000000f39007c0c */ /* 0x000fe4000bf86340 */
[----:B------:R-:W-:Y:S01]  /*0690*/  ISETP.GE.U32.AND P2, PT, R76, UR14, PT ;  /* 0x0000000e4c007c0c */ /* 0x000fe2000bf46070 */
[----:B------:R-:W-:Y:S01]  /*06a0*/  IMAD R89, R9, UR13, R8 ;  /* 0x0000000d09597c24 */ /* 0x000fe2000f8e0208 */
[----:B------:R-:W-:Y:S01]  /*06b0*/  ISETP.GT.U32.OR P4, PT, R81, 0x27f, P4 ;  /* 0x0000027f5100780c */ /* 0x000fe20002784470 */
[----:B0-----:R-:W-:Y:S01]  /*06c0*/  @P1 IMAD R8, R61, R12, RZ ;  /* 0x0000000c3d081224 */ /* 0x001fe200078e02ff */
[----:B------:R-:W-:Y:S01]  /*06d0*/  @P1 MOV R88, R86 ;  /* 0x0000005600581202 */ /* 0x000fe20000000f00 */
[----:B------:R-:W0:Y:S01]  /*06e0*/  @!P3 LDC.64 R18, c[0x0][0x230] ;  /* 0x00008c00ff12bb82 */ /* 0x000e220000000a00 */
[----:B------:R-:W-:Y:S01]  /*06f0*/  IADD3 R89, R87, R89, RZ ;  /* 0x0000005957597210 */ /* 0x000fe20007ffe0ff */
[----:B------:R-:W-:-:S02]  /*0700*/  @P1 IMAD R7, R79, R13, R8 ;  /* 0x0000000d4f071224 */ /* 0x000fc400078e0208 */
[----:B------:R-:W-:-:S04]  /*0710*/  @P1 IMAD.WIDE.U32 R12, R79, R12, R88 ;  /* 0x0000000c4f0c1225 */ /* 0x000fc800078e0058 */
[----:B------:R-:W4:Y:S01]  /*0720*/  @!P3 LDC.64 R16, c[0x0][0x228] ;  /* 0x00008a00ff10bb82 */ /* 0x000f220000000a00 */
[----:B------:R-:W-:Y:S02]  /*0730*/  @P1 IADD3 R13, R13, R7, RZ ;  /* 0x000000070d0d1210 */ /* 0x000fe40007ffe0ff */
[C---:B------:R-:W-:Y:S02]  /*0740*/  @P1 SHF.L.U32 R7, R12.reuse, 0x1, RZ ;  /* 0x000000010c071819 */ /* 0x040fe400000006ff */
[----:B------:R-:W-:-:S03]  /*0750*/  @P1 SHF.L.U64.HI R22, R12, 0x1, R13 ;  /* 0x000000010c161819 */ /* 0x000fc6000001020d */
[----:B------:R-:W0:Y:S01]  /*0760*/  @!P4 LDC.64 R8, c[0x0][0x288] ;  /* 0x0000a200ff08cb82 */ /* 0x000e220000000a00 */
[----:B---3--:R-:W-:Y:S01]  /*0770*/  @!P3 IMAD R13, R59, R10, RZ ;  /* 0x0000000a3b0db224 */ /* 0x008fe200078e02ff */
[C---:B-1----:R-:W-:Y:S02]  /*0780*/  @P1 IADD3 R12, P0, R7.reuse, R14, RZ ;  /* 0x0000000e070c1210 */ /* 0x042fe40007f1e0ff */
[----:B--2---:R-:W-:Y:S01]  /*0790*/  @P1 IADD3 R20, P5, R7, R20, RZ ;  /* 0x0000001407141210 */ /* 0x004fe20007fbe0ff */
[----:B------:R-:W-:Y:S01]  /*07a0*/  @!P3 IMAD R23, R78, R11, R13 ;  /* 0x0000000b4e17b224 */ /* 0x000fe200078e020d */
[----:B------:R-:W-:Y:S02]  /*07b0*/  @P1 IADD3.X R13, R22, R15, RZ, P0, !PT ;  /* 0x0000000f160d1210 */ /* 0x000fe400007fe4ff */
[----:B------:R-:W-:Y:S02]  /*07c0*/  SHF.R.S32.HI R7, RZ, 0x1f, R76 ;  /* 0x0000001fff077819 */ /* 0x000fe4000001144c */
[----:B------:R-:W-:Y:S01]  /*07d0*/  @!P3 MOV R14, R86 ;  /* 0x00000056000eb202 */ /* 0x000fe20000000f00 */
[----:B------:R1:W5:Y:S01]  /*07e0*/  @P1 LDG.E R69, desc[UR8][R12.64] ;  /* 0x000000080c451981 */ /* 0x000362000c1e1900 */
[----:B------:R-:W-:-:S02]  /*07f0*/  @!P3 MOV R15, R89 ;  /* 0x00000059000fb202 */ /* 0x000fc40000000f00 */
[----:B------:R-:W-:Y:S01]  /*0800*/  ISETP.GE.AND.EX P2, PT, R7, UR15, PT, P2 ;  /* 0x0000000f07007c0c */ /* 0x000fe2000bf46320 */
[----:B------:R-:W-:-:S03]  /*0810*/  @!P3 IMAD.WIDE.U32 R10, R78, R10, R14 ;  /* 0x0000000a4e0ab225 */ /* 0x000fc600078e000e */
[----:B------:R-:W-:Y:S01]  /*0820*/  ISETP.GT.U32.OR P2, PT, R81, 0x27f, P2 ;  /* 0x0000027f5100780c */ /* 0x000fe20001744470 */
[----:B------:R-:W2:Y:S01]  /*0830*/  @!P4 LDC.64 R14, c[0x0][0x230] ;  /* 0x00008c00ff0ecb82 */ /* 0x000ea20000000a00 */
[----:B------:R-:W-:Y:S02]  /*0840*/  @!P3 IADD3 R11, R11, R23, RZ ;  /* 0x000000170b0bb210 */ /* 0x000fe40007ffe0ff */
[----:B------:R-:W-:Y:S01]  /*0850*/  @P1 IADD3.X R21, R22, R21, RZ, P5, !PT ;  /* 0x0000001516151210 */ /* 0x000fe20002ffe4ff */
[----:B0-----:R-:W-:Y:S01]  /*0860*/  @!P4 IMAD R22, R57, R8, RZ ;  /* 0x000000083916c224 */ /* 0x001fe200078e02ff */
[C---:B------:R-:W-:Y:S02]  /*0870*/  @!P3 SHF.L.U32 R25, R10.reuse, 0x1, RZ ;  /* 0x000000010a19b819 */ /* 0x040fe400000006ff */
[----:B------:R-:W-:Y:S02]  /*0880*/  @!P3 SHF.L.U64.HI R24, R10, 0x1, R11 ;  /* 0x000000010a18b819 */ /* 0x000fe4000001020b */
[----:B------:R-:W-:Y:S01]  /*0890*/  CS2R R66, SRZ ;  /* 0x0000000000427805 */ /* 0x000fe2000001ff00 */
[----:B------:R-:W0:Y:S01]  /*08a0*/  @!P4 LDC.64 R10, c[0x0][0x228] ;  /* 0x00008a00ff0acb82 */ /* 0x000e220000000a00 */
[----:B------:R-:W-:Y:S01]  /*08b0*/  @!P4 IMAD R27, R77, R9, R22 ;  /* 0x000000094d1bc224 */ /* 0x000fe200078e0216 */
[----:B------:R-:W-:Y:S01]  /*08c0*/  SHF.R.S32.HI R9, RZ, 0x1f, R75 ;  /* 0x0000001fff097819 */ /* 0x000fe2000001144b */
[----:B------:R3:W5:Y:S01]  /*08d0*/  @P1 LDG.E R68, desc[UR8][R20.64] ;  /* 0x0000000814441981 */ /* 0x000762000c1e1900 */
[----:B------:R-:W-:-:S02]  /*08e0*/  ISETP.GE.U32.AND P0, PT, R75, UR14, PT ;  /* 0x0000000e4b007c0c */ /* 0x000fc4000bf06070 */
[----:B------:R-:W-:Y:S02]  /*08f0*/  @!P4 MOV R22, R86 ;  /* 0x000000560016c202 */ /* 0x000fe40000000f00 */
[----:B-1----:R-:W3:Y:S01]  /*0900*/  @!P2 LDC.64 R12, c[0x0][0x288] ;  /* 0x0000a200ff0cab82 */ /* 0x002ee20000000a00 */
[----:B------:R-:W-:Y:S02]  /*0910*/  @!P4 MOV R23, R89 ;  /* 0x000000590017c202 */ /* 0x000fe40000000f00 */
[----:B------:R-:W-:Y:S01]  /*0920*/  ISETP.GE.AND.EX P0, PT, R9, UR15, PT, P0 ;  /* 0x0000000f09007c0c */ /* 0x000fe2000bf06300 */
[----:B------:R-:W-:-:S03]  /*0930*/  @!P4 IMAD.WIDE.U32 R22, R77, R8, R22 ;  /* 0x000000084d16c225 */ /* 0x000fc600078e0016 */
[----:B------:R-:W-:Y:S01]  /*0940*/  ISETP.GT.U32.OR P0, PT, R81, 0x27f, P0 ;  /* 0x0000027f5100780c */ /* 0x000fe20000704470 */
[----:B------:R-:W1:Y:S01]  /*0950*/  @!P2 LDC.64 R32, c[0x0][0x230] ;  /* 0x00008c00ff20ab82 */ /* 0x000e620000000a00 */
[C---:B------:R-:W-:Y:S02]  /*0960*/  @!P3 IADD3 R18, P6, R25.reuse, R18, RZ ;  /* 0x000000121912b210 */ /* 0x040fe40007fde0ff */
[----:B----4-:R-:W-:Y:S02]  /*0970*/  @!P3 IADD3 R16, P5, R25, R16, RZ ;  /* 0x000000101910b210 */ /* 0x010fe40007fbe0ff */
[----:B------:R-:W-:Y:S02]  /*0980*/  @!P4 IADD3 R23, R23, R27, RZ ;  /* 0x0000001b1717c210 */ /* 0x000fe40007ffe0ff */
[----:B------:R-:W-:Y:S01]  /*0990*/  @!P4 SHF.L.U32 R25, R22, 0x1, RZ ;  /* 0x000000011619c819 */ /* 0x000fe200000006ff */
[----:B------:R-:W4:Y:S01]  /*09a0*/  @!P2 LDC.64 R28, c[0x0][0x228] ;  /* 0x00008a00ff1cab82 */ /* 0x000f220000000a00 */
[----:B------:R-:W-:-:S02]  /*09b0*/  MOV R70, RZ ;  /* 0x000000ff00467202 */ /* 0x000fc40000000f00 */
[C---:B------:R-:W-:Y:S02]  /*09c0*/  @!P3 IADD3.X R19, R24.reuse, R19, RZ, P6, !PT ;  /* 0x000000131813b210 */ /* 0x040fe400037fe4ff */
[----:B------:R-:W-:Y:S02]  /*09d0*/  @!P3 IADD3.X R17, R24, R17, RZ, P5, !PT ;  /* 0x000000111811b210 */ /* 0x000fe40002ffe4ff */
[----:B------:R-:W-:Y:S01]  /*09e0*/  @!P4 SHF.L.U64.HI R8, R22, 0x1, R23 ;  /* 0x000000011608c819 */ /* 0x000fe20000010217 */
[----:B------:R-:W5:Y:S01]  /*09f0*/  @!P3 LDG.E R70, desc[UR8][R18.64] ;  /* 0x000000081246b981 */ /* 0x000f62000c1e1900 */
[----:B--2---:R-:W-:Y:S01]  /*0a00*/  @!P4 IADD3 R22, P5, R25, R14, RZ ;  /* 0x0000000e1916c210 */ /* 0x004fe20007fbe0ff */
[----:B---3--:R-:W-:Y:S01]  /*0a10*/  @!P2 IMAD R20, R7, R12, RZ ;  /* 0x0000000c0714a224 */ /* 0x008fe200078e02ff */
[----:B------:R-:W-:Y:S01]  /*0a20*/  CS2R R64, SRZ ;  /* 0x0000000000407805 */ /* 0x000fe2000001ff00 */
[----:B------:R2:W5:Y:S01]  /*0a30*/  @!P3 LDG.E R67, desc[UR8][R16.64] ;  /* 0x000000081043b981 */ /* 0x000562000c1e1900 */
[----:B0-----:R-:W-:Y:S01]  /*0a40*/  @!P4 IADD3 R24, P3, R25, R10, RZ ;  /* 0x0000000a1918c210 */ /* 0x001fe20007f7e0ff */
[----:B------:R-:W0:Y:S01]  /*0a50*/  @!P0 LDC.64 R36, c[0x0][0x228] ;  /* 0x00008a00ff248b82 */ /* 0x000e220000000a00 */
[----:B------:R-:W-:-:S02]  /*0a60*/  @!P4 IADD3.X R23, R8, R15, RZ, P5, !PT ;  /* 0x0000000f0817c210 */ /* 0x000fc40002ffe4ff */
[----:B------:R-:W-:Y:S02]  /*0a70*/  @!P4 IADD3.X R25, R8, R11, RZ, P3, !PT ;  /* 0x0000000b0819c210 */ /* 0x000fe40001ffe4ff */
[----:B------:R-:W-:Y:S01]  /*0a80*/  SHF.R.S32.HI R11, RZ, 0x1f, R74 ;  /* 0x0000001fff0b7819 */ /* 0x000fe2000001144a */
[----:B------:R-:W-:Y:S02]  /*0a90*/  @!P2 IMAD R21, R76, R13, R20 ;  /* 0x0000000d4c15a224 */ /* 0x000fe400078e0214 */
[----:B------:R-:W3:Y:S01]  /*0aa0*/  @!P0 LDC.64 R14, c[0x0][0x288] ;  /* 0x0000a200ff0e8b82 */ /* 0x000ee20000000a00 */
[----:B--2---:R-:W-:Y:S01]  /*0ab0*/  @!P2 MOV R16, R86 ;  /* 0x000000560010a202 */ /* 0x004fe20000000f00 */
[----:B------:R2:W5:Y:S01]  /*0ac0*/  @!P4 LDG.E R65, desc[UR8][R22.64] ;  /* 0x000000081641c981 */ /* 0x000562000c1e1900 */
[----:B------:R-:W-:Y:S02]  /*0ad0*/  @!P2 MOV R17, R89 ;  /* 0x000000590011a202 */ /* 0x000fe40000000f00 */
[----:B------:R-:W-:Y:S01]  /*0ae0*/  ISETP.GE.U32.AND P3, PT, R74, UR14, PT ;  /* 0x0000000e4a007c0c */ /* 0x000fe2000bf66070 */
[----:B------:R4:W5:Y:S01]  /*0af0*/  @!P4 LDG.E R64, desc[UR8][R24.64] ;  /* 0x000000081840c981 */ /* 0x000962000c1e1900 */
[----:B------:R-:W-:-:S02]  /*0b00*/  @!P2 IMAD.WIDE.U32 R12, R76, R12, R16 ;  /* 0x0000000c4c0ca225 */ /* 0x000fc400078e0010 */
[----:B------:R-:W-:-:S04]  /*0b10*/  ISETP.GE.AND.EX P3, PT, R11, UR15, PT, P3 ;  /* 0x0000000f0b007c0c */ /* 0x000fc8000bf66330 */
[----:B------:R-:W-:Y:S02]  /*0b20*/  ISETP.GT.U32.OR P3, PT, R81, 0x27f, P3 ;  /* 0x0000027f5100780c */ /* 0x000fe40001f64470 */
[----:B------:R-:W-:Y:S02]  /*0b30*/  @!P2 IADD3 R13, R13, R21, RZ ;  /* 0x000000150d0da210 */ /* 0x000fe40007ffe0ff */
[----:B------:R-:W0:Y:S01]  /*0b40*/  @!P0 LDC.64 R20, c[0x0][0x230] ;  /* 0x00008c00ff148b82 */ /* 0x000e220000000a00 */
[C---:B------:R-:W-:Y:S02]  /*0b50*/  @!P2 SHF.L.U32 R17, R12.reuse, 0x1, RZ ;  /* 0x000000010c11a819 */ /* 0x040fe400000006ff */
[----:B------:R-:W-:Y:S02]  /*0b60*/  @!P2 SHF.L.U64.HI R12, R12, 0x1, R13 ;  /* 0x000000010c0ca819 */ /* 0x000fe4000001020d */
[----:B------:R-:W-:Y:S02]  /*0b70*/  SHF.R.S32.HI R13, RZ, 0x1f, R73 ;  /* 0x0000001fff0d7819 */ /* 0x000fe40000011449 */
[----:B------:R-:W-:Y:S01]  /*0b80*/  ISETP.GE.U32.AND P4, PT, R73, UR14, PT ;  /* 0x0000000e49007c0c */ /* 0x000fe2000bf86070 */
[----:B---3--:R-:W-:Y:S01]  /*0b90*/  @!P0 IMAD R8, R9, R14, RZ ;  /* 0x0000000e09088224 */ /* 0x008fe200078e02ff */
[----:B--2---:R-:W-:Y:S01]  /*0ba0*/  @!P0 MOV R22, R86 ;  /* 0x0000005600168202 */ /* 0x004fe20000000f00 */
[----:B------:R-:W2:Y:S01]  /*0bb0*/  @!P3 LDC.64 R18, c[0x0][0x288] ;  /* 0x0000a200ff12bb82 */ /* 0x000ea20000000a00 */
[----:B------:R-:W-:-:S02]  /*0bc0*/  ISETP.GE.AND.EX P4, PT, R13, UR15, PT, P4 ;  /* 0x0000000f0d007c0c */ /* 0x000fc4000bf86340 */
[----:B------:R-:W-:Y:S02]  /*0bd0*/  @!P0 MOV R23, R89 ;  /* 0x0000005900178202 */ /* 0x000fe40000000f00 */
[C---:B-1----:R-:W-:Y:S02]  /*0be0*/  @!P2 IADD3 R32, P5, R17.reuse, R32, RZ ;  /* 0x000000201120a210 */ /* 0x042fe40007fbe0ff */
[----:B----4-:R-:W-:Y:S01]  /*0bf0*/  @!P2 IADD3 R28, P6, R17, R28, RZ ;  /* 0x0000001c111ca210 */ /* 0x010fe20007fde0ff */
[----:B------:R-:W1:Y:S01]  /*0c00*/  @!P3 LDC.64 R30, c[0x0][0x228] ;  /* 0x00008a00ff1ebb82 */ /* 0x000e620000000a00 */
[----:B------:R-:W-:Y:S01]  /*0c10*/  ISETP.GT.U32.OR P4, PT, R81, 0x27f, P4 ;  /* 0x0000027f5100780c */ /* 0x000fe20002784470 */
[C---:B------:R-:W-:Y:S02]  /*0c20*/  @!P0 IMAD R25, R75.reuse, R15, R8 ;  /* 0x0000000f4b198224 */ /* 0x040fe400078e0208 */
[----:B------:R-:W-:-:S04]  /*0c30*/  @!P0 IMAD.WIDE.U32 R22, R75, R14, R22 ;  /* 0x0000000e4b168225 */ /* 0x000fc800078e0016 */
[----:B------:R-:W3:Y:S01]  /*0c40*/  LDC.64 R16, c[0x0][0x248] ;  /* 0x00009200ff107b82 */ /* 0x000ee20000000a00 */
[----:B------:R-:W-:Y:S02]  /*0c50*/  @!P2 IADD3.X R33, R12, R33, RZ, P5, !PT ;  /* 0x000000210c21a210 */ /* 0x000fe40002ffe4ff */
[----:B------:R-:W-:Y:S02]  /*0c60*/  SHF.R.S32.HI R15, RZ, 0x1f, R72 ;  /* 0x0000001fff0f7819 */ /* 0x000fe40000011448 */
[----:B------:R-:W-:Y:S02]  /*0c70*/  @!P0 IADD3 R23, R23, R25, RZ ;  /* 0x0000001917178210 */ /* 0x000fe40007ffe0ff */
[----:B------:R-:W-:Y:S02]  /*0c80*/  CS2R R62, SRZ ;  /* 0x00000000003e7805 */ /* 0x000fe4000001ff00 */
[----:B------:R-:W-:Y:S01]  /*0c90*/  ISETP.GE.U32.AND P5, PT, R72, UR14, PT ;  /* 0x0000000e48007c0c */ /* 0x000fe2000bfa6070 */
[----:B------:R-:W4:Y:S01]  /*0ca0*/  @!P4 LDC.64 R26, c[0x0][0x288] ;  /* 0x0000a200ff1acb82 */ /* 0x000f220000000a00 */
[----:B------:R-:W-:-:S02]  /*0cb0*/  @!P0 SHF.L.U32 R25, R22, 0x1, RZ ;  /* 0x0000000116198819 */ /* 0x000fc400000006ff */
[----:B------:R-:W-:Y:S01]  /*0cc0*/  MOV R60, RZ ;  /* 0x000000ff003c7202 */ /* 0x000fe20000000f00 */
[----:B--2---:R-:W-:Y:S01]  /*0cd0*/  @!P3 IMAD R10, R11, R18, RZ ;  /* 0x000000120b0ab224 */ /* 0x004fe200078e02ff */
[----:B------:R-:W-:Y:S01]  /*0ce0*/  @!P2 IADD3.X R29, R12, R29, RZ, P6, !PT ;  /* 0x0000001d0c1da210 */ /* 0x000fe200037fe4ff */
[----:B------:R2:W5:Y:S01]  /*0cf0*/  @!P2 LDG.E R66, desc[UR8][R32.64] ;  /* 0x000000082042a981 */ /* 0x000562000c1e1900 */
[----:B------:R-:W-:Y:S02]  /*0d00*/  ISETP.GE.AND.EX P5, PT, R15, UR15, PT, P5 ;  /* 0x0000000f0f007c0c */ /* 0x000fe4000bfa6350 */
[----:B------:R-:W-:Y:S01]  /*0d10*/  @!P0 SHF.L.U64.HI R8, R22, 0x1, R23 ;  /* 0x0000000116088819 */ /* 0x000fe20000010217 */
[----:B------:R1:W5:Y:S01]  /*0d20*/  @!P2 LDG.E R63, desc[UR8][R28.64] ;  /* 0x000000081c3fa981 */ /* 0x000362000c1e1900 */
[----:B0-----:R-:W-:Y:S01]  /*0d30*/  @!P0 IADD3 R20, P6, R25, R20, RZ ;  /* 0x0000001419148210 */ /* 0x001fe20007fde0ff */
[----:B------:R-:W0:Y:S01]  /*0d40*/  @!P3 LDC.64 R22, c[0x0][0x230] ;  /* 0x00008c00ff16bb82 */ /* 0x000e220000000a00 */
[----:B------:R-:W-:-:S02]  /*0d50*/  ISETP.GT.U32.OR P5, PT, R81, 0x27f, P5 ;  /* 0x0000027f5100780c */ /* 0x000fc40002fa4470 */
[----:B------:R-:W-:Y:S01]  /*0d60*/  @!P0 IADD3.X R21, R8, R21, RZ, P6, !PT ;  /* 0x0000001508158210 */ /* 0x000fe200037fe4ff */
[----:B---3--:R-:W-:-:S04]  /*0d70*/  IMAD.WIDE R16, R80, 0x8, R16 ;  /* 0x0000000850107825 */ /* 0x008fc800078e0210 */
[----:B------:R3:W5:Y:S01]  /*0d80*/  @!P0 LDG.E R60, desc[UR8][R20.64] ;  /* 0x00000008143c8981 */ /* 0x000762000c1e1900 */
[----:B--2---:R-:W-:Y:S01]  /*0d90*/  @!P3 IMAD R33, R74, R19, R10 ;  /* 0x000000134a21b224 */ /* 0x004fe200078e020a */
[----:B------:R-:W-:Y:S01]  /*0da0*/  @!P0 IADD3 R36, P2, R25, R36, RZ ;  /* 0x0000002419248210 */ /* 0x000fe20007f5e0ff */
[----:B-1----:R-:W1:Y:S01]  /*0db0*/  @!P4 LDC.64 R28, c[0x0][0x230] ;  /* 0x00008c00ff1ccb82 */ /* 0x002e620000000a00 */
[----:B------:R-:W-:Y:S01]  /*0dc0*/  MOV R58, RZ ;  /* 0x000000ff003a7202 */ /* 0x000fe20000000f00 */
[----:B------:R-:W2:Y:S01]  /*0dd0*/  LDG.E.64 R16, desc[UR8][R16.64] ;  /* 0x0000000810107981 */ /* 0x000ea2000c1e1b00 */
[----:B---3--:R-:W-:-:S05]  /*0de0*/  @!P3 MOV R20, R86 ;  /* 0x000000560014b202 */ /* 0x008fca0000000f00 */
[----:B------:R-:W3:Y:S01]  /*0df0*/  @!P5 LDC.64 R24, c[0x0][0x288] ;  /* 0x0000a200ff18db82 */ /* 0x000ee20000000a00 */
[----:B------:R-:W-:-:S03]  /*0e00*/  @!P3 MOV R21, R89 ;  /* 0x000000590015b202 */ /* 0x000fc60000000f00 */
[----:B------:R-:W-:Y:S01]  /*0e10*/  @!P3 IMAD.WIDE.U32 R18, R74, R18, R20 ;  /* 0x000000124a12b225 */ /* 0x000fe200078e0014 */
[----:B------:R-:W-:-:S04]  /*0e20*/  @!P0 IADD3.X R37, R8, R37, RZ, P2, !PT ;  /* 0x0000002508258210 */ /* 0x000fc800017fe4ff */
[----:B------:R-:W-:Y:S01]  /*0e30*/  @!P3 IADD3 R19, R19, R33, RZ ;  /* 0x000000211313b210 */ /* 0x000fe20007ffe0ff */
[----:B----4-:R-:W-:Y:S01]  /*0e40*/  @!P4 IMAD R10, R13, R26, RZ ;  /* 0x0000001a0d0ac224 */ /* 0x010fe200078e02ff */
[C---:B------:R-:W-:Y:S01]  /*0e50*/  @!P3 SHF.L.U32 R21, R18.reuse, 0x1, RZ ;  /* 0x000000011215b819 */ /* 0x040fe200000006ff */
[----:B------:R4:W5:Y:S01]  /*0e60*/  @!P0 LDG.E R58, desc[UR8][R36.64] ;  /* 0x00000008243a8981 */ /* 0x000962000c1e1900 */
[----:B------:R-:W-:Y:S02]  /*0e70*/  @!P3 SHF.L.U64.HI R8, R18, 0x1, R19 ;  /* 0x000000011208b819 */ /* 0x000fe40000010213 */
[----:B------:R-:W-:Y:S02]  /*0e80*/  @!P4 MOV R18, R86 ;  /* 0x000000560012c202 */ /* 0x000fe40000000f00 */
[----:B------:R-:W-:Y:S02]  /*0e90*/  @!P4 MOV R19, R89 ;  /* 0x000000590013c202 */ /* 0x000fe40000000f00 */
[----:B0-----:R-:W-:Y:S01]  /*0ea0*/  @!P3 IADD3 R32, P0, R21, R22, RZ ;  /* 0x000000161520b210 */ /* 0x001fe20007f1e0ff */
[----:B------:R-:W-:Y:S01]  /*0eb0*/  @!P4 IMAD R39, R73, R27, R10 ;  /* 0x0000001b4927c224 */ /* 0x000fe200078e020a */
[----:B------:R-:W-:Y:S01]  /*0ec0*/  @!P3 IADD3 R30, P2, R21, R30, RZ ;  /* 0x0000001e151eb210 */ /* 0x000fe20007f5e0ff */
[----:B------:R-:W-:Y:S01]  /*0ed0*/  @!P4 IMAD.WIDE.U32 R26, R73, R26, R18 ;  /* 0x0000001a491ac225 */ /* 0x000fe200078e0012 */
[----:B------:R-:W-:Y:S01]  /*0ee0*/  @!P3 IADD3.X R33, R8, R23, RZ, P0, !PT ;  /* 0x000000170821b210 */ /* 0x000fe200007fe4ff */
[----:B------:R-:W0:Y:S03]  /*0ef0*/  @!P4 LDC.64 R18, c[0x0][0x228] ;  /* 0x00008a00ff12cb82 */ /* 0x000e260000000a00 */
[----:B------:R-:W-:Y:S01]  /*0f00*/  @!P4 IADD3 R27, R27, R39, RZ ;  /* 0x000000271b1bc210 */ /* 0x000fe20007ffe0ff */
[----:B---3--:R-:W-:-:S04]  /*0f10*/  @!P5 IMAD R12, R15, R24, RZ ;  /* 0x000000180f0cd224 */ /* 0x008fc800078e02ff */
[----:B------:R-:W3:Y:S08]  /*0f20*/  @!P5 LDC.64 R20, c[0x0][0x230] ;  /* 0x00008c00ff14db82 */ /* 0x000ef00000000a00 */
[----:B------:R-:W3:Y:S01]  /*0f30*/  @!P5 LDC.64 R22, c[0x0][0x228] ;  /* 0x00008a00ff16db82 */ /* 0x000ee20000000a00 */
[C---:B----4-:R-:W-:Y:S01]  /*0f40*/  @!P4 SHF.L.U32 R37, R26.reuse, 0x1, RZ ;  /* 0x000000011a25c819 */ /* 0x050fe200000006ff */
[----:B------:R-:W5:Y:S01]  /*0f50*/  @!P3 LDG.E R62, desc[UR8][R32.64] ;  /* 0x00000008203eb981 */ /* 0x000f62000c1e1900 */
[----:B------:R-:W-:-:S02]  /*0f60*/  @!P4 SHF.L.U64.HI R10, R26, 0x1, R27 ;  /* 0x000000011a0ac819 */ /* 0x000fc4000001021b */
[----:B------:R-:W-:Y:S02]  /*0f70*/  @!P5 MOV R26, R86 ;  /* 0x00000056001ad202 */ /* 0x000fe40000000f00 */
[----:B------:R-:W-:Y:S01]  /*0f80*/  @!P5 MOV R27, R89 ;  /* 0x00000059001bd202 */ /* 0x000fe20000000f00 */
[C---:B------:R-:W-:Y:S01]  /*0f90*/  @!P5 IMAD R39, R72.reuse, R25, R12 ;  /* 0x000000194827d224 */ /* 0x040fe200078e020c */
[----:B------:R-:W-:Y:S01]  /*0fa0*/  MOV R56, RZ ;  /* 0x000000ff00387202 */ /* 0x000fe20000000f00 */
[----:B------:R-:W-:Y:S01]  /*0fb0*/  @!P5 IMAD.WIDE.U32 R24, R72, R24, R26 ;  /* 0x000000184818d225 */ /* 0x000fe200078e001a */
[----:B------:R-:W-:Y:S02]  /*0fc0*/  @!P3 IADD3.X R31, R8, R31, RZ, P2, !PT ;  /* 0x0000001f081fb210 */ /* 0x000fe400017fe4ff */
[----:B-1----:R-:W-:Y:S02]  /*0fd0*/  @!P4 IADD3 R28, P0, R37, R28, RZ ;  /* 0x0000001c251cc210 */ /* 0x002fe40007f1e0ff */
[----:B------:R-:W-:Y:S01]  /*0fe0*/  @!P5 IADD3 R27, R25, R39, RZ ;  /* 0x00000027191bd210 */ /* 0x000fe20007ffe0ff */
[----:B------:R-:W5:Y:S01]  /*0ff0*/  @!P3 LDG.E R56, desc[UR8][R30.64] ;  /* 0x000000081e38b981 */ /* 0x000f62000c1e1900 */
[----:B------:R-:W-:-:S02]  /*1000*/  @!P5 SHF.L.U32 R25, R24, 0x1, RZ ;  /* 0x000000011819d819 */ /* 0x000fc400000006ff */
[----:B------:R-:W-:Y:S02]  /*1010*/  @!P4 IADD3.X R29, R10, R29, RZ, P0, !PT ;  /* 0x0000001d0a1dc210 */ /* 0x000fe400007fe4ff */
[----:B------:R-:W-:Y:S02]  /*1020*/  @!P5 SHF.L.U64.HI R8, R24, 0x1, R27 ;  /* 0x000000011808d819 */ /* 0x000fe4000001021b */
[----:B0-----:R-:W-:Y:S02]  /*1030*/  @!P4 IADD3 R26, P0, R37, R18, RZ ;  /* 0x00000012251ac210 */ /* 0x001fe40007f1e0ff */
[C---:B---3--:R-:W-:Y:S02]  /*1040*/  @!P5 IADD3 R24, P2, R25.reuse, R20, RZ ;  /* 0x000000141918d210 */ /* 0x048fe40007f5e0ff */
[----:B------:R-:W-:Y:S02]  /*1050*/  @!P5 IADD3 R22, P3, R25, R22, RZ ;  /* 0x000000161916d210 */ /* 0x000fe40007f7e0ff */
[----:B------:R-:W-:-:S02]  /*1060*/  @!P4 IADD3.X R27, R10, R19, RZ, P0, !PT ;  /* 0x000000130a1bc210 */ /* 0x000fc400007fe4ff */
[C---:B------:R-:W-:Y:S02]  /*1070*/  @!P5 IADD3.X R25, R8.reuse, R21, RZ, P2, !PT ;  /* 0x000000150819d210 */ /* 0x040fe400017fe4ff */
[----:B------:R-:W-:Y:S02]  /*1080*/  @!P5 IADD3.X R23, R8, R23, RZ, P3, !PT ;  /* 0x000000170817d210 */ /* 0x000fe40001ffe4ff */
[----:B------:R-:W-:Y:S02]  /*1090*/  MOV R10, RZ ;  /* 0x000000ff000a7202 */ /* 0x000fe40000000f00 */
[----:B------:R-:W-:Y:S02]  /*10a0*/  MOV R14, RZ ;  /* 0x000000ff000e7202 */ /* 0x000fe40000000f00 */
[----:B------:R-:W-:Y:S02]  /*10b0*/  MOV R8, RZ ;  /* 0x000000ff00087202 */ /* 0x000fe40000000f00 */
[----:B------:R-:W5:Y:S04]  /*10c0*/  @!P4 LDG.E R10, desc[UR8][R26.64] ;  /* 0x000000081a0ac981 */ /* 0x000f68000c1e1900 */
[----:B------:R-:W5:Y:S04]  /*10d0*/  @!P5 LDG.E R14, desc[UR8][R24.64] ;  /* 0x00000008180ed981 */ /* 0x000f68000c1e1900 */
[----:B------:R-:W5:Y:S01]  /*10e0*/  @!P5 LDG.E R8, desc[UR8][R22.64] ;  /* 0x000000081608d981 */ /* 0x000f62000c1e1900 */
[----:B------:R-:W-:-:S06]  /*10f0*/  MOV R12, RZ ;  /* 0x000000ff000c7202 */ /* 0x000fcc0000000f00 */
[----:B------:R0:W5:Y:S01]  /*1100*/  @!P4 LDG.E R12, desc[UR8][R28.64] ;  /* 0x000000081c0cc981 */ /* 0x000162000c1e1900 */
[----:B------:R-:W-:Y:S01]  /*1110*/  ISETP.GT.U32.AND P2, PT, R81, 0x27f, PT ;  /* 0x0000027f5100780c */ /* 0x000fe20003f44070 */
[----:B------:R-:W-:Y:S01]  /*1120*/  BSSY B0, `(.L_x_108) ;  /* 0x0000013000007945 */ /* 0x000fe20003800000 */
[----:B------:R-:W-:Y:S02]  /*1130*/  CS2R R18, SRZ ;  /* 0x0000000000127805 */ /* 0x000fe4000001ff00 */
[----:B------:R-:W-:Y:S01]  /*1140*/  CS2R R20, SRZ ;  /* 0x0000000000147805 */ /* 0x000fe2000001ff00 */
[----:B--2---:R-:W-:-:S05]  /*1150*/  FFMA.FTZ R17, -R16, R16, R17 ;  /* 0x0000001010117223 */ /* 0x004fca0000010111 */
[----:B------:R-:W-:-:S13]  /*1160*/  FSETP.GTU.FTZ.AND P0, PT, R17, RZ, PT ;  /* 0x000000ff1100720b */ /* 0x000fda0003f1c000 */
[----:B0-----:R-:W0:Y:S02]  /*1170*/  @P0 LDC R28, c[0x0][0x250] ;  /* 0x00009400ff1c0b82 */ /* 0x001e240000000800 */
[----:B0-----:R-:W-:Y:S01]  /*1180*/  @P0 FADD.FTZ R28, R17, R28 ;  /* 0x0000001c111c0221 */ /* 0x001fe20000010000 */
[----:B------:R-:W-:Y:S01]  /*1190*/  MOV R17, 0x3f800000 ;  /* 0x3f80000000117802 */ /* 0x000fe20000000f00 */
        /* <DEDUP_REMOVED lines=11> */
.L_x_109:
[----:B------:R-:W-:Y:S05]  /*1250*/  BSYNC B0 ;  /* 0x0000000000007941 */ /* 0x000fea0003800000 */
.L_x_108:
[----:B------:R-:W1:Y:S01]  /*1260*/  @P0 MUFU.RSQ R17, R28 ;  /* 0x0000001c00110308 */ /* 0x000e620000001400 */
[----:B------:R-:W-:Y:S02]  /*1270*/  ISETP.NE.AND P5, PT, RZ, UR10, PT ;  /* 0x0000000aff007c0c */ /* 0x000fe4000bfa5270 */
[C---:B0----5:R-:W-:Y:S02]  /*1280*/  PRMT R22, R69.reuse, 0x7632, R22 ;  /* 0x0000763245167816 */ /* 0x061fe40000000016 */
[----:B------:R-:W-:Y:S02]  /*1290*/  SHF.L.U32 R23, R69, 0x10, RZ ;  /* 0x0000001045177819 */ /* 0x000fe400000006ff */
[----:B------:R-:W-:Y:S02]  /*12a0*/  PRMT R26, R70, 0x7632, R26 ;  /* 0x00007632461a7816 */ /* 0x000fe4000000001a */
[----:B------:R-:W-:Y:S01]  /*12b0*/  SHF.L.U32 R25, R22, 0x10, RZ ;  /* 0x0000001016197819 */ /* 0x000fe200000006ff */
[----:B------:R-:W-:Y:S01]  /*12c0*/  FADD.FTZ R22, -R16, R23 ;  /* 0x0000001710167221 */ /* 0x000fe20000010100 */
[----:B------:R-:W-:-:S02]  /*12d0*/  SHF.L.U32 R27, R70, 0x10, RZ ;  /* 0x00000010461b7819 */ /* 0x000fc400000006ff */
[----:B------:R-:W-:Y:S01]  /*12e0*/  SHF.L.U32 R37, R26, 0x10, RZ ;  /* 0x000000101a257819 */ /* 0x000fe200000006ff */
[----:B------:R-:W-:Y:S01]  /*12f0*/  FADD.FTZ R26, -R16, R25 ;  /* 0x00000019101a7221 */ /* 0x000fe20000010100 */
[----:B------:R-:W-:Y:S01]  /*1300*/  PRMT R29, R68, 0x7632, R29 ;  /* 0x00007632441d7816 */ /* 0x000fe2000000001d */
[----:B------:R-:W-:Y:S01]  /*1310*/  FADD.FTZ R38, -R16, R27 ;  /* 0x0000001b10267221 */ /* 0x000fe20000010100 */
[C---:B------:R-:W-:Y:S01]  /*1320*/  PRMT R32, R67.reuse, 0x7632, R32 ;  /* 0x0000763243207816 */ /* 0x040fe20000000020 */
[-C--:B-1----:R-:W-:Y:S01]  /*1330*/  FMUL.FTZ R23, R22, R17.reuse ;  /* 0x0000001116177220 */ /* 0x082fe20000410000 */
[----:B------:R-:W-:Y:S01]  /*1340*/  SHF.L.U32 R31, R68, 0x10, RZ ;  /* 0x00000010441f7819 */ /* 0x000fe200000006ff */
[----:B------:R-:W-:Y:S01]  /*1350*/  FMUL.FTZ R22, R26, R17 ;  /* 0x000000111a167220 */ /* 0x000fe20000410000 */
[----:B------:R-:W-:Y:S02]  /*1360*/  SHF.L.U32 R30, R67, 0x10, RZ ;  /* 0x00000010431e7819 */ /* 0x000fe400000006ff */
[----:B------:R-:W-:-:S02]  /*1370*/  PRMT R24, R65, 0x7632, R24 ;  /* 0x0000763241187816 */ /* 0x000fc40000000018 */
        /* <DEDUP_REMOVED lines=21> */
.L_x_110:
[----:B------:R-:W-:Y:S01]  /*14d0*/  FMUL.FTZ R26, R31, R18 ;  /* 0x000000121f1a7220 */ /* 0x000fe20000410000 */
[----:B------:R-:W-:Y:S01]  /*14e0*/  FADD.FTZ R34, -R16, R37 ;  /* 0x0000002510227221 */ /* 0x000fe20000010100 */
[----:B------:R-:W-:Y:S01]  /*14f0*/  FMUL.FTZ R27, R38, R17 ;  /* 0x00000011261b7220 */ /* 0x000fe20000410000 */
[----:B------:R-:W-:Y:S01]  /*1500*/  FMUL.FTZ R32, R29, R19 ;  /* 0x000000131d207220 */ /* 0x000fe20000410000 */
[----:B------:R-:W-:Y:S01]  /*1510*/  FFMA.FTZ R25, R23, R26, RZ ;  /* 0x0000001a17197223 */ /* 0x000fe200000100ff */
[----:B------:R-:W-:Y:S01]  /*1520*/  FADD.FTZ R33, RZ, R26 ;  /* 0x0000001aff217221 */ /* 0x000fe20000010000 */
[----:B------:R-:W-:Y:S01]  /*1530*/  FMUL.FTZ R26, R34, R17 ;  /* 0x00000011221a7220 */ /* 0x000fe20000410000 */
        /* <DEDUP_REMOVED lines=19> */
.L_x_111:
[----:B------:R-:W-:Y:S01]  /*1670*/  SHF.L.U32 R35, R65, 0x10, RZ ;  /* 0x0000001041237819 */ /* 0x000fe200000006ff */
[----:B------:R-:W-:Y:S01]  /*1680*/  FFMA.FTZ R36, R22, R32, R25 ;  /* 0x0000002016247223 */ /* 0x000fe20000010019 */
[----:B------:R-:W-:Y:S01]  /*1690*/  FMUL.FTZ R34, R30, R18 ;  /* 0x000000121e227220 */ /* 0x000fe20000410000 */
[----:B------:R-:W-:Y:S01]  /*16a0*/  SHF.L.U32 R37, R24, 0x10, RZ ;  /* 0x0000001018257819 */ /* 0x000fe200000006ff */
[----:B------:R-:W-:Y:S01]  /*16b0*/  FADD.FTZ R33, R32, R33 ;  /* 0x0000002120217221 */ /* 0x000fe20000010000 */
[----:B------:R-:W-:Y:S01]  /*16c0*/  FADD.FTZ R24, -R16, R35 ;  /* 0x0000002310187221 */ /* 0x000fe20000010100 */
[----:B------:R-:W-:Y:S01]  /*16d0*/  FFMA.FTZ R25, R27, R34, R36 ;  /* 0x000000221b197223 */ /* 0x000fe20000010024 */
[----:B------:R-:W-:Y:S01]  /*16e0*/  PRMT R38, R64, 0x7632, R38 ;  /* 0x0000763240267816 */ /* 0x000fe20000000026 */
[----:B------:R-:W-:Y:S01]  /*16f0*/  FADD.FTZ R36, -R16, R37 ;  /* 0x0000002510247221 */ /* 0x000fe20000010100 */
[----:B------:R-:W-:Y:S01]  /*1700*/  FMUL.FTZ R37, R24, R17 ;  /* 0x0000001118257220 */ /* 0x000fe20000410000 */
[----:B------:R-:W-:Y:S01]  /*1710*/  FADD.FTZ R33, R33, R34 ;  /* 0x0000002221217221 */ /* 0x000fe20000010000 */
[----:B------:R-:W-:Y:S01]  /*1720*/  SHF.L.U32 R39, R64, 0x10, RZ ;  /* 0x0000001040277819 */ /* 0x000fe200000006ff */
[----:B------:R-:W-:Y:S01]  /*1730*/  FMUL.FTZ R24, R28, R19 ;  /* 0x000000131c187220 */ /* 0x000fe20000410000 */
[----:B------:R-:W-:Y:S01]  /*1740*/  SHF.L.U32 R38, R38, 0x10, RZ ;  /* 0x0000001026267819 */ /* 0x000fe200000006ff */
        /* <DEDUP_REMOVED lines=20> */
.L_x_112:
[--C-:B------:R-:W-:Y:S01]  /*1890*/  FADD.FTZ R35, R24, R33.reuse ;  /* 0x0000002118237221 */ /* 0x100fe20000010000 */
[----:B------:R-:W-:Y:S01]  /*18a0*/  PRMT R33, R66, 0x7632, R33 ;  /* 0x0000763242217816 */ /* 0x000fe20000000021 */
[----:B------:R-:W-:Y:S01]  /*18b0*/  FFMA.FTZ R34, R26, R24, R25 ;  /* 0x000000181a227223 */ /* 0x000fe20000010019 */
[----:B------:R-:W-:Y:S01]  /*18c0*/  FMUL.FTZ R32, R39, R18 ;  /* 0x0000001227207220 */ /* 0x000fe20000410000 */
[----:B------:R-:W-:Y:S02]  /*18d0*/  SHF.L.U32 R41, R66, 0x10, RZ ;  /* 0x0000001042297819 */ /* 0x000fe400000006ff */
[----:B------:R-:W-:Y:S01]  /*18e0*/  SHF.L.U32 R33, R33, 0x10, RZ ;  /* 0x0000001021217819 */ /* 0x000fe200000006ff */
[----:B------:R-:W-:Y:S01]  /*18f0*/  FFMA.FTZ R25, R37, R32, R34 ;  /* 0x0000002025197223 */ /* 0x000fe20000010022 */
[----:B------:R-:W-:Y:S01]  /*1900*/  FADD.FTZ R24, R35, R32 ;  /* 0x0000002023187221 */ /* 0x000fe20000010000 */
[C---:B------:R-:W-:Y:S01]  /*1910*/  FADD.FTZ R32, -R16.reuse, R41 ;  /* 0x0000002910207221 */ /* 0x040fe20000010100 */
[C---:B------:R-:W-:Y:S01]  /*1920*/  PRMT R34, R63.reuse, 0x7632, R34 ;  /* 0x000076323f227816 */ /* 0x040fe20000000022 */
[----:B------:R-:W-:Y:S01]  /*1930*/  FADD.FTZ R42, -R16, R33 ;  /* 0x00000021102a7221 */ /* 0x000fe20000010100 */
[----:B------:R-:W-:Y:S01]  /*1940*/  SHF.L.U32 R35, R63, 0x10, RZ ;  /* 0x000000103f237819 */ /* 0x000fe200000006ff */
[----:B------:R-:W-:Y:S01]  /*1950*/  FMUL.FTZ R33, R32, R17 ;  /* 0x0000001120217220 */ /* 0x000fe20000410000 */
[----:B------:R-:W-:Y:S01]  /*1960*/  PRMT R40, R60, 0x7632, R40 ;  /* 0x000076323c287816 */ /* 0x000fe20000000028 */
        /* <DEDUP_REMOVED lines=22> */
.L_x_113:
[----:B------:R-:W-:Y:S01]  /*1ad0*/  FFMA.FTZ R44, R36, R41, R25 ;  /* 0x00000029242c7223 */ /* 0x000fe20000010019 */
[----:B------:R-:W-:Y:S01]  /*1ae0*/  FADD.FTZ R43, R41, R24 ;  /* 0x00000018292b7221 */ /* 0x000fe20000010000 */
[----:B------:R-:W-:Y:S01]  /*1af0*/  FMUL.FTZ R42, R35, R18 ;  /* 0x00000012232a7220 */ /* 0x000fe20000410000 */
[----:B------:R-:W-:Y:S02]  /*1b00*/  SHF.L.U32 R41, R60, 0x10, RZ ;  /* 0x000000103c297819 */ /* 0x000fe400000006ff */
[----:B------:R-:W-:Y:S01]  /*1b10*/  SHF.L.U32 R45, R40, 0x10, RZ ;  /* 0x00000010282d7819 */ /* 0x000fe200000006ff */
[----:B------:R-:W-:Y:S01]  /*1b20*/  FFMA.FTZ R25, R33, R42, R44 ;  /* 0x0000002a21197223 */ /* 0x000fe2000001002c */
[----:B------:R-:W-:Y:S01]  /*1b30*/  FADD.FTZ R24, R43, R42 ;  /* 0x0000002a2b187221 */ /* 0x000fe20000010000 */
[----:B------:R-:W-:Y:S01]  /*1b40*/  FADD.FTZ R42, -R16, R41 ;  /* 0x00000029102a7221 */ /* 0x000fe20000010100 */
[----:B------:R-:W-:Y:S01]  /*1b50*/  PRMT R40, R58, 0x7632, R40 ;  /* 0x000076323a287816 */ /* 0x000fe20000000028 */
[----:B------:R-:W-:Y:S01]  /*1b60*/  FADD.FTZ R44, -R16, R45 ;  /* 0x0000002d102c7221 */ /* 0x000fe20000010100 */
[----:B------:R-:W-:Y:S01]  /*1b70*/  SHF.L.U32 R43, R58, 0x10, RZ ;  /* 0x000000103a2b7819 */ /* 0x000fe200000006ff */
[----:B------:R-:W-:Y:S01]  /*1b80*/  FMUL.FTZ R41, R42, R17 ;  /* 0x000000112a297220 */ /* 0x000fe20000410000 */
[----:B------:R-:W-:Y:S01]  /*1b90*/  SHF.L.U32 R40, R40, 0x10, RZ ;  /* 0x0000001028287819 */ /* 0x000fe200000006ff */
[----:B------:R-:W-:Y:S01]  /*1ba0*/  FMUL.FTZ R45, R34, R19 ;  /* 0x00000013222d7220 */ /* 0x000fe20000410000 */
        /* <DEDUP_REMOVED lines=20> */
.L_x_114:
[----:B------:R-:W-:Y:S01]  /*1cf0*/  FFMA.FTZ R46, R32, R45, R25 ;  /* 0x0000002d202e7223 */ /* 0x000fe20000010019 */
[----:B------:R-:W-:Y:S01]  /*1d00*/  FMUL.FTZ R44, R43, R18 ;  /* 0x000000122b2c7220 */ /* 0x000fe20000410000 */
[----:B------:R-:W-:Y:S01]  /*1d10*/  FADD.FTZ R49, R45, R24 ;  /* 0x000000182d317221 */ /* 0x000fe20000010000 */
[C---:B------:R-:W-:Y:S02]  /*1d20*/  PRMT R45, R62.reuse, 0x7632, R45 ;  /* 0x000076323e2d7816 */ /* 0x040fe4000000002d */
[----:B------:R-:W-:Y:S01]  /*1d30*/  SHF.L.U32 R47, R62, 0x10, RZ ;  /* 0x000000103e2f7819 */ /* 0x000fe200000006ff */
[----:B------:R-:W-:Y:S01]  /*1d40*/  FADD.FTZ R24, R49, R44 ;  /* 0x0000002c31187221 */ /* 0x000fe20000010000 */
[----:B------:R-:W-:Y:S01]  /*1d50*/  SHF.L.U32 R49, R45, 0x10, RZ ;  /* 0x000000102d317819 */ /* 0x000fe200000006ff */
[--C-:B------:R-:W-:Y:S01]  /*1d60*/  FFMA.FTZ R25, R41, R44, R46.reuse ;  /* 0x0000002c29197223 */ /* 0x100fe2000001002e */
[----:B------:R-:W-:Y:S01]  /*1d70*/  PRMT R46, R56, 0x7632, R46 ;  /* 0x00007632382e7816 */ /* 0x000fe2000000002e */
[----:B------:R-:W-:Y:S01]  /*1d80*/  FADD.FTZ R44, -R16, R47 ;  /* 0x0000002f102c7221 */ /* 0x000fe20000010100 */
[----:B------:R-:W-:Y:S01]  /*1d90*/  SHF.L.U32 R45, R56, 0x10, RZ ;  /* 0x00000010382d7819 */ /* 0x000fe200000006ff */
[----:B------:R-:W-:Y:S01]  /*1da0*/  FADD.FTZ R50, -R16, R49 ;  /* 0x0000003110327221 */ /* 0x000fe20000010100 */
[----:B------:R-:W-:Y:S01]  /*1db0*/  PRMT R48, R12, 0x7632, R48 ;  /* 0x000076320c307816 */ /* 0x000fe20000000030 */
        /* <DEDUP_REMOVED lines=23> */
.L_x_115:
[----:B------:R-:W-:Y:S01]  /*1f30*/  FFMA.FTZ R52, R42, R49, R25 ;  /* 0x000000312a347223 */ /* 0x000fe20000010019 */
[----:B------:R-:W-:Y:S01]  /*1f40*/  FADD.FTZ R51, R49, R24 ;  /* 0x0000001831337221 */ /* 0x000fe20000010000 */
[----:B------:R-:W-:Y:S01]  /*1f50*/  SHF.L.U32 R49, R12, 0x10, RZ ;  /* 0x000000100c317819 */ /* 0x000fe200000006ff */
[----:B------:R-:W-:Y:S01]  /*1f60*/  FMUL.FTZ R50, R45, R18 ;  /* 0x000000122d327220 */ /* 0x000fe20000410000 */
[----:B------:R-:W-:-:S03]  /*1f70*/  SHF.L.U32 R53, R48, 0x10, RZ ;  /* 0x0000001030357819 */ /* 0x000fc600000006ff */
[----:B------:R-:W-:Y:S01]  /*1f80*/  FFMA.FTZ R25, R47, R50, R52 ;  /* 0x000000322f197223 */ /* 0x000fe20000010034 */
[--C-:B------:R-:W-:Y:S01]  /*1f90*/  FADD.FTZ R24, R51, R50.reuse ;  /* 0x0000003233187221 */ /* 0x100fe20000010000 */
        /* <DEDUP_REMOVED lines=27> */
.L_x_116:
[----:B------:R-:W-:Y:S01]  /*2150*/  FFMA.FTZ R54, R44, R53, R25 ;  /* 0x000000352c367223 */ /* 0x000fe20000010019 */
[----:B------:R-:W-:Y:S01]  /*2160*/  FMUL.FTZ R52, R51, R18 ;  /* 0x0000001233347220 */ /* 0x000fe20000410000 */
[--C-:B------:R-:W-:Y:S01]  /*2170*/  FADD.FTZ R53, R53, R24.reuse ;  /* 0x0000001835357221 */ /* 0x100fe20000010000 */
[----:B------:R-:W-:Y:S02]  /*2180*/  PRMT R24, R14, 0x7632, R24 ;  /* 0x000076320e187816 */ /* 0x000fe40000000018 */
        /* <DEDUP_REMOVED lines=11> */
[-C--:B------:R-:W-:Y:S01]  /*2240*/  FMUL.FTZ R55, R54, R17.reuse ;  /* 0x0000001136377220 */ /* 0x080fe20000410000 */
        /* <DEDUP_REMOVED lines=13> */
[----:B0-----:R-:W-:Y:S01]  /*2320*/  FMUL.FTZ R53, R53, R90 ;  /* 0x0000005a35357220 */ /* 0x001fe20000410000 */
[----:B------:R-:W-:-:S04]  /*2330*/  FADD.FTZ R90, -R90, 1 ;  /* 0x3f8000005a5a7421 */ /* 0x000fc80000010100 */
[----:B------:R-:W-:Y:S01]  /*2340*/  FFMA.FTZ R92, R83, R90, 1 ;  /* 0x3f800000535c7423 */ /* 0x000fe2000001005a */
[----:B-1----:R-:W-:Y:S01]  /*2350*/  FMUL.FTZ R52, R52, R91 ;  /* 0x0000005b34347220 */ /* 0x002fe20000410000 */
[----:B------:R-:W-:Y:S02]  /*2360*/  FADD.FTZ R91, -R91, 1 ;  /* 0x3f8000005b5b7421 */ /* 0x000fe40000010100 */
[----:B------:R-:W-:Y:S02]  /*2370*/  FMUL.FTZ R53, R53, R92 ;  /* 0x0000005c35357220 */ /* 0x000fe40000410000 */
[----:B------:R-:W-:-:S04]  /*2380*/  FFMA.FTZ R85, R85, R91, 1 ;  /* 0x3f80000055557423 */ /* 0x000fc8000001005b */
[----:B------:R-:W-:-:S07]  /*2390*/  FMUL.FTZ R52, R52, R85 ;  /* 0x0000005534347220 */ /* 0x000fce0000410000 */
.L_x_117:
[----:B------:R-:W-:Y:S01]  /*23a0*/  FMUL.FTZ R90, R53, R18 ;  /* 0x00000012355a7220 */ /* 0x000fe20000410000 */
[----:B------:R-:W-:Y:S01]  /*23b0*/  ISETP.GT.AND P0, PT, R6, 0x1e, PT ;  /* 0x0000001e0600780c */ /* 0x000fe20003f04270 */
[----:B------:R-:W-:Y:S01]  /*23c0*/  FFMA.FTZ R92, R23, R31, RZ ;  /* 0x0000001f175c7223 */ /* 0x000fe200000100ff */
[----:B------:R-:W0:Y:S01]  /*23d0*/  S2UR UR11, SR_CgaCtaId ;  /* 0x00000000000b79c3 */ /* 0x000e220000008800 */
[----:B------:R-:W-:Y:S01]  /*23e0*/  FFMA.FTZ R83, R55, R90, R24 ;  /* 0x0000005a37537223 */ /* 0x000fe20000010018 */
[----:B------:R-:W-:Y:S01]  /*23f0*/  FMUL.FTZ R24, R52, R19 ;  /* 0x0000001334187220 */ /* 0x000fe20000410000 */
[----:B------:R-:W-:Y:S01]  /*2400*/  FADD.FTZ R85, R25, R90 ;  /* 0x0000005a19557221 */ /* 0x000fe20000010000 */
[----:B------:R-:W-:Y:S01]  /*2410*/  FFMA.FTZ R23, R22, R29, RZ ;  /* 0x0000001d16177223 */ /* 0x000fe200000100ff */
[----:B------:R-:W-:Y:S01]  /*2420*/  FFMA.FTZ R92, R27, R30, R92 ;  /* 0x0000001e1b5c7223 */ /* 0x000fe2000001005c */
[----:B------:R-:W-:Y:S01]  /*2430*/  FFMA.FTZ R25, R54, R24, R83 ;  /* 0x0000001836197223 */ /* 0x000fe20000010053 */
[----:B------:R-:W-:Y:S01]  /*2440*/  FADD.FTZ R24, R24, R85 ;  /* 0x0000005518187221 */ /* 0x000fe20000010000 */
[----:B------:R-:W-:Y:S01]  /*2450*/  FADD.FTZ R31, RZ, R31 ;  /* 0x0000001fff1f7221 */ /* 0x000fe20000010000 */
[----:B------:R-:W-:Y:S01]  /*2460*/  FADD.FTZ R29, RZ, R29 ;  /* 0x0000001dff1d7221 */ /* 0x000fe20000010000 */
[----:B------:R-:W-:Y:S01]  /*2470*/  FFMA.FTZ R23, R26, R28, R23 ;  /* 0x0000001c1a177223 */ /* 0x000fe20000010017 */
[----:B------:R-:W1:Y:S01]  /*2480*/  SHFL.DOWN PT, R90, R25, 0x1, 0x1f ;  /* 0x08201f00195a7f89 */ /* 0x000e6200000e0000 */
[----:B------:R-:W-:Y:S01]  /*2490*/  FADD.FTZ R30, R31, R30 ;  /* 0x0000001e1f1e7221 */ /* 0x000fe20000010000 */
[----:B------:R-:W-:Y:S01]  /*24a0*/  FADD.FTZ R29, R29, R28 ;  /* 0x0000001c1d1d7221 */ /* 0x000fe20000010000 */
        /* <DEDUP_REMOVED lines=13> */
[----:B------:R-:W-:Y:S01]  /*2580*/  UMOV UR6, 0x400 ;  /* 0x0000040000067882 */ /* 0x000fe20000000000 */
[----:B------:R-:W-:Y:S01]  /*2590*/  FFMA.FTZ R92, R47, R45, R92 ;  /* 0x0000002d2f5c7223 */ /* 0x000fe2000001005c */
[----:B------:R-:W-:Y:S01]  /*25a0*/  UIADD3 UR5, UR6, 0xd0, URZ ;  /* 0x000000d006057890 */ /* 0x000fe2000fffe03f */
[----:B------:R-:W-:Y:S01]  /*25b0*/  FADD.FTZ R30, R30, R45 ;  /* 0x0000002d1e1e7221 */ /* 0x000fe20000010000 */
[----:B------:R-:W-:Y:S01]  /*25c0*/  FFMA.FTZ R23, R44, R46, R23 ;  /* 0x0000002e2c177223 */ /* 0x000fe20000010017 */
[----:B------:R-:W-:Y:S01]  /*25d0*/  FADD.FTZ R29, R29, R46 ;  /* 0x0000002e1d1d7221 */ /* 0x000fe20000010000 */
[----:B------:R-:W-:Y:S01]  /*25e0*/  ISETP.NE.AND P3, PT, R6, RZ, PT ;  /* 0x000000ff0600720c */ /* 0x000fe20003f65270 */
[----:B0-----:R-:W-:Y:S01]  /*25f0*/  ULEA UR5, UR11, UR5, 0x18 ;  /* 0x000000050b057291 */ /* 0x001fe2000f8ec03f */
[----:B-1----:R-:W-:Y:S01]  /*2600*/  @!P0 FADD.FTZ R25, R25, R90 ;  /* 0x0000005a19198221 */ /* 0x002fe20000010000 */
[----:B------:R-:W-:Y:S01]  /*2610*/  ISETP.NE.AND P2, PT, R81, RZ, PT ;  /* 0x000000ff5100720c */ /* 0x000fe20003f45270 */
[----:B------:R-:W-:Y:S01]  /*2620*/  FFMA.FTZ R92, R49, R51, R92 ;  /* 0x00000033315c7223 */ /* 0x000fe2000001005c */
[----:B------:R-:W-:Y:S01]  /*2630*/  FADD.FTZ R30, R30, R51 ;  /* 0x000000331e1e7221 */ /* 0x000fe20000010000 */
[----:B--2---:R-:W-:Y:S01]  /*2640*/  @!P0 FADD.FTZ R24, R24, R83 ;  /* 0x0000005318188221 */ /* 0x004fe20000010000 */
[----:B------:R-:W0:Y:S01]  /*2650*/  SHFL.DOWN PT, R90, R25, 0x2, 0x1f ;  /* 0x08401f00195a7f89 */ /* 0x000e2200000e0000 */
[----:B------:R-:W-:Y:S01]  /*2660*/  ISETP.GT.AND P0, PT, R6, 0x1d, PT ;  /* 0x0000001d0600780c */ /* 0x000fe20003f04270 */
[----:B------:R-:W-:Y:S01]  /*2670*/  FFMA.FTZ R23, R48, R50, R23 ;  /* 0x0000003230177223 */ /* 0x000fe20000010017 */
[----:B------:R-:W-:Y:S01]  /*2680*/  FADD.FTZ R29, R29, R50 ;  /* 0x000000321d1d7221 */ /* 0x000fe20000010000 */
[----:B------:R-:W1:Y:S01]  /*2690*/  SHFL.DOWN PT, R83, R24, 0x2, 0x1f ;  /* 0x08401f0018537f89 */ /* 0x000e6200000e0000 */
[----:B------:R-:W-:Y:S01]  /*26a0*/  FFMA.FTZ R40, R55, R53, R92 ;  /* 0x0000003537287223 */ /* 0x000fe2000001005c */
[----:B------:R-:W-:Y:S01]  /*26b0*/  FFMA.FTZ R41, R54, R52, R23 ;  /* 0x0000003436297223 */ /* 0x000fe20000010017 */
[----:B------:R-:W-:Y:S01]  /*26c0*/  FADD.FTZ R42, R30, R53 ;  /* 0x000000351e2a7221 */ /* 0x000fe20000010000 */
[----:B------:R-:W-:Y:S01]  /*26d0*/  FADD.FTZ R43, R29, R52 ;  /* 0x000000341d2b7221 */ /* 0x000fe20000010000 */
[C---:B------:R-:W-:Y:S01]  /*26e0*/  LEA R85, R81.reuse, UR5, 0x4 ;  /* 0x0000000551557c11 */ /* 0x040fe2000f8e20ff */
[----:B------:R-:W-:Y:S01]  /*26f0*/  BSSY B0, `(.L_x_118) ;  /* 0x000004e000007945 */ /* 0x000fe20003800000 */
[----:B------:R-:W-:Y:S01]  /*2700*/  ISETP.GT.U32.AND P4, PT, R81, 0x9, PT ;  /* 0x000000095100780c */ /* 0x000fe20003f84070 */
[----:B------:R-:W-:-:S02]  /*2710*/  IMAD R84, R84, 0xa, R81 ;  /* 0x0000000a54547824 */ /* 0x000fc400078e0251 */
[----:B------:R-:W-:Y:S01]  /*2720*/  STS.128 [R85], R40 ;  /* 0x0000002855007388 */ /* 0x000fe20000000c00 */
        /* <DEDUP_REMOVED lines=10> */
[----:B0-----:R-:W-:-:S02]  /*27d0*/  @!P0 FADD.FTZ R25, R25, R90 ;  /* 0x0000005a19198221 */ /* 0x001fc40000010000 */
[----:B------:R-:W0:Y:S01]  /*27e0*/  LDC.64 R90, c[0x0][0x268] ;  /* 0x00009a00ff5a7b82 */ /* 0x000e220000000a00 */
[----:B-1----:R-:W-:Y:S02]  /*27f0*/  @!P0 FADD.FTZ R24, R24, R83 ;  /* 0x0000005318188221 */ /* 0x002fe40000010000 */
[----:B------:R-:W1:Y:S01]  /*2800*/  SHFL.DOWN PT, R22, R25, 0x10, 0x1f ;  /* 0x0a001f0019167f89 */ /* 0x000e6200000e0000 */
[----:B------:R-:W-:-:S03]  /*2810*/  ISETP.GT.AND P0, PT, R6, 0xf, PT ;  /* 0x0000000f0600780c */ /* 0x000fc60003f04270 */
[----:B------:R-:W2:Y:S01]  /*2820*/  SHFL.DOWN PT, R27, R24, 0x10, 0x1f ;  /* 0x0a001f00181b7f89 */ /* 0x000ea200000e0000 */
[----:B------:R-:W3:Y:S09]  /*2830*/  LDC R83, c[0x0][0xc] ;  /* 0x00000300ff537b82 */ /* 0x000ef20000000800 */
[----:B-1----:R-:W-:Y:S01]  /*2840*/  @!P0 FADD.FTZ R25, R25, R22 ;  /* 0x0000001619198221 */ /* 0x002fe20000010000 */
[----:B--2---:R-:W-:-:S04]  /*2850*/  @!P0 FADD.FTZ R24, R24, R27 ;  /* 0x0000001b18188221 */ /* 0x004fc80000010000 */
[----:B------:R-:W-:Y:S02]  /*2860*/  MOV R22, R25 ;  /* 0x0000001900167202 */ /* 0x000fe40000000f00 */
[----:B---3--:R-:W-:Y:S02]  /*2870*/  ISETP.GE.U32.AND P0, PT, R83, 0x2, PT ;  /* 0x000000025300780c */ /* 0x008fe40003f06070 */
[----:B------:R-:W-:-:S05]  /*2880*/  MOV R23, R24 ;  /* 0x0000001800177202 */ /* 0x000fca0000000f00 */
[----:B------:R1:W-:Y:S01]  /*2890*/  @!P3 STS.64 [R0+0x18], R22 ;  /* 0x000018160000b388 */ /* 0x0003e20000000a00 */
[----:B------:R-:W-:Y:S06]  /*28a0*/  BAR.SYNC.DEFER_BLOCKING 0x0 ;  /* 0x0000000000007b1d */ /* 0x000fec0000010000 */
[----:B0-----:R-:W-:Y:S05]  /*28b0*/  @P2 BRA `(.L_x_119) ;  /* 0x0000000000c42947 */ /* 0x001fea0003800000 */
[----:B------:R-:W-:-:S09]  /*28c0*/  ULEA UR5, UR11, UR6, 0x18 ;  /* 0x000000060b057291 */ /* 0x000fd2000f8ec03f */
[----:B------:R-:W0:Y:S04]  /*28d0*/  LDS.128 R24, [UR5+0x20] ;  /* 0x00002005ff187984 */ /* 0x000e280008000c00 */
[----:B------:R-:W2:Y:S04]  /*28e0*/  LDS.128 R44, [UR5+0x30] ;  /* 0x00003005ff2c7984 */ /* 0x000ea80008000c00 */
[----:B------:R-:W3:Y:S04]  /*28f0*/  LDS.128 R36, [UR5+0x40] ;  /* 0x00004005ff247984 */ /* 0x000ee80008000c00 */
[----:B------:R-:W4:Y:S04]  /*2900*/  LDS.128 R32, [UR5+0x50] ;  /* 0x00005005ff207984 */ /* 0x000f280008000c00 */
[----:B------:R-:W5:Y:S04]  /*2910*/  LDS.128 R28, [UR5+0x60] ;  /* 0x00006005ff1c7984 */ /* 0x000f680008000c00 */
[----:B------:R-:W5:Y:S01]  /*2920*/  LDS.128 R48, [UR5+0x70] ;  /* 0x00007005ff307984 */ /* 0x000f620008000c00 */
[----:B0-----:R-:W-:Y:S01]  /*2930*/  FADD.FTZ R53, R22, R24 ;  /* 0x0000001816357221 */ /* 0x001fe20000010000 */
[----:B-1----:R-:W-:-:S03]  /*2940*/  FADD.FTZ R22, R23, R25 ;  /* 0x0000001917167221 */ /* 0x002fc60000010000 */
        /* <DEDUP_REMOVED lines=17> */
[----:B------:R-:W3:Y:S01]  /*2a60*/  LDS.64 R22, [UR5+0xb0] ;  /* 0x0000b005ff167984 */ /* 0x000ee20008000a00 */
[----:B-----5:R-:W-:Y:S01]  /*2a70*/  FADD.FTZ R53, R53, R28 ;  /* 0x0000001c35357221 */ /* 0x020fe20000010000 */
[----:B------:R-:W-:-:S03]  /*2a80*/  FADD.FTZ R32, R32, R29 ;  /* 0x0000001d20207221 */ /* 0x000fc60000010000 */
[----:B------:R-:W-:Y:S01]  /*2a90*/  FADD.FTZ R53, R53, R30 ;  /* 0x0000001e35357221 */ /* 0x000fe20000010000 */
[----:B------:R-:W-:-:S03]  /*2aa0*/  FADD.FTZ R32, R32, R31 ;  /* 0x0000001f20207221 */ /* 0x000fc60000010000 */
[----:B------:R-:W-:Y:S01]  /*2ab0*/  FADD.FTZ R53, R53, R48 ;  /* 0x0000003035357221 */ /* 0x000fe20000010000 */
        /* <DEDUP_REMOVED lines=17> */
.L_x_119:
[----:B------:R-:W-:Y:S05]  /*2bd0*/  BSYNC B0 ;  /* 0x0000000000007941 */ /* 0x000fea0003800000 */
.L_x_118:
[----:B------:R-:W-:Y:S06]  /*2be0*/  BAR.SYNC.DEFER_BLOCKING 0x0 ;  /* 0x0000000000007b1d */ /* 0x000fec0000010000 */
[----:B------:R-:W-:Y:S04]  /*2bf0*/  BSSY B0, `(.L_x_120) ;  /* 0x000013d000007945 */ /* 0x000fe80003800000 */
[----:B------:R-:W-:Y:S05]  /*2c00*/  @P4 BRA `(.L_x_121) ;  /* 0x0000001000ec4947 */ /* 0x000fea0003800000 */
[----:B------:R-:W0:Y:S04]  /*2c10*/  LDS.128 R44, [R85+0xa0] ;  /* 0x0000a000552c7984 */ /* 0x000e280000000c00 */
[----:B------:R-:W2:Y:S04]  /*2c20*/  LDS.128 R48, [R85+0x140] ;  /* 0x0001400055307984 */ /* 0x000ea80000000c00 */
[----:B------:R-:W3:Y:S04]  /*2c30*/  LDS.128 R52, [R85+0x1e0] ;  /* 0x0001e00055347984 */ /* 0x000ee80000000c00 */
[----:B------:R-:W4:Y:S04]  /*2c40*/  LDS.128 R24, [R85+0x280] ;  /* 0x0002800055187984 */ /* 0x000f280000000c00 */
[----:B------:R-:W5:Y:S04]  /*2c50*/  LDS.128 R28, [R85+0x320] ;  /* 0x00032000551c7984 */ /* 0x000f680000000c00 */
[----:B------:R-:W1:Y:S04]  /*2c60*/  LDS.128 R36, [R85+0x3c0] ;  /* 0x0003c00055247984 */ /* 0x000e680000000c00 */
[----:B------:R-:W1:Y:S01]  /*2c70*/  LDS.128 R32, [R85+0x460] ;  /* 0x0004600055207984 */ /* 0x000e620000000c00 */
[----:B0-----:R-:W-:Y:S01]  /*2c80*/  FADD.FTZ R93, R40, R44 ;  /* 0x0000002c285d7221 */ /* 0x001fe20000010000 */
        /* <DEDUP_REMOVED lines=10> */
[----:B------:R-:W0:Y:S01]  /*2d30*/  LDS.128 R44, [R85+0x500] ;  /* 0x00050000552c7984 */ /* 0x000e220000000c00 */
[----:B----4-:R-:W-:Y:S01]  /*2d40*/  FADD.FTZ R93, R93, R24 ;  /* 0x000000185d5d7221 */ /* 0x010fe20000010000 */
[----:B------:R-:W-:Y:S01]  /*2d50*/  FADD.FTZ R24, R40, R25 ;  /* 0x0000001928187221 */ /* 0x000fe20000010000 */
[----:B------:R-:W-:Y:S01]  /*2d60*/  FADD.FTZ R48, R42, R55 ;  /* 0x000000372a307221 */ /* 0x000fe20000010000 */
[----:B------:R-:W-:Y:S01]  /*2d70*/  FADD.FTZ R49, R41, R26 ;  /* 0x0000001a29317221 */ /* 0x000fe20000010000 */
[----:B-----5:R-:W-:Y:S01]  /*2d80*/  FADD.FTZ R93, R93, R28 ;  /* 0x0000001c5d5d7221 */ /* 0x020fe20000010000 */
[----:B------:R-:W2:Y:S01]  /*2d90*/  LDS.128 R40, [R85+0x5a0] ;  /* 0x0005a00055287984 */ /* 0x000ea20000000c00 */
[----:B------:R-:W-:Y:S01]  /*2da0*/  FADD.FTZ R48, R48, R27 ;  /* 0x0000001b30307221 */ /* 0x000fe20000010000 */
[----:B------:R-:W-:Y:S01]  /*2db0*/  FADD.FTZ R28, R24, R29 ;  /* 0x0000001d181c7221 */ /* 0x000fe20000010000 */
[----:B------:R-:W-:Y:S01]  /*2dc0*/  FADD.FTZ R49, R49, R30 ;  /* 0x0000001e31317221 */ /* 0x000fe20000010000 */
[----:B------:R-:W3:Y:S01]  /*2dd0*/  LDS.128 R24, [R85+0x640] ;  /* 0x0006400055187984 */ /* 0x000ee20000000c00 */
[----:B------:R-:W-:Y:S01]  /*2de0*/  FADD.FTZ R48, R48, R31 ;  /* 0x0000001f30307221 */ /* 0x000fe20000010000 */
[----:B-1----:R-:W-:Y:S01]  /*2df0*/  FADD.FTZ R52, R28, R37 ;  /* 0x000000251c347221 */ /* 0x002fe20000010000 */
[----:B------:R-:W-:Y:S01]  /*2e00*/  FADD.FTZ R53, R93, R36 ;  /* 0x000000245d357221 */ /* 0x000fe20000010000 */
[----:B------:R-:W1:Y:S01]  /*2e10*/  LDS.128 R28, [R85+0x6e0] ;  /* 0x0006e000551c7984 */ /* 0x000e620000000c00 */
[----:B------:R-:W-:Y:S01]  /*2e20*/  FADD.FTZ R49, R49, R38 ;  /* 0x0000002631317221 */ /* 0x000fe20000010000 */
[----:B------:R-:W-:Y:S01]  /*2e30*/  FADD.FTZ R48, R48, R39 ;  /* 0x0000002730307221 */ /* 0x000fe20000010000 */
[----:B------:R-:W-:Y:S01]  /*2e40*/  FADD.FTZ R53, R53, R32 ;  /* 0x0000002035357221 */ /* 0x000fe20000010000 */
[----:B------:R-:W4:Y:S01]  /*2e50*/  LDS.128 R36, [R85+0x780] ;  /* 0x0007800055247984 */ /* 0x000f220000000c00 */
[----:B------:R-:W-:Y:S01]  /*2e60*/  FADD.FTZ R52, R52, R33 ;  /* 0x0000002134347221 */ /* 0x000fe20000010000 */
[----:B------:R-:W-:Y:S01]  /*2e70*/  FADD.FTZ R55, R49, R34 ;  /* 0x0000002231377221 */ /* 0x000fe20000010000 */
[----:B------:R-:W-:-:S02]  /*2e80*/  FADD.FTZ R54, R48, R35 ;  /* 0x0000002330367221 */ /* 0x000fc40000010000 */
[----:B------:R-:W5:Y:S04]  /*2e90*/  LDS.128 R32, [R85+0x820] ;  /* 0x0008200055207984 */ /* 0x000f680000000c00 */
[----:B------:R-:W5:Y:S01]  /*2ea0*/  LDS.128 R48, [R85+0x8c0] ;  /* 0x0008c00055307984 */ /* 0x000f620000000c00 */
[----:B0-----:R-:W-:Y:S01]  /*2eb0*/  FADD.FTZ R53, R53, R44 ;  /* 0x0000002c35357221 */ /* 0x001fe20000010000 */
[----:B------:R-:W-:Y:S01]  /*2ec0*/  FADD.FTZ R52, R52, R45 ;  /* 0x0000002d34347221 */ /* 0x000fe20000010000 */
[----:B------:R-:W-:Y:S01]  /*2ed0*/  FADD.FTZ R55, R55, R46 ;  /* 0x0000002e37377221 */ /* 0x000fe20000010000 */
[----:B------:R-:W-:Y:S02]  /*2ee0*/  FADD.FTZ R54, R54, R47 ;  /* 0x0000002f36367221 */ /* 0x000fe40000010000 */
[----:B------:R-:W-:Y:S01]  /*2ef0*/  LDS.128 R44, [R85+0xd20] ;  /* 0x000d2000552c7984 */ /* 0x000fe20000000c00 */
        /* <DEDUP_REMOVED lines=8> */
[----:B------:R-:W-:Y:S01]  /*2f80*/  LDS.128 R40, [R85+0xa00] ;  /* 0x000a000055287984 */ /* 0x000fe20000000c00 */
[----:B-1----:R-:W-:Y:S01]  /*2f90*/  FADD.FTZ R53, R53, R28 ;  /* 0x0000001c35357221 */ /* 0x002fe20000010000 */
[----:B------:R-:W-:Y:S01]  /*2fa0*/  FADD.FTZ R52, R52, R29 ;  /* 0x0000001d34347221 */ /* 0x000fe20000010000 */
[----:B------:R-:W-:Y:S01]  /*2fb0*/  FADD.FTZ R55, R55, R30 ;  /* 0x0000001e37377221 */ /* 0x000fe20000010000 */
[----:B------:R-:W0:Y:S01]  /*2fc0*/  LDS.128 R24, [R85+0x960] ;  /* 0x0009600055187984 */ /* 0x000e220000000c00 */
[----:B------:R-:W-:Y:S01]  /*2fd0*/  FADD.FTZ R54, R54, R31 ;  /* 0x0000001f36367221 */ /* 0x000fe20000010000 */
[----:B----4-:R-:W-:Y:S01]  /*2fe0*/  FADD.FTZ R53, R53, R36 ;  /* 0x0000002435357221 */ /* 0x010fe20000010000 */
[----:B------:R-:W-:Y:S01]  /*2ff0*/  FADD.FTZ R52, R52, R37 ;  /* 0x0000002534347221 */ /* 0x000fe20000010000 */
[----:B------:R-:W1:Y:S01]  /*3000*/  LDS.128 R28, [R85+0xaa0] ;  /* 0x000aa000551c7984 */ /* 0x000e620000000c00 */
[----:B------:R-:W-:Y:S01]  /*3010*/  FADD.FTZ R55, R55, R38 ;  /* 0x0000002637377221 */ /* 0x000fe20000010000 */
[----:B------:R-:W-:Y:S01]  /*3020*/  FADD.FTZ R54, R54, R39 ;  /* 0x0000002736367221 */ /* 0x000fe20000010000 */
[----:B-----5:R-:W-:Y:S01]  /*3030*/  FADD.FTZ R53, R53, R32 ;  /* 0x0000002035357221 */ /* 0x020fe20000010000 */
[----:B------:R-:W2:Y:S01]  /*3040*/  LDS.128 R36, [R85+0xb40] ;  /* 0x000b400055247984 */ /* 0x000ea20000000c00 */
[----:B------:R-:W-:Y:S01]  /*3050*/  FADD.FTZ R52, R52, R33 ;  /* 0x0000002134347221 */ /* 0x000fe20000010000 */
[----:B------:R-:W-:Y:S01]  /*3060*/  FADD.FTZ R55, R55, R34 ;  /* 0x0000002237377221 */ /* 0x000fe20000010000 */
[----:B------:R-:W-:Y:S01]  /*3070*/  FADD.FTZ R54, R54, R35 ;  /* 0x0000002336367221 */ /* 0x000fe20000010000 */
[----:B------:R-:W-:Y:S01]  /*3080*/  FADD.FTZ R53, R53, R48 ;  /* 0x0000003035357221 */ /* 0x000fe20000010000 */
[----:B------:R-:W3:Y:S01]  /*3090*/  LDS.128 R32, [R85+0xbe0] ;  /* 0x000be00055207984 */ /* 0x000ee20000000c00 */
[----:B------:R-:W-:Y:S01]  /*30a0*/  FADD.FTZ R52, R52, R49 ;  /* 0x0000003134347221 */ /* 0x000fe20000010000 */
[----:B------:R-:W-:Y:S01]  /*30b0*/  FADD.FTZ R55, R55, R50 ;  /* 0x0000003237377221 */ /* 0x000fe20000010000 */
[----:B------:R-:W-:-:S02]  /*30c0*/  FADD.FTZ R54, R54, R51 ;  /* 0x0000003336367221 */ /* 0x000fc40000010000 */
[----:B------:R-:W4:Y:S01]  /*30d0*/  LDS.128 R48, [R85+0xc80] ;  /* 0x000c800055307984 */ /* 0x000f220000000c00 */
[----:B0-----:R-:W-:Y:S01]  /*30e0*/  FADD.FTZ R53, R53, R24 ;  /* 0x0000001835357221 */ /* 0x001fe20000010000 */
[----:B------:R-:W-:Y:S01]  /*30f0*/  FADD.FTZ R52, R52, R25 ;  /* 0x0000001934347221 */ /* 0x000fe20000010000 */
[----:B------:R-:W-:Y:S01]  /*3100*/  FADD.FTZ R55, R55, R26 ;  /* 0x0000001a37377221 */ /* 0x000fe20000010000 */
[----:B------:R-:W-:Y:S01]  /*3110*/  FADD.FTZ R54, R54, R27 ;  /* 0x0000001b36367221 */ /* 0x000fe20000010000 */
[----:B------:R-:W-:Y:S01]  /*3120*/  FADD.FTZ R53, R53, R40 ;  /* 0x0000002835357221 */ /* 0x000fe20000010000 */
[----:B------:R-:W-:Y:S01]  /*3130*/  FADD.FTZ R52, R52, R41 ;  /* 0x0000002934347221 */ /* 0x000fe20000010000 */
[----:B------:R-:W-:Y:S01]  /*3140*/  FADD.FTZ R55, R55, R42 ;  /* 0x0000002a37377221 */ /* 0x000fe20000010000 */
[----:B------:R-:W-:Y:S01]  /*3150*/  FADD.FTZ R54, R54, R43 ;  /* 0x0000002b36367221 */ /* 0x000fe20000010000 */
[----:B------:R-:W0:Y:S01]  /*3160*/  LDS.128 R24, [R85+0xdc0] ;  /* 0x000dc00055187984 */ /* 0x000e220000000c00 */
        /* <DEDUP_REMOVED lines=14> */
[----:B------:R-:W-:Y:S01]  /*3250*/  LDS.128 R40, [R85+0x1040] ;  /* 0x0010400055287984 */ /* 0x000fe20000000c00 */
[----:B----4-:R-:W-:Y:S01]  /*3260*/  FADD.FTZ R53, R53, R48 ;  /* 0x0000003035357221 */ /* 0x010fe20000010000 */
[----:B------:R-:W-:Y:S01]  /*3270*/  FADD.FTZ R52, R52, R49 ;  /* 0x0000003134347221 */ /* 0x000fe20000010000 */
[----:B------:R-:W-:Y:S01]  /*3280*/  FADD.FTZ R55, R55, R50 ;  /* 0x0000003237377221 */ /* 0x000fe20000010000 */
[----:B------:R-:W3:Y:S01]  /*3290*/  LDS.128 R32, [R85+0xfa0] ;  /* 0x000fa00055207984 */ /* 0x000ee20000000c00 */
[----:B------:R-:W-:Y:S01]  /*32a0*/  FADD.FTZ R54, R54, R51 ;  /* 0x0000003336367221 */ /* 0x000fe20000010000 */
[----:B------:R-:W-:Y:S01]  /*32b0*/  FADD.FTZ R53, R53, R44 ;  /* 0x0000002c35357221 */ /* 0x000fe20000010000 */
[----:B------:R-:W-:Y:S01]  /*32c0*/  FADD.FTZ R52, R52, R45 ;  /* 0x0000002d34347221 */ /* 0x000fe20000010000 */
[----:B------:R-:W4:Y:S01]  /*32d0*/  LDS.128 R48, [R85+0x10e0] ;  /* 0x0010e00055307984 */ /* 0x000f220000000c00 */
[----:B------:R-:W-:Y:S01]  /*32e0*/  FADD.FTZ R55, R55, R46 ;  /* 0x0000002e37377221 */ /* 0x000fe20000010000 */
[----:B------:R-:W-:-:S02]  /*32f0*/  FADD.FTZ R54, R54, R47 ;  /* 0x0000002f36367221 */ /* 0x000fc40000010000 */
[----:B------:R-:W5:Y:S01]  /*3300*/  LDS.128 R44, [R85+0x1180] ;  /* 0x00118000552c7984 */ /* 0x000f620000000c00 */
[----:B0-----:R-:W-:Y:S01]  /*3310*/  FADD.FTZ R53, R53, R24 ;  /* 0x0000001835357221 */ /* 0x001fe20000010000 */
[----:B------:R-:W-:Y:S01]  /*3320*/  FADD.FTZ R52, R52, R25 ;  /* 0x0000001934347221 */ /* 0x000fe20000010000 */
[----:B------:R-:W-:Y:S01]  /*3330*/  FADD.FTZ R55, R55, R26 ;  /* 0x0000001a37377221 */ /* 0x000fe20000010000 */
[----:B------:R-:W-:Y:S02]  /*3340*/  FADD.FTZ R54, R54, R27 ;  /* 0x0000001b36367221 */ /* 0x000fe40000010000 */
[----:B------:R-:W0:Y:S01]  /*3350*/  LDS.128 R24, [R85+0x1220] ;  /* 0x0012200055187984 */ /* 0x000e220000000c00 */
        /* <DEDUP_REMOVED lines=8> */
[----:B------:R-:W1:Y:S01]  /*33e0*/  LDS.128 R28, [R85+0x12c0] ;  /* 0x0012c000551c7984 */ /* 0x000e620000000c00 */
[----:B---3--:R-:W-:Y:S01]  /*33f0*/  FADD.FTZ R53, R53, R32 ;  /* 0x0000002035357221 */ /* 0x008fe20000010000 */
[----:B------:R-:W-:Y:S01]  /*3400*/  FADD.FTZ R52, R52, R33 ;  /* 0x0000002134347221 */ /* 0x000fe20000010000 */
[----:B------:R-:W-:Y:S01]  /*3410*/  FADD.FTZ R55, R55, R34 ;  /* 0x0000002237377221 */ /* 0x000fe20000010000 */
[----:B------:R-:W-:Y:S01]  /*3420*/  FADD.FTZ R54, R54, R35 ;  /* 0x0000002336367221 */ /* 0x000fe20000010000 */
[----:B------:R-:W-:Y:S01]  /*3430*/  LDS.128 R36, [R85+0x1400] ;  /* 0x0014000055247984 */ /* 0x000fe20000000c00 */
[----:B------:R-:W-:Y:S01]  /*3440*/  FADD.FTZ R53, R53, R40 ;  /* 0x0000002835357221 */ /* 0x000fe20000010000 */
        /* <DEDUP_REMOVED lines=8> */
[----:B------:R-:W-:Y:S01]  /*34d0*/  FADD.FTZ R54, R54, R51 ;  /* 0x0000003336367221 */ /* 0x000fe20000010000 */
[----:B-----5:R-:W-:Y:S01]  /*34e0*/  FADD.FTZ R53, R53, R44 ;  /* 0x0000002c35357221 */ /* 0x020fe20000010000 */
[----:B------:R-:W4:Y:S01]  /*34f0*/  LDS.128 R48, [R85+0x1540] ;  /* 0x0015400055307984 */ /* 0x000f220000000c00 */
[----:B------:R-:W-:Y:S01]  /*3500*/  FADD.FTZ R52, R52, R45 ;  /* 0x0000002d34347221 */ /* 0x000fe20000010000 */
        /* <DEDUP_REMOVED lines=11> */
[----:B------:R-:W-:-:S02]  /*35c0*/  FADD.FTZ R54, R54, R31 ;  /* 0x0000001f36367221 */ /* 0x000fc40000010000 */
[----:B------:R-:W1:Y:S01]  /*35d0*/  LDS.128 R28, [R85+0x1720] ;  /* 0x00172000551c7984 */ /* 0x000e620000000c00 */
[----:B--2---:R-:W-:Y:S01]  /*35e0*/  FADD.FTZ R53, R53, R32 ;  /* 0x0000002035357221 */ /* 0x004fe20000010000 */
[----:B------:R-:W-:Y:S01]  /*35f0*/  FADD.FTZ R52, R52, R33 ;  /* 0x0000002134347221 */ /* 0x000fe20000010000 */
[----:B------:R-:W-:Y:S01]  /*3600*/  FADD.FTZ R55, R55, R34 ;  /* 0x0000002237377221 */ /* 0x000fe20000010000 */
[----:B------:R-:W-:Y:S01]  /*3610*/  FADD.FTZ R54, R54, R35 ;  /* 0x0000002336367221 */ /* 0x000fe20000010000 */
[----:B------:R-:W-:Y:S01]  /*3620*/  FADD.FTZ R53, R53, R36 ;  /* 0x0000002435357221 */ /* 0x000fe20000010000 */
[----:B------:R-:W2:Y:S01]  /*3630*/  LDS.128 R32, [R85+0x17c0] ;  /* 0x0017c00055207984 */ /* 0x000ea20000000c00 */
[----:B------:R-:W-:Y:S01]  /*3640*/  FADD.FTZ R52, R52, R37 ;  /* 0x0000002534347221 */ /* 0x000fe20000010000 */
[----:B------:R-:W-:Y:S01]  /*3650*/  FADD.FTZ R55, R55, R38 ;  /* 0x0000002637377221 */ /* 0x000fe20000010000 */
[----:B------:R-:W-:Y:S01]  /*3660*/  FADD.FTZ R54, R54, R39 ;  /* 0x0000002736367221 */ /* 0x000fe20000010000 */
[----:B---3--:R-:W-:Y:S01]  /*3670*/  FADD.FTZ R53, R53, R40 ;  /* 0x0000002835357221 */ /* 0x008fe20000010000 */
[----:B------:R-:W3:Y:S01]  /*3680*/  LDS.128 R36, [R85+0x1860] ;  /* 0x0018600055247984 */ /* 0x000ee20000000c00 */
[----:B------:R-:W-:Y:S01]  /*3690*/  FADD.FTZ R52, R52, R41 ;  /* 0x0000002934347221 */ /* 0x000fe20000010000 */
[----:B------:R-:W-:Y:S01]  /*36a0*/  FADD.FTZ R55, R55, R42 ;  /* 0x0000002a37377221 */ /* 0x000fe20000010000 */
[----:B------:R-:W-:Y:S01]  /*36b0*/  FADD.FTZ R54, R54, R43 ;  /* 0x0000002b36367221 */ /* 0x000fe20000010000 */
[----:B----4-:R-:W-:Y:S01]  /*36c0*/  FADD.FTZ R53, R53, R48 ;  /* 0x0000003035357221 */ /* 0x010fe20000010000 */
[----:B------:R-:W4:Y:S01]  /*36d0*/  LDS.128 R40, [R85+0x1900] ;  /* 0x0019000055287984 */ /* 0x000f220000000c00 */
[----:B------:R-:W-:Y:S01]  /*36e0*/  FADD.FTZ R52, R52, R49 ;  /* 0x0000003134347221 */ /* 0x000fe20000010000 */
[----:B------:R-:W-:Y:S01]  /*36f0*/  FADD.FTZ R55, R55, R50 ;  /* 0x0000003237377221 */ /* 0x000fe20000010000 */
[----:B------:R-:W-:Y:S01]  /*3700*/  FADD.FTZ R54, R54, R51 ;  /* 0x0000003336367221 */ /* 0x000fe20000010000 */
[----:B-----5:R-:W-:Y:S01]  /*3710*/  FADD.FTZ R53, R53, R44 ;  /* 0x0000002c35357221 */ /* 0x020fe20000010000 */
[----:B------:R-:W5:Y:S01]  /*3720*/  LDS.128 R48, [R85+0x19a0] ;  /* 0x0019a00055307984 */ /* 0x000f620000000c00 */
[----:B------:R-:W-:Y:S01]  /*3730*/  FADD.FTZ R52, R52, R45 ;  /* 0x0000002d34347221 */ /* 0x000fe20000010000 */
[----:B------:R-:W-:Y:S01]  /*3740*/  FADD.FTZ R55, R55, R46 ;  /* 0x0000002e37377221 */ /* 0x000fe20000010000 */
[----:B------:R-:W-:Y:S01]  /*3750*/  FADD.FTZ R54, R54, R47 ;  /* 0x0000002f36367221 */ /* 0x000fe20000010000 */
[----:B0-----:R-:W-:Y:S01]  /*3760*/  FADD.FTZ R53, R53, R24 ;  /* 0x0000001835357221 */ /* 0x001fe20000010000 */
[----:B------:R-:W0:Y:S01]  /*3770*/  LDS.128 R44, [R85+0x1a40] ;  /* 0x001a4000552c7984 */ /* 0x000e220000000c00 */
[----:B------:R-:W-:Y:S01]  /*3780*/  FADD.FTZ R52, R52, R25 ;  /* 0x0000001934347221 */ /* 0x000fe20000010000 */
[----:B------:R-:W-:Y:S01]  /*3790*/  FADD.FTZ R55, R55, R26 ;  /* 0x0000001a37377221 */ /* 0x000fe20000010000 */
[----:B------:R-:W-:-:S02]  /*37a0*/  FADD.FTZ R54, R54, R27 ;  /* 0x0000001b36367221 */ /* 0x000fc40000010000 */
[----:B------:R-:W0:Y:S01]  /*37b0*/  LDS.128 R24, [R85+0x1ae0] ;  /* 0x001ae00055187984 */ /* 0x000e220000000c00 */
        /* <DEDUP_REMOVED lines=8> */
[----:B------:R-:W-:-:S02]  /*3840*/  FADD.FTZ R54, R54, R35 ;  /* 0x0000002336367221 */ /* 0x000fc40000010000 */
[----:B------:R-:W2:Y:S01]  /*3850*/  LDS.128 R32, [R85+0x1c20] ;  /* 0x001c200055207984 */ /* 0x000ea20000000c00 */
[----:B---3--:R-:W-:Y:S01]  /*3860*/  FADD.FTZ R53, R53, R36 ;  /* 0x0000002435357221 */ /* 0x008fe20000010000 */
        /* <DEDUP_REMOVED lines=8> */
[----:B-----5:R-:W-:Y:S01]  /*38f0*/  FADD.FTZ R53, R53, R48 ;  /* 0x0000003035357221 */ /* 0x020fe20000010000 */
[----:B------:R-:W4:Y:S01]  /*3900*/  LDS.128 R40, [R85+0x1d60] ;  /* 0x001d600055287984 */ /* 0x000f220000000c00 */
[----:B------:R-:W-:Y:S01]  /*3910*/  FADD.FTZ R52, R52, R49 ;  /* 0x0000003134347221 */ /* 0x000fe20000010000 */
[----:B------:R-:W-:Y:S01]  /*3920*/  FADD.FTZ R55, R55, R50 ;  /* 0x0000003237377221 */ /* 0x000fe20000010000 */
[----:B------:R-:W-:Y:S01]  /*3930*/  FADD.FTZ R54, R54, R51 ;  /* 0x0000003336367221 */ /* 0x000fe20000010000 */
[----:B0-----:R-:W-:Y:S01]  /*3940*/  FADD.FTZ R53, R53, R44 ;  /* 0x0000002c35357221 */ /* 0x001fe20000010000 */
[----:B------:R-:W0:Y:S01]  /*3950*/  LDS.128 R48, [R85+0x1e00] ;  /* 0x001e000055307984 */ /* 0x000e220000000c00 */
[----:B------:R-:W-:Y:S01]  /*3960*/  FADD.FTZ R52, R52, R45 ;  /* 0x0000002d34347221 */ /* 0x000fe20000010000 */
[----:B------:R-:W-:Y:S01]  /*3970*/  FADD.FTZ R55, R55, R46 ;  /* 0x0000002e37377221 */ /* 0x000fe20000010000 */
[----:B------:R-:W-:Y:S01]  /*3980*/  FADD.FTZ R54, R54, R47 ;  /* 0x0000002f36367221 */ /* 0x000fe20000010000 */
[----:B------:R-:W-:Y:S01]  /*3990*/  FADD.FTZ R53, R53, R24 ;  /* 0x0000001835357221 */ /* 0x000fe20000010000 */
[----:B------:R-:W5:Y:S01]  /*39a0*/  LDS.128 R44, [R85+0x1ea0] ;  /* 0x001ea000552c7984 */ /* 0x000f620000000c00 */
[----:B------:R-:W-:Y:S01]  /*39b0*/  FADD.FTZ R52, R52, R25 ;  /* 0x0000001934347221 */ /* 0x000fe20000010000 */
[----:B------:R-:W-:Y:S01]  /*39c0*/  FADD.FTZ R55, R55, R26 ;  /* 0x0000001a37377221 */ /* 0x000fe20000010000 */
[----:B------:R-:W-:-:S02]  /*39d0*/  FADD.FTZ R54, R54, R27 ;  /* 0x0000001b36367221 */ /* 0x000fc40000010000 */
[----:B------:R-:W5:Y:S01]  /*39e0*/  LDS.128 R24, [R85+0x1f40] ;  /* 0x001f400055187984 */ /* 0x000f620000000c00 */
        /* <DEDUP_REMOVED lines=13> */
[----:B------:R-:W-:Y:S02]  /*3ac0*/  FADD.FTZ R54, R54, R39 ;  /* 0x0000002736367221 */ /* 0x000fe40000010000 */
[----:B------:R-:W3:Y:S01]  /*3ad0*/  LDS.128 R36, [R85+0x2120] ;  /* 0x0021200055247984 */ /* 0x000ee20000000c00 */
[----:B----4-:R-:W-:Y:S01]  /*3ae0*/  FADD.FTZ R53, R53, R40 ;  /* 0x0000002835357221 */ /* 0x010fe20000010000 */
        /* <DEDUP_REMOVED lines=23> */
[----:B------:R-:W-:Y:S01]  /*3c60*/  LDS.128 R28, [R85+0x24e0] ;  /* 0x0024e000551c7984 */ /* 0x000fe20000000c00 */
[----:B--2---:R-:W-:Y:S01]  /*3c70*/  FADD.FTZ R53, R53, R32 ;  /* 0x0000002035357221 */ /* 0x004fe20000010000 */
[----:B------:R-:W-:Y:S01]  /*3c80*/  FADD.FTZ R52, R52, R33 ;  /* 0x0000002134347221 */ /* 0x000fe20000010000 */
[----:B------:R-:W-:Y:S01]  /*3c90*/  FADD.FTZ R55, R55, R34 ;  /* 0x0000002237377221 */ /* 0x000fe20000010000 */
[----:B------:R-:W-:-:S02]  /*3ca0*/  FADD.FTZ R54, R54, R35 ;  /* 0x0000002336367221 */ /* 0x000fc40000010000 */
[----:B------:R-:W1:Y:S01]  /*3cb0*/  LDS.128 R32, [R85+0x2440] ;  /* 0x0024400055207984 */ /* 0x000e620000000c00 */
[----:B---3--:R-:W-:Y:S01]  /*3cc0*/  FADD.FTZ R53, R53, R36 ;  /* 0x0000002435357221 */ /* 0x008fe20000010000 */
[----:B------:R-:W-:Y:S01]  /*3cd0*/  FADD.FTZ R52, R52, R37 ;  /* 0x0000002534347221 */ /* 0x000fe20000010000 */
[----:B------:R-:W-:Y:S01]  /*3ce0*/  FADD.FTZ R55, R55, R38 ;  /* 0x0000002637377221 */ /* 0x000fe20000010000 */
[----:B------:R-:W-:Y:S02]  /*3cf0*/  FADD.FTZ R54, R54, R39 ;  /* 0x0000002736367221 */ /* 0x000fe40000010000 */
[----:B------:R-:W2:Y:S01]  /*3d00*/  LDS.128 R36, [R85+0x2580] ;  /* 0x0025800055247984 */ /* 0x000ea20000000c00 */
[----:B0-----:R-:W-:Y:S01]  /*3d10*/  FADD.FTZ R53, R53, R40 ;  /* 0x0000002835357221 */ /* 0x001fe20000010000 */
[----:B------:R-:W-:Y:S01]  /*3d20*/  FADD.FTZ R52, R52, R41 ;  /* 0x0000002934347221 */ /* 0x000fe20000010000 */
[----:B------:R-:W-:Y:S01]  /*3d30*/  FADD.FTZ R55, R55, R42 ;  /* 0x0000002a37377221 */ /* 0x000fe20000010000 */
[----:B------:R-:W-:-:S02]  /*3d40*/  FADD.FTZ R54, R54, R43 ;  /* 0x0000002b36367221 */ /* 0x000fc40000010000 */
[----:B------:R-:W0:Y:S01]  /*3d50*/  LDS.128 R40, [R85+0x2620] ;  /* 0x0026200055287984 */ /* 0x000e220000000c00 */
[----:B----4-:R-:W-:Y:S01]  /*3d60*/  FADD.FTZ R53, R53, R48 ;  /* 0x0000003035357221 */ /* 0x010fe20000010000 */
[----:B------:R-:W-:Y:S01]  /*3d70*/  FADD.FTZ R52, R52, R49 ;  /* 0x0000003134347221 */ /* 0x000fe20000010000 */
[----:B------:R-:W-:Y:S01]  /*3d80*/  FADD.FTZ R55, R55, R50 ;  /* 0x0000003237377221 */ /* 0x000fe20000010000 */
[----:B------:R-:W-:Y:S01]  /*3d90*/  FADD.FTZ R92, R54, R51 ;  /* 0x00000033365c7221 */ /* 0x000fe20000010000 */
[----:B-----5:R-:W-:Y:S01]  /*3da0*/  FADD.FTZ R93, R53, R44 ;  /* 0x0000002c355d7221 */ /* 0x020fe20000010000 */
[----:B------:R-:W3:Y:S01]  /*3db0*/  LDS.128 R48, [R85+0x26c0] ;  /* 0x0026c00055307984 */ /* 0x000ee20000000c00 */
[----:B------:R-:W-:Y:S01]  /*3dc0*/  FADD.FTZ R44, R52, R45 ;  /* 0x0000002d342c7221 */ /* 0x000fe20000010000 */
[----:B------:R-:W-:Y:S01]  /*3dd0*/  FADD.FTZ R45, R55, R46 ;  /* 0x0000002e372d7221 */ /* 0x000fe20000010000 */
[----:B------:R-:W-:Y:S01]  /*3de0*/  FADD.FTZ R92, R92, R47 ;  /* 0x0000002f5c5c7221 */ /* 0x000fe20000010000 */
[----:B------:R-:W4:Y:S01]  /*3df0*/  LDS.128 R52, [R85+0x2760] ;  /* 0x0027600055347984 */ /* 0x000f220000000c00 */
[----:B------:R-:W-:Y:S01]  /*3e00*/  FADD.FTZ R93, R93, R24 ;  /* 0x000000185d5d7221 */ /* 0x000fe20000010000 */
        /* <DEDUP_REMOVED lines=10> */
[----:B------:R-:W-:Y:S01]  /*3eb0*/  FADD.FTZ R26, R92, R31 ;  /* 0x0000001f5c1a7221 */ /* 0x000fe20000010000 */
[----:B--2---:R-:W-:Y:S01]  /*3ec0*/  FADD.FTZ R25, R36, R25 ;  /* 0x0000001924197221 */ /* 0x004fe20000010000 */
[----:B------:R-:W-:Y:S01]  /*3ed0*/  FADD.FTZ R24, R37, R24 ;  /* 0x0000001825187221 */ /* 0x000fe20000010000 */
[----:B------:R-:W-:Y:S01]  /*3ee0*/  FADD.FTZ R27, R38, R27 ;  /* 0x0000001b261b7221 */ /* 0x000fe20000010000 */
[----:B------:R-:W-:Y:S01]  /*3ef0*/  FADD.FTZ R26, R39, R26 ;  /* 0x0000001a271a7221 */ /* 0x000fe20000010000 */
[----:B0-----:R-:W-:Y:S01]  /*3f00*/  FADD.FTZ R25, R25, R40 ;  /* 0x0000002819197221 */ /* 0x001fe20000010000 */
        /* <DEDUP_REMOVED lines=11> */
.L_x_121:
[----:B------:R-:W-:Y:S05]  /*3fc0*/  BSYNC B0 ;  /* 0x0000000000007941 */ /* 0x000fea0003800000 */
.L_x_120:
[----:B------:R-:W-:Y:S01]  /*3fd0*/  BSSY B0, `(.L_x_122) ;  /* 0x000000f000007945 */ /* 0x000fe20003800000 */
[----:B------:R-:W-:Y:S01]  /*3fe0*/  PRMT R32, R69, 0x7632, R32 ;  /* 0x0000763245207816 */ /* 0x000fe20000000020 */
[----:B------:R-:W-:Y:S02]  /*3ff0*/  IMAD.WIDE R84, R84, 0x4, R90 ;  /* 0x0000000454547825 */ /* 0x000fe400078e025a */
[----:B------:R-:W-:Y:S05]  /*4000*/  @P4 BRA `(.L_x_123) ;  /* 0x00000000002c4947 */ /* 0x000fea0003800000 */
[----:B------:R-:W0:Y:S01]  /*4010*/  LDC.64 R24, c[0x0][0x288] ;  /* 0x0000a200ff187b82 */ /* 0x000e220000000a00 */
[-C--:B------:R-:W-:Y:S01]  /*4020*/  LEA R30, P3, R2, R84.reuse, 0x2 ;  /* 0x00000054021e7211 */ /* 0x080fe200078610ff */
[----:B------:R2:W-:Y:S01]  /*4030*/  REDG.E.ADD.F32.FTZ.RN.STRONG.GPU desc[UR8][R84.64], R40 ;  /* 0x00000028540079a6 */ /* 0x0005e2000c10f388 */
[----:B------:R-:W-:Y:S02]  /*4040*/  LEA R26, P6, R3, R84, 0x2 ;  /* 0x00000054031a7211 */ /* 0x000fe400078c10ff */
[C---:B------:R-:W-:Y:S02]  /*4050*/  IADD3.X R31, R85.reuse, R4, RZ, P3, !PT ;  /* 0x00000004551f7210 */ /* 0x040fe40001ffe4ff */
[----:B------:R-:W-:-:S03]  /*4060*/  IADD3.X R27, R85, R5, RZ, P6, !PT ;  /* 0x00000005551b7210 */ /* 0x000fc600037fe4ff */
[----:B------:R2:W-:Y:S01]  /*4070*/  REDG.E.ADD.F32.FTZ.RN.STRONG.GPU desc[UR8][R30.64], R41 ;  /* 0x000000291e0079a6 */ /* 0x0005e2000c10f388 */
[----:B0-----:R-:W-:-:S04]  /*4080*/  LEA R28, P4, R24, R84, 0x2 ;  /* 0x00000054181c7211 */ /* 0x001fc800078810ff */
[----:B------:R-:W-:-:S05]  /*4090*/  LEA.HI.X R29, R24, R85, R25, 0x2, P4 ;  /* 0x00000055181d7211 */ /* 0x000fca00020f1419 */
[----:B------:R2:W-:Y:S04]  /*40a0*/  REDG.E.ADD.F32.FTZ.RN.STRONG.GPU desc[UR8][R28.64], R42 ;  /* 0x0000002a1c0079a6 */ /* 0x0005e8000c10f388 */
[----:B------:R2:W-:Y:S02]  /*40b0*/  REDG.E.ADD.F32.FTZ.RN.STRONG.GPU desc[UR8][R26.64], R43 ;  /* 0x0000002b1a0079a6 */ /* 0x0005e4000c10f388 */
.L_x_123:
[----:B------:R-:W-:Y:S05]  /*40c0*/  BSYNC B0 ;  /* 0x0000000000007941 */ /* 0x000fea0003800000 */
.L_x_122:
[----:B------:R-:W-:Y:S02]  /*40d0*/  PRMT R47, R68, 0x7632, R47 ;  /* 0x00007632442f7816 */ /* 0x000fe4000000002f */
[----:B------:R-:W-:Y:S02]  /*40e0*/  PRMT R46, R70, 0x7632, R46 ;  /* 0x00007632462e7816 */ /* 0x000fe4000000002e */
[----:B------:R-:W-:Y:S02]  /*40f0*/  PRMT R45, R67, 0x7632, R45 ;  /* 0x00007632432d7816 */ /* 0x000fe4000000002d */
[----:B------:R-:W-:Y:S02]  /*4100*/  PRMT R44, R65, 0x7632, R44 ;  /* 0x00007632412c7816 */ /* 0x000fe4000000002c */
[----:B--2---:R-:W-:Y:S02]  /*4110*/  PRMT R43, R64, 0x7632, R43 ;  /* 0x00007632402b7816 */ /* 0x004fe4000000002b */
[----:B------:R-:W-:-:S02]  /*4120*/  PRMT R42, R66, 0x7632, R42 ;  /* 0x00007632422a7816 */ /* 0x000fc4000000002a */
[----:B------:R-:W-:Y:S02]  /*4130*/  PRMT R41, R63, 0x7632, R41 ;  /* 0x000076323f297816 */ /* 0x000fe40000000029 */
[----:B------:R-:W-:Y:S02]  /*4140*/  PRMT R40, R60, 0x7632, R40 ;  /* 0x000076323c287816 */ /* 0x000fe40000000028 */
[----:B------:R-:W-:Y:S02]  /*4150*/  PRMT R39, R58, 0x7632, R39 ;  /* 0x000076323a277816 */ /* 0x000fe40000000027 */
[----:B------:R-:W-:Y:S02]  /*4160*/  PRMT R38, R62, 0x7632, R38 ;  /* 0x000076323e267816 */ /* 0x000fe40000000026 */
[----:B------:R-:W-:Y:S02]  /*4170*/  PRMT R37, R56, 0x7632, R37 ;  /* 0x0000763238257816 */ /* 0x000fe40000000025 */
[----:B------:R-:W-:-:S02]  /*4180*/  PRMT R36, R12, 0x7632, R36 ;  /* 0x000076320c247816 */ /* 0x000fc40000000024 */
[----:B------:R-:W-:Y:S02]  /*4190*/  PRMT R35, R10, 0x7632, R35 ;  /* 0x000076320a237816 */ /* 0x000fe40000000023 */
[----:B------:R-:W-:Y:S02]  /*41a0*/  PRMT R34, R14, 0x7632, R34 ;  /* 0x000076320e227816 */ /* 0x000fe40000000022 */
[----:B------:R-:W-:Y:S01]  /*41b0*/  PRMT R33, R8, 0x7632, R33 ;  /* 0x0000763208217816 */ /* 0x000fe20000000021 */
[----:B------:R-:W-:Y:S06]  /*41c0*/  @!P0 BRA `(.L_x_124) ;  /* 0x0000001000888947 */ /* 0x000fec0003800000 */
[----:B------:R-:W0:Y:S01]  /*41d0*/  LDC R49, c[0x0][0x10] ;  /* 0x00000400ff317b82 */ /* 0x000e220000000800 */
[----:B------:R-:W2:Y:S01]  /*41e0*/  S2R R48, SR_CTAID.Y ;  /* 0x0000000000307919 */ /* 0x000ea20000002600 */
[----:B------:R-:W-:-:S06]  /*41f0*/  LOP3.LUT R26, R71, 0x1, RZ, 0xc0, !PT ;  /* 0x00000001471a7812 */ /* 0x000fcc00078ec0ff */
[----:B------:R-:W3:Y:S08]  /*4200*/  LDC.64 R24, c[0x0][0x258] ;  /* 0x00009600ff187b82 */ /* 0x000ef00000000a00 */
[----:B------:R-:W4:Y:S01]  /*4210*/  LDC.64 R52, c[0x0][0x260] ;  /* 0x00009800ff347b82 */ /* 0x000f220000000a00 */
[----:B0-----:R-:W-:-:S04]  /*4220*/  IMAD R26, R26, R49, RZ ;  /* 0x000000311a1a7224 */ /* 0x001fc800078e02ff */
[C---:B------:R-:W-:Y:S01]  /*4230*/  IMAD R28, R26.reuse, R83, RZ ;  /* 0x000000531a1c7224 */ /* 0x040fe200078e02ff */
[----:B--2---:R-:W-:-:S04]  /*4240*/  IADD3 R27, R26, R48, RZ ;  /* 0x000000301a1b7210 */ /* 0x004fc80007ffe0ff */
[----:B------:R-:W-:Y:S01]  /*4250*/  SHF.L.U32 R29, R28, 0x1, RZ ;  /* 0x000000011c1d7819 */ /* 0x000fe200000006ff */
[----:B---3--:R-:W-:-:S04]  /*4260*/  IMAD.WIDE.U32 R24, R27, 0x4, R24 ;  /* 0x000000041b187825 */ /* 0x008fc800078e0018 */
[----:B----4-:R-:W-:Y:S01]  /*4270*/  IMAD.WIDE R52, R29, 0x4, R52 ;  /* 0x000000041d347825 */ /* 0x010fe200078e0234 */
[----:B------:R-:W-:Y:S06]  /*4280*/  @P2 BRA `(.L_x_125) ;  /* 0x0000000000602947 */ /* 0x000fec0003800000 */
[----:B------:R-:W0:Y:S01]  /*4290*/  S2R R6, SR_LANEID ;  /* 0x0000000000067919 */ /* 0x000e220000000000 */
[----:B------:R-:W-:Y:S01]  /*42a0*/  HFMA2.MMA R28, -RZ, RZ, 0, 5.9604644775390625e-08 ;  /* 0x00000001ff1c7435 */ /* 0x000fe200000001ff */
[----:B------:R-:W-:Y:S01]  /*42b0*/  VOTEU.ANY UR5, UPT, PT ;  /* 0x0000000000057886 */ /* 0x000fe200038e0100 */
[----:B------:R-:W-:Y:S01]  /*42c0*/  LOP3.LUT P0, RZ, R71, 0x2, RZ, 0xc0, !PT ;  /* 0x0000000247ff7812 */ /* 0x000fe2000780c0ff */
[----:B------:R-:W-:Y:S01]  /*42d0*/  UFLO.U32 UR6, UR5 ;  /* 0x00000005000672bd */ /* 0x000fe200080e0000 */
[----:B------:R-:W-:Y:S01]  /*42e0*/  IMAD R27, R49, UR7, R48 ;  /* 0x00000007311b7c24 */ /* 0x000fe2000f8e0230 */
[----:B------:R-:W-:Y:S01]  /*42f0*/  UPOPC UR5, UR5 ;  /* 0x00000005000572bf */ /* 0x000fe20008000000 */
[----:B------:R-:W-:Y:S02]  /*4300*/  SEL R31, R83, RZ, !P0 ;  /* 0x000000ff531f7207 */ /* 0x000fe40004000000 */
[----:B------:R-:W-:Y:S02]  /*4310*/  IMAD.WIDE.U32 R26, R27, 0x8, R52 ;  /* 0x000000081b1a7825 */ /* 0x000fe400078e0034 */
[----:B------:R-:W-:-:S02]  /*4320*/  SEL R28, R28, 0xffffffff, !P0 ;  /* 0xffffffff1c1c7807 */ /* 0x000fc40004000000 */
[----:B------:R-:W-:Y:S01]  /*4330*/  ISETP.NE.AND P0, PT, R31, -0x1, PT ;  /* 0xffffffff1f00780c */ /* 0x000fe20003f05270 */
[----:B------:R2:W-:Y:S02]  /*4340*/  STG.E.64 desc[UR8][R26.64], R22 ;  /* 0x000000161a007986 */ /* 0x0005e4000c101b08 */
[----:B------:R-:W-:Y:S01]  /*4350*/  IMAD R29, R28, UR5, RZ ;  /* 0x000000051c1d7c24 */ /* 0x000fe2000f8e02ff */
[----:B0-----:R-:W-:-:S13]  /*4360*/  ISETP.EQ.U32.AND P3, PT, R6, UR6, PT ;  /* 0x0000000606007c0c */ /* 0x001fda000bf62070 */
[----:B------:R-:W-:Y:S06]  /*4370*/  @P3 MEMBAR.ALL.GPU ;  /* 0x0000000000003992 */ /* 0x000fec000000a000 */
[----:B------:R-:W-:-:S00]  /*4380*/  @P3 ERRBAR ;  /* 0x00000000000039ab */ /* 0x000fc00000000000 */
[----:B------:R-:W-:Y:S06]  /*4390*/  @P3 CGAERRBAR ;  /* 0x00000000000035ab */ /* 0x000fec0000000000 */
[----:B------:R2:W-:Y:S01]  /*43a0*/  @P3 REDG.E.ADD.S32.STRONG.GPU desc[UR8][R24.64], R29 ;  /* 0x0000001d1800398e */ /* 0x0005e2000c10e388 */
[----:B------:R-:W-:Y:S05]  /*43b0*/  @!P0 BRA `(.L_x_125) ;  /* 0x0000000000148947 */ /* 0x000fea0003800000 */
.L_x_126:
[----:B--2---:R-:W2:Y:S04]  /*43c0*/  LDG.E.STRONG.GPU R26, desc[UR8][R24.64] ;  /* 0x00000008181a7981 */ /* 0x004ea8000c1ef900 */
[----:B--2---:R-:W-:Y:S01]  /*43d0*/  CCTL.IVALL ;  /* 0x00000000ff00798f */ /* 0x004fe20002000000 */
[----:B------:R-:W-:Y:S05]  /*43e0*/  YIELD ;  /* 0x0000000000007946 */ /* 0x000fea0003800000 */
[----:B------:R-:W-:-:S13]  /*43f0*/  ISETP.NE.AND P0, PT, R26, R31, PT ;  /* 0x0000001f1a00720c */ /* 0x000fda0003f05270 */
[----:B------:R-:W-:Y:S05]  /*4400*/  @P0 BRA `(.L_x_126) ;  /* 0xfffffffc00ec0947 */ /* 0x000fea000383ffff */
.L_x_125:
[----:B------:R-:W-:Y:S01]  /*4410*/  ISETP.NE.AND P0, PT, R83, RZ, PT ;  /* 0x000000ff5300720c */ /* 0x000fe20003f05270 */
[----:B------:R-:W-:Y:S05]  /*4420*/  WARPSYNC.ALL ;  /* 0x0000000000007948 */ /* 0x000fea0003800000 */
[----:B------:R-:W-:Y:S07]  /*4430*/  BAR.SYNC.DEFER_BLOCKING 0x0 ;  /* 0x0000000000007b1d */ /* 0x000fee0000010000 */
[----:B------:R-:W-:Y:S05]  /*4440*/  @!P0 BRA `(.L_x_124) ;  /* 0x0000000c00e88947 */ /* 0x000fea0003800000 */
[----:B--2---:R-:W-:Y:S02]  /*4450*/  IADD3 R24, R83, -0x1, RZ ;  /* 0xffffffff53187810 */ /* 0x004fe40007ffe0ff */
[----:B------:R-:W-:Y:S02]  /*4460*/  MOV R51, RZ ;  /* 0x000000ff00337202 */ /* 0x000fe40000000f00 */
[----:B------:R-:W-:-:S13]  /*4470*/  ISETP.GE.U32.AND P0, PT, R24, 0x3, PT ;  /* 0x000000031800780c */ /* 0x000fda0003f06070 */
[----:B------:R-:W-:Y:S05]  /*4480*/  @!P0 BRA `(.L_x_127) ;  /* 0x0000000c00688947 */ /* 0x000fea0003800000 */
[----:B------:R-:W-:Y:S01]  /*4490*/  LOP3.LUT R50, R83, 0x3, RZ, 0xc0, !PT ;  /* 0x0000000353327812 */ /* 0x000fe200078ec0ff */
[----:B------:R-:W-:-:S03]  /*44a0*/  HFMA2.MMA R51, -RZ, RZ, 0, 0 ;  /* 0x00000000ff337435 */ /* 0x000fc600000001ff */
[----:B------:R-:W-:-:S04]  /*44b0*/  IADD3 R50, -R50, R83, RZ ;  /* 0x0000005332327210 */ /* 0x000fc80007ffe1ff */
[----:B------:R-:W-:-:S13]  /*44c0*/  ISETP.GT.AND P0, PT, R50, RZ, PT ;  /* 0x000000ff3200720c */ /* 0x000fda0003f04270 */
[----:B------:R-:W-:Y:S05]  /*44d0*/  @!P0 BRA `(.L_x_128) ;  /* 0x0000000800d88947 */ /* 0x000fea0003800000 */
[----:B------:R-:W-:Y:S02]  /*44e0*/  ISETP.GT.AND P3, PT, R50, 0xc, PT ;  /* 0x0000000c3200780c */ /* 0x000fe40003f64270 */
[----:B------:R-:W-:-:S11]  /*44f0*/  PLOP3.LUT P0, PT, PT, PT, PT, 0x80, 0x0 ;  /* 0x000000000000781c */ /* 0x000fd60003f0f070 */
[----:B------:R-:W-:Y:S05]  /*4500*/  @!P3 BRA `(.L_x_129) ;  /* 0x0000000400d0b947 */ /* 0x000fea0003800000 */
[----:B------:R-:W-:-:S13]  /*4510*/  PLOP3.LUT P0, PT, PT, PT, PT, 0x8, 0x0 ;  /* 0x000000000000781c */ /* 0x000fda0003f0e170 */
.L_x_130:
[----:B------:R-:W-:-:S13]  /*4520*/  ISETP.EQ.OR P6, PT, R51, UR7, P2 ;  /* 0x0000000733007c0c */ /* 0x000fda00097c2670 */
[----:B------:R-:W-:-:S04]  /*4530*/  @!P6 IMAD R25, R49, R51, R48 ;  /* 0x000000333119e224 */ /* 0x000fc800078e0230 */
[----:B------:R-:W-:-:S06]  /*4540*/  @!P6 IMAD.WIDE.U32 R24, R25, 0x8, R52 ;  /* 0x000000081918e825 */ /* 0x000fcc00078e0034 */
[----:B------:R-:W1:Y:S01]  /*4550*/  @!P6 LDG.E.64 R24, desc[UR8][R24.64] ;  /* 0x000000081818e981 */ /* 0x000e62000c1e1b00 */
[C---:B------:R-:W-:Y:S02]  /*4560*/  IADD3 R27, R51.reuse, 0x1, RZ ;  /* 0x00000001331b7810 */ /* 0x040fe40007ffe0ff */
[----:B------:R-:W-:Y:S02]  /*4570*/  IADD3 R29, R51, 0x2, RZ ;  /* 0x00000002331d7810 */ /* 0x000fe40007ffe0ff */
[----:B------:R-:W-:Y:S02]  /*4580*/  ISETP.EQ.OR P3, PT, R27, UR7, P2 ;  /* 0x000000071b007c0c */ /* 0x000fe40009762670 */
[----:B------:R-:W-:Y:S02]  /*4590*/  ISETP.EQ.OR P4, PT, R29, UR7, P2 ;  /* 0x000000071d007c0c */ /* 0x000fe40009782670 */
[----:B------:R-:W-:-:S09]  /*45a0*/  IADD3 R28, R51, 0x3, RZ ;  /* 0x00000003331c7810 */ /* 0x000fd20007ffe0ff */
[C-C-:B------:R-:W-:Y:S02]  /*45b0*/  @!P3 IMAD R27, R49.reuse, R27, R48.reuse ;  /* 0x0000001b311bb224 */ /* 0x140fe400078e0230 */
[----:B------:R-:W-:Y:S02]  /*45c0*/  @!P4 IMAD R29, R49, R29, R48 ;  /* 0x0000001d311dc224 */ /* 0x000fe400078e0230 */
[----:B-1----:R-:W-:Y:S01]  /*45d0*/  @!P6 FADD.FTZ R22, R22, R24 ;  /* 0x000000181616e221 */ /* 0x002fe20000010000 */
        /* <DEDUP_REMOVED lines=103> */
.L_x_129:
        /* <DEDUP_REMOVED lines=13> */
[----:B------:R-:W1:Y:S02]  /*4d20*/  @!P0 LDG.E.64 R24, desc[UR8][R24.64] ;  /* 0x0000000818188981 */ /* 0x000e64000c1e1b00 */
        /* <DEDUP_REMOVED lines=8> */
[----:B-1----:R-:W-:Y:S01]  /*4db0*/  @!P0 FADD.FTZ R22, R22, R24 ;  /* 0x0000001816168221 */ /* 0x002fe20000010000 */
        /* <DEDUP_REMOVED lines=38> */
.L_x_131:
[----:B------:R-:W-:-:S13]  /*5020*/  ISETP.NE.OR P0, PT, R50, RZ, P0 ;  /* 0x000000ff3200720c */ /* 0x000fda0000705670 */
[----:B------:R-:W-:Y:S05]  /*5030*/  @!P0 BRA `(.L_x_127) ;  /* 0x00000000007c8947 */ /* 0x000fea0003800000 */
.L_x_128:
        /* <DEDUP_REMOVED lines=10> */
[----:B------:R-:W1:Y:S01]  /*50e0*/  @!P4 LDG.E.64 R24, desc[UR8][R24.64] ;  /* 0x000000081818c981 */ /* 0x000e62000c1e1b00 */
        /* <DEDUP_REMOVED lines=10> */
[----:B-1----:R-:W-:Y:S01]  /*5190*/  @!P4 FADD.FTZ R22, R22, R24 ;  /* 0x000000181616c221 */ /* 0x002fe20000010000 */
        /* <DEDUP_REMOVED lines=9> */
.L_x_127:
        /* <DEDUP_REMOVED lines=8> */
[----:B------:R-:W1:Y:S02]  /*52b0*/  LDG.E.64 R24, desc[UR8][R24.64] ;  /* 0x0000000818187981 */ /* 0x000e64000c1e1b00 */
[----:B-1----:R-:W-:Y:S01]  /*52c0*/  FADD.FTZ R22, R22, R24 ;  /* 0x0000001816167221 */ /* 0x002fe20000010000 */
[----:B------:R-:W-:-:S07]  /*52d0*/  FADD.FTZ R23, R23, R25 ;  /* 0x0000001917177221 */ /* 0x000fce0000010000 */
.L_x_133:
[----:B------:R-:W-:Y:S05]  /*52e0*/  BSYNC B0 ;  /* 0x0000000000007941 */ /* 0x000fea0003800000 */
.L_x_132:
        /* <DEDUP_REMOVED lines=10> */
[----:B------:R-:W1:Y:S04]  /*5390*/  @!P3 LDG.E.64 R24, desc[UR8][R24.64] ;  /* 0x000000081818b981 */ /* 0x000e68000c1e1b00 */
[----:B------:R-:W2:Y:S01]  /*53a0*/  @!P0 LDG.E.64 R26, desc[UR8][R26.64] ;  /* 0x000000081a1a8981 */ /* 0x000ea2000c1e1b00 */
[----:B-1----:R-:W-:Y:S01]  /*53b0*/  @!P3 FADD.FTZ R22, R22, R24 ;  /* 0x000000181616b221 */ /* 0x002fe20000010000 */
[----:B------:R-:W-:-:S03]  /*53c0*/  @!P3 FADD.FTZ R23, R23, R25 ;  /* 0x000000191717b221 */ /* 0x000fc60000010000 */
[----:B--2---:R-:W-:Y:S01]  /*53d0*/  @!P0 FADD.FTZ R22, R22, R26 ;  /* 0x0000001a16168221 */ /* 0x004fe20000010000 */
[----:B------:R-:W-:-:S07]  /*53e0*/  @!P0 FADD.FTZ R23, R23, R27 ;  /* 0x0000001b17178221 */ /* 0x000fce0000010000 */
.L_x_124:
[----:B------:R-:W0:Y:S01]  /*53f0*/  S2UR UR6, SR_CgaCtaId ;  /* 0x00000000000679c3 */ /* 0x000e220000008800 */
[----:B------:R-:W-:Y:S01]  /*5400*/  UMOV UR5, 0x400 ;  /* 0x0000040000057882 */ /* 0x000fe20000000000 */
[----:B------:R-:W-:Y:S01]  /*5410*/  SHF.L.U32 R69, R69, 0x10, RZ ;  /* 0x0000001045457819 */ /* 0x000fe200000006ff */
[----:B------:R-:W-:Y:S01]  /*5420*/  ULDC.64 UR14, c[0x0][0x290] ;  /* 0x0000a400000e7ab9 */ /* 0x000fe20000000a00 */
[----:B--2---:R-:W-:Y:S02]  /*5430*/  SHF.L.U32 R29, R32, 0x10, RZ ;  /* 0x00000010201d7819 */ /* 0x004fe400000006ff */
[----:B------:R-:W-:Y:S01]  /*5440*/  ISETP.GE.U32.AND P0, PT, R78, UR14, PT ;  /* 0x0000000e4e007c0c */ /* 0x000fe2000bf06070 */
[----:B------:R-:W-:-:S04]  /*5450*/  FADD.FTZ R28, -R16, R69 ;  /* 0x00000045101c7221 */ /* 0x000fc80000010100 */
[----:B------:R-:W-:Y:S01]  /*5460*/  FMUL.FTZ R51, R28, R17 ;  /* 0x000000111c337220 */ /* 0x000fe20000410000 */
[----:B0-----:R-:W-:-:S09]  /*5470*/  ULEA UR5, UR6, UR5, 0x18 ;  /* 0x0000000506057291 */ /* 0x001fd2000f8ec03f */
[----:B------:R1:W-:Y:S01]  /*5480*/  @!P2 STS.64 [UR5+0xc0], R22 ;  /* 0x0000c016ff00a988 */ /* 0x0003e20008000a05 */
[----:B------:R-:W-:Y:S01]  /*5490*/  BAR.SYNC.DEFER_BLOCKING 0x0 ;  /* 0x0000000000007b1d */ /* 0x000fe20000010000 */
[----:B-1----:R-:W-:Y:S01]  /*54a0*/  FADD.FTZ R22, -R16, R29 ;  /* 0x0000001d10167221 */ /* 0x002fe20000010100 */
[----:B------:R-:W-:-:S03]  /*54b0*/  SHF.L.U32 R29, R70, 0x10, RZ ;  /* 0x00000010461d7819 */ /* 0x000fc600000006ff */
[----:B------:R-:W-:Y:S01]  /*54c0*/  FMUL.FTZ R50, R22, R17 ;  /* 0x0000001116327220 */ /* 0x000fe20000410000 */
[----:B------:R-:W0:Y:S01]  /*54d0*/  LDS.64 R24, [UR5+0xc0] ;  /* 0x0000c005ff187984 */ /* 0x000e220008000a00 */
[----:B------:R-:W-:Y:S02]  /*54e0*/  ULDC UR5, c[0x0][0x2bc] ;  /* 0x0000af0000057ab9 */ /* 0x000fe40000000800 */
[----:B0-----:R-:W-:Y:S01]  /*54f0*/  FMUL.FTZ R26, R24, UR5 ;  /* 0x00000005181a7c20 */ /* 0x001fe20008410000 */
[----:B------:R-:W-:Y:S01]  /*5500*/  FMUL.FTZ R27, R25, UR5 ;  /* 0x00000005191b7c20 */ /* 0x000fe20008410000 */
        /* <DEDUP_REMOVED lines=21> */
.L_x_134:
[----:B------:R-:W-:Y:S04]  /*5660*/  BSSY B0, `(.L_x_135) ;  /* 0x0000014000007945 */ /* 0x000fe80003800000 */
[----:B------:R-:W-:Y:S05]  /*5670*/  @!P1 BRA `(.L_x_136) ;  /* 0x0000000000489947 */ /* 0x000fea0003800000 */
[C-C-:B------:R-:W-:Y:S01]  /*5680*/  FFMA.FTZ R22, R26.reuse, R51, R27.reuse ;  /* 0x000000331a167223 */ /* 0x140fe2000001001b */
[----:B------:R-:W-:Y:S01]  /*5690*/  FFMA.FTZ R23, R26, R50, R27 ;  /* 0x000000321a177223 */ /* 0x000fe2000001001b */
[----:B------:R-:W-:Y:S02]  /*56a0*/  ULDC.64 UR12, c[0x0][0x288] ;  /* 0x0000a200000c7ab9 */ /* 0x000fe40000000a00 */
[----:B------:R-:W-:Y:S01]  /*56b0*/  FFMA.FTZ R28, R25, R18, -R22 ;  /* 0x00000012191c7223 */ /* 0x000fe20000010816 */
[----:B------:R-:W-:Y:S01]  /*56c0*/  FFMA.FTZ R24, R24, R19, -R23 ;  /* 0x0000001318187223 */ /* 0x000fe20000010817 */
[----:B------:R-:W-:Y:S01]  /*56d0*/  MOV R22, R86 ;  /* 0x0000005600167202 */ /* 0x000fe20000000f00 */
[----:B------:R-:W-:Y:S01]  /*56e0*/  IMAD R30, R61, UR12, RZ ;  /* 0x0000000c3d1e7c24 */ /* 0x000fe2000f8e02ff */
[----:B------:R-:W-:Y:S01]  /*56f0*/  MOV R23, R89 ;  /* 0x0000005900177202 */ /* 0x000fe20000000f00 */
[-C--:B------:R-:W-:Y:S01]  /*5700*/  FMUL.FTZ R31, R28, R17.reuse ;  /* 0x000000111c1f7220 */ /* 0x080fe20000410000 */
[----:B------:R-:W-:Y:S01]  /*5710*/  FMUL.FTZ R28, R24, R17 ;  /* 0x00000011181c7220 */ /* 0x000fe20000410000 */
[----:B------:R-:W-:-:S02]  /*5720*/  IMAD R25, R79, UR13, R30 ;  /* 0x0000000d4f197c24 */ /* 0x000fc4000f8e021e */
[----:B------:R-:W-:Y:S01]  /*5730*/  IMAD.WIDE.U32 R22, R79, UR12, R22 ;  /* 0x0000000c4f167c25 */ /* 0x000fe2000f8e0016 */
[----:B------:R-:W-:Y:S02]  /*5740*/  ULDC.64 UR12, c[0x0][0x210] ;  /* 0x00008400000c7ab9 */ /* 0x000fe40000000a00 */
[----:B------:R-:W-:Y:S02]  /*5750*/  LEA R24, P2, R22, UR12, 0x1 ;  /* 0x0000000c16187c11 */ /* 0x000fe4000f8408ff */
[----:B------:R-:W-:Y:S02]  /*5760*/  IADD3 R25, R23, R25, RZ ;  /* 0x0000001917197210 */ /* 0x000fe40007ffe0ff */
[----:B------:R-:W-:Y:S02]  /*5770*/  F2FP.BF16.F32.PACK_AB R23, R28, R31 ;  /* 0x0000001f1c17723e */ /* 0x000fe400000010ff */
[----:B------:R-:W-:-:S05]  /*5780*/  LEA.HI.X R25, R22, UR13, R25, 0x1, P2 ;  /* 0x0000000d16197c11 */ /* 0x000fca00090f0c19 */
[----:B------:R0:W-:Y:S02]  /*5790*/  STG.E desc[UR8][R24.64], R23 ;  /* 0x0000001718007986 */ /* 0x0001e4000c101908 */
.L_x_136:
[----:B------:R-:W-:Y:S05]  /*57a0*/  BSYNC B0 ;  /* 0x0000000000007941 */ /* 0x000fea0003800000 */
.L_x_135:
[----:B0-----:R-:W-:Y:S01]  /*57b0*/  SHF.L.U32 R23, R46, 0x10, RZ ;  /* 0x000000102e177819 */ /* 0x001fe200000006ff */
[C---:B------:R-:W-:Y:S01]  /*57c0*/  FADD.FTZ R28, -R16.reuse, R29 ;  /* 0x0000001d101c7221 */ /* 0x040fe20000010100 */
[----:B------:R-:W-:Y:S02]  /*57d0*/  ISETP.GE.U32.AND P2, PT, R77, UR14, PT ;  /* 0x0000000e4d007c0c */ /* 0x000fe4000bf46070 */
[----:B------:R-:W-:Y:S01]  /*57e0*/  ISETP.GE.AND.EX P3, PT, R59, UR15, PT, P0 ;  /* 0x0000000f3b007c0c */ /* 0x000fe2000bf66300 */
[----:B------:R-:W-:Y:S01]  /*57f0*/  FADD.FTZ R22, -R16, R23 ;  /* 0x0000001710167221 */ /* 0x000fe20000010100 */
[----:B------:R-:W-:Y:S01]  /*5800*/  ISETP.GE.AND.EX P4, PT, R57, UR15, PT, P2 ;  /* 0x0000000f39007c0c */ /* 0x000fe2000bf86320 */
[-C--:B------:R-:W-:Y:S01]  /*5810*/  FMUL.FTZ R47, R28, R17.reuse ;  /* 0x000000111c2f7220 */ /* 0x080fe20000410000 */
[----:B------:R-:W-:Y:S01]  /*5820*/  SHF.L.U32 R29, R44, 0x10, RZ ;  /* 0x000000102c1d7819 */ /* 0x000fe200000006ff */
[----:B------:R-:W-:Y:S01]  /*5830*/  FMUL.FTZ R44, R22, R17 ;  /* 0x00000011162c7220 */ /* 0x000fe20000410000 */
[----:B------:R-:W-:-:S02]  /*5840*/  SHF.L.U32 R67, R67, 0x10, RZ ;  /* 0x0000001043437819 */ /* 0x000fc400000006ff */
[----:B------:R-:W-:Y:S02]  /*5850*/  ISETP.GE.U32.AND P0, PT, R76, UR14, PT ;  /* 0x0000000e4c007c0c */ /* 0x000fe4000bf06070 */
[----:B------:R-:W-:Y:S02]  /*5860*/  ISETP.GE.U32.AND P2, PT, R75, UR14, PT ;  /* 0x0000000e4b007c0c */ /* 0x000fe4000bf46070 */
[C---:B------:R-:W-:Y:S02]  /*5870*/  ISETP.GT.U32.OR P3, PT, R81.reuse, 0x27f, P3 ;  /* 0x0000027f5100780c */ /* 0x040fe40001f64470 */
[----:B------:R-:W-:Y:S02]  /*5880*/  ISETP.GT.U32.OR P4, PT, R81, 0x27f, P4 ;  /* 0x0000027f5100780c */ /* 0x000fe40002784470 */
[----:B------:R-:W-:Y:S02]  /*5890*/  SHF.L.U32 R24, R45, 0x10, RZ ;  /* 0x000000102d187819 */ /* 0x000fe400000006ff */
[----:B------:R-:W-:Y:S01]  /*58a0*/  SHF.L.U32 R65, R65, 0x10, RZ ;  /* 0x0000001041417819 */ /* 0x000fe200000006ff */
[----:B------:R-:W-:Y:S08]  /*58b0*/  @!P5 BRA `(.L_x_137) ;  /* 0x000000000048d947 */ /* 0x000ff00003800000 */
        /* <DEDUP_REMOVED lines=18> */
.L_x_137:
        /* <DEDUP_REMOVED lines=20> */
.L_x_139:
[----:B------:R-:W-:Y:S05]  /*5b20*/  BSYNC B0 ;  /* 0x0000000000007941 */ /* 0x000fea0003800000 */
.L_x_138:
[C---:B------:R-:W-:Y:S01]  /*5b30*/  FADD.FTZ R28, -R16.reuse, R65 ;  /* 0x00000041101c7221 */ /* 0x040fe20000010100 */
[----:B------:R-:W-:Y:S01]  /*5b40*/  FADD.FTZ R22, -R16, R29 ;  /* 0x0000001d10167221 */ /* 0x000fe20000010100 */
[----:B0-----:R-:W-:Y:S02]  /*5b50*/  SHF.L.U32 R23, R64, 0x10, RZ ;  /* 0x0000001040177819 */ /* 0x001fe400000006ff */
[----:B------:R-:W-:Y:S01]  /*5b60*/  SHF.L.U32 R24, R43, 0x10, RZ ;  /* 0x000000102b187819 */ /* 0x000fe200000006ff */
[-C--:B------:R-:W-:Y:S01]  /*5b70*/  FMUL.FTZ R47, R28, R17.reuse ;  /* 0x000000111c2f7220 */ /* 0x080fe20000410000 */
        /* <DEDUP_REMOVED lines=20> */
.L_x_140:
[----:B------:R-:W-:Y:S04]  /*5cc0*/  BSSY B0, `(.L_x_141) ;  /* 0x0000014000007945 */ /* 0x000fe80003800000 */
[----:B------:R-:W-:Y:S05]  /*5cd0*/  @P4 BRA `(.L_x_142) ;  /* 0x0000000000484947 */ /* 0x000fea0003800000 */
        /* <DEDUP_REMOVED lines=8> */
[C---:B------:R-:W-:Y:S02]  /*5d60*/  IMAD R25, R77.reuse, UR13, R30 ;  /* 0x0000000d4d197c24 */ /* 0x040fe4000f8e021e */
[-C--:B------:R-:W-:Y:S01]  /*5d70*/  FMUL.FTZ R29, R28, R17.reuse ;  /* 0x000000111c1d7220 */ /* 0x080fe20000410000 */
[----:B------:R-:W-:Y:S01]  /*5d80*/  FMUL.FTZ R28, R24, R17 ;  /* 0x00000011181c7220 */ /* 0x000fe20000410000 */
[----:B------:R-:W-:Y:S01]  /*5d90*/  IMAD.WIDE.U32 R22, R77, UR12, R22 ;  /* 0x0000000c4d167c25 */ /* 0x000fe2000f8e0016 */
[----:B------:R-:W-:-:S02]  /*5da0*/  ULDC.64 UR12, c[0x0][0x210] ;  /* 0x00008400000c7ab9 */ /* 0x000fc40000000a00 */
[----:B------:R-:W-:Y:S02]  /*5db0*/  LEA R24, P3, R22, UR12, 0x1 ;  /* 0x0000000c16187c11 */ /* 0x000fe4000f8608ff */
[----:B------:R-:W-:Y:S02]  /*5dc0*/  IADD3 R25, R23, R25, RZ ;  /* 0x0000001917197210 */ /* 0x000fe40007ffe0ff */
[----:B------:R-:W-:Y:S02]  /*5dd0*/  F2FP.BF16.F32.PACK_AB R23, R28, R29 ;  /* 0x0000001d1c17723e */ /* 0x000fe400000010ff */
[----:B------:R-:W-:-:S05]  /*5de0*/  LEA.HI.X R25, R22, UR13, R25, 0x1, P3 ;  /* 0x0000000d16197c11 */ /* 0x000fca00098f0c19 */
[----:B------:R0:W-:Y:S02]  /*5df0*/  STG.E desc[UR8][R24.64], R23 ;  /* 0x0000001718007986 */ /* 0x0001e4000c101908 */
.L_x_142:
[----:B------:R-:W-:Y:S05]  /*5e00*/  BSYNC B0 ;  /* 0x0000000000007941 */ /* 0x000fea0003800000 */
.L_x_141:
[----:B------:R-:W-:Y:S02]  /*5e10*/  SHF.L.U32 R45, R66, 0x10, RZ ;  /* 0x00000010422d7819 */ /* 0x000fe400000006ff */
[----:B0-----:R-:W-:Y:S02]  /*5e20*/  SHF.L.U32 R23, R42, 0x10, RZ ;  /* 0x000000102a177819 */ /* 0x001fe400000006ff */
[----:B------:R-:W-:Y:S02]  /*5e30*/  ISETP.GE.U32.AND P3, PT, R74, UR14, PT ;  /* 0x0000000e4a007c0c */ /* 0x000fe4000bf66070 */
[----:B------:R-:W-:Y:S01]  /*5e40*/  ISETP.GE.U32.AND P4, PT, R73, UR14, PT ;  /* 0x0000000e49007c0c */ /* 0x000fe2000bf86070 */
[----:B------:R-:W-:Y:S01]  /*5e50*/  FADD.FTZ R22, -R16, R23 ;  /* 0x0000001710167221 */ /* 0x000fe20000010100 */
[----:B------:R-:W-:Y:S02]  /*5e60*/  ISETP.GE.U32.AND P6, PT, R72, UR14, PT ;  /* 0x0000000e48007c0c */ /* 0x000fe4000bfc6070 */
[----:B------:R-:W-:Y:S01]  /*5e70*/  SHF.L.U32 R47, R60, 0x10, RZ ;  /* 0x000000103c2f7819 */ /* 0x000fe200000006ff */
[----:B------:R-:W-:Y:S01]  /*5e80*/  FMUL.FTZ R44, R22, R17 ;  /* 0x00000011162c7220 */ /* 0x000fe20000410000 */
[----:B------:R-:W-:-:S02]  /*5e90*/  SHF.L.U32 R25, R40, 0x10, RZ ;  /* 0x0000001028197819 */ /* 0x000fc400000006ff */
[----:B------:R-:W-:Y:S02]  /*5ea0*/  SHF.L.U32 R49, R62, 0x10, RZ ;  /* 0x000000103e317819 */ /* 0x000fe400000006ff */
[----:B------:R-:W-:Y:S01]  /*5eb0*/  SHF.L.U32 R29, R38, 0x10, RZ ;  /* 0x00000010261d7819 */ /* 0x000fe200000006ff */
[----:B------:R-:W-:Y:S01]  /*5ec0*/  FADD.FTZ R38, -R16, R45 ;  /* 0x0000002d10267221 */ /* 0x000fe20000010100 */
[----:B------:R-:W-:Y:S01]  /*5ed0*/  SHF.L.U32 R51, R12, 0x10, RZ ;  /* 0x000000100c337819 */ /* 0x000fe200000006ff */
[----:B------:R-:W-:Y:S01]  /*5ee0*/  FADD.FTZ R30, -R16, R49 ;  /* 0x00000031101e7221 */ /* 0x000fe20000010100 */
[----:B------:R-:W-:Y:S01]  /*5ef0*/  SHF.L.U32 R31, R36, 0x10, RZ ;  /* 0x00000010241f7819 */ /* 0x000fe200000006ff */
[----:B------:R-:W-:Y:S01]  /*5f00*/  FADD.FTZ R36, -R16, R25 ;  /* 0x0000001910247221 */ /* 0x000fe20000010100 */
[----:B------:R-:W-:Y:S01]  /*5f10*/  SHF.L.U32 R53, R14, 0x10, RZ ;  /* 0x000000100e357819 */ /* 0x000fe200000006ff */
[----:B------:R-:W-:Y:S01]  /*5f20*/  FADD.FTZ R32, -R16, R29 ;  /* 0x0000001d10207221 */ /* 0x000fe20000010100 */
[----:B------:R-:W-:Y:S01]  /*5f30*/  SHF.L.U32 R43, R34, 0x10, RZ ;  /* 0x00000010222b7819 */ /* 0x000fe200000006ff */
[C---:B------:R-:W-:Y:S01]  /*5f40*/  FADD.FTZ R34, -R16.reuse, R47 ;  /* 0x0000002f10227221 */ /* 0x040fe20000010100 */
[----:B------:R-:W-:Y:S01]  /*5f50*/  ISETP.GE.AND.EX P0, PT, R7, UR15, PT, P0 ;  /* 0x0000000f07007c0c */ /* 0x000fe2000bf06300 */
[C---:B------:R-:W-:Y:S01]  /*5f60*/  FADD.FTZ R14, -R16.reuse, R51 ;  /* 0x00000033100e7221 */ /* 0x040fe20000010100 */
[----:B------:R-:W-:Y:S01]  /*5f70*/  ISETP.GE.AND.EX P2, PT, R9, UR15, PT, P2 ;  /* 0x0000000f09007c0c */ /* 0x000fe2000bf46320 */
[C---:B------:R-:W-:Y:S01]  /*5f80*/  FADD.FTZ R28, -R16.reuse, R31 ;  /* 0x0000001f101c7221 */ /* 0x040fe20000010100 */
[----:B------:R-:W-:Y:S01]  /*5f90*/  ISETP.GE.AND.EX P3, PT, R11, UR15, PT, P3 ;  /* 0x0000000f0b007c0c */ /* 0x000fe2000bf66330 */
[C---:B------:R-:W-:Y:S01]  /*5fa0*/  FADD.FTZ R12, -R16.reuse, R53 ;  /* 0x00000035100c7221 */ /* 0x040fe20000010100 */
[----:B------:R-:W-:Y:S01]  /*5fb0*/  ISETP.GE.AND.EX P4, PT, R13, UR15, PT, P4 ;  /* 0x0000000f0d007c0c */ /* 0x000fe2000bf86340 */
[----:B------:R-:W-:Y:S01]  /*5fc0*/  FADD.FTZ R16, -R16, R43 ;  /* 0x0000002b10107221 */ /* 0x000fe20000010100 */
[----:B------:R-:W-:Y:S01]  /*5fd0*/  ISETP.GE.AND.EX P6, PT, R15, UR15, PT, P6 ;  /* 0x0000000f0f007c0c */ /* 0x000fe2000bfc6360 */
[----:B------:R-:W-:Y:S01]  /*5fe0*/  FMUL.FTZ R45, R38, R17 ;  /* 0x00000011262d7220 */ /* 0x000fe20000410000 */
[----:B------:R-:W-:-:S02]  /*5ff0*/  ISETP.GT.U32.OR P0, PT, R81, 0x27f, P0 ;  /* 0x0000027f5100780c */ /* 0x000fc40000704470 */
[C---:B------:R-:W-:Y:S02]  /*6000*/  ISETP.GT.U32.OR P2, PT, R81.reuse, 0x27f, P2 ;  /* 0x0000027f5100780c */ /* 0x040fe40001744470 */
[C---:B------:R-:W-:Y:S02]  /*6010*/  ISETP.GT.U32.OR P3, PT, R81.reuse, 0x27f, P3 ;  /* 0x0000027f5100780c */ /* 0x040fe40001f64470 */
        /* <DEDUP_REMOVED lines=23> */
.L_x_143:
        /* <DEDUP_REMOVED lines=10> */
[----:B------:R-:W-:Y:S02]  /*6230*/  FMUL.FTZ R38, R38, R17 ;  /* 0x0000001126267220 */ /* 0x000fe40000410000 */
[----:B------:R-:W-:-:S02]  /*6240*/  IMAD R25, R76, UR13, R7 ;  /* 0x0000000d4c197c24 */ /* 0x000fc4000f8e0207 */
[----:B------:R-:W-:Y:S01]  /*6250*/  FMUL.FTZ R7, R24, R17 ;  /* 0x0000001118077220 */ /* 0x000fe20000410000 */
[----:B------:R-:W-:Y:S01]  /*6260*/  IMAD.WIDE.U32 R22, R76, UR12, R22 ;  /* 0x0000000c4c167c25 */ /* 0x000fe2000f8e0016 */
[----:B------:R-:W-:-:S03]  /*6270*/  ULDC.64 UR12, c[0x0][0x210] ;  /* 0x00008400000c7ab9 */ /* 0x000fc60000000a00 */
[----:B------:R-:W-:Y:S02]  /*6280*/  F2FP.BF16.F32.PACK_AB R7, R7, R38 ;  /* 0x000000260707723e */ /* 0x000fe400000010ff */
[----:B------:R-:W-:Y:S02]  /*6290*/  LEA R24, P0, R22, UR12, 0x1 ;  /* 0x0000000c16187c11 */ /* 0x000fe4000f8008ff */
[----:B------:R-:W-:-:S04]  /*62a0*/  IADD3 R25, R23, R25, RZ ;  /* 0x0000001917197210 */ /* 0x000fc80007ffe0ff */
[----:B------:R-:W-:-:S05]  /*62b0*/  LEA.HI.X R25, R22, UR13, R25, 0x1, P0 ;  /* 0x0000000d16197c11 */ /* 0x000fca00080f0c19 */
[----:B------:R0:W-:Y:S02]  /*62c0*/  STG.E desc[UR8][R24.64], R7 ;  /* 0x0000000718007986 */ /* 0x0001e4000c101908 */
.L_x_145:
[----:B------:R-:W-:Y:S05]  /*62d0*/  BSYNC B0 ;  /* 0x0000000000007941 */ /* 0x000fea0003800000 */
.L_x_144:
[----:B0-----:R-:W-:Y:S01]  /*62e0*/  SHF.L.U32 R7, R58, 0x10, RZ ;  /* 0x000000103a077819 */ /* 0x001fe200000006ff */
        /* <DEDUP_REMOVED lines=22> */
.L_x_146:
        /* <DEDUP_REMOVED lines=20> */
.L_x_148:
[----:B------:R-:W-:Y:S05]  /*6590*/  BSYNC B0 ;  /* 0x0000000000007941 */ /* 0x000fea0003800000 */
.L_x_147:
[----:B------:R-:W-:Y:S01]  /*65a0*/  SHF.L.U32 R22, R37, 0x10, RZ ;  /* 0x0000001025167819 */ /* 0x000fe200000006ff */
[-C--:B------:R-:W-:Y:S01]  /*65b0*/  FMUL.FTZ R37, R30, R17.reuse ;  /* 0x000000111e257220 */ /* 0x080fe20000410000 */
[----:B0-----:R-:W-:Y:S01]  /*65c0*/  SHF.L.U32 R7, R56, 0x10, RZ ;  /* 0x0000001038077819 */ /* 0x001fe200000006ff */
        /* <DEDUP_REMOVED lines=20> */
.L_x_149:
[----:B------:R-:W-:Y:S04]  /*6710*/  BSSY B0, `(.L_x_150) ;  /* 0x0000014000007945 */ /* 0x000fe80003800000 */
[----:B------:R-:W-:Y:S05]  /*6720*/  @P3 BRA `(.L_x_151) ;  /* 0x0000000000483947 */ /* 0x000fea0003800000 */
[C-C-:B------:R-:W-:Y:S01]  /*6730*/  FFMA.FTZ R9, R26.reuse, R36, R27.reuse ;  /* 0x000000241a097223 */ /* 0x140fe2000001001b */
[----:B------:R-:W-:Y:S01]  /*6740*/  ULDC.64 UR12, c[0x0][0x288] ;  /* 0x0000a200000c7ab9 */ /* 0x000fe20000000a00 */
[----:B------:R-:W-:Y:S01]  /*6750*/  FFMA.FTZ R24, R26, R37, R27 ;  /* 0x000000251a187223 */ /* 0x000fe2000001001b */
[----:B------:R-:W-:Y:S01]  /*6760*/  MOV R23, R89 ;  /* 0x0000005900177202 */ /* 0x000fe20000000f00 */
[----:B------:R-:W-:Y:S01]  /*6770*/  FFMA.FTZ R32, R22, R19, -R9 ;  /* 0x0000001316207223 */ /* 0x000fe20000010809 */
[----:B------:R-:W-:Y:S01]  /*6780*/  MOV R22, R86 ;  /* 0x0000005600167202 */ /* 0x000fe20000000f00 */
[----:B------:R-:W-:Y:S02]  /*6790*/  IMAD R11, R11, UR12, RZ ;  /* 0x0000000c0b0b7c24 */ /* 0x000fe4000f8e02ff */
[----:B------:R-:W-:Y:S01]  /*67a0*/  FFMA.FTZ R30, R7, R18, -R24 ;  /* 0x00000012071e7223 */ /* 0x000fe20000010818 */
[----:B------:R-:W-:Y:S01]  /*67b0*/  FMUL.FTZ R7, R32, R17 ;  /* 0x0000001120077220 */ /* 0x000fe20000410000 */
[----:B------:R-:W-:-:S04]  /*67c0*/  IMAD.WIDE.U32 R24, R74, UR12, R22 ;  /* 0x0000000c4a187c25 */ /* 0x000fc8000f8e0016 */
[----:B------:R-:W-:Y:S01]  /*67d0*/  FMUL.FTZ R30, R30, R17 ;  /* 0x000000111e1e7220 */ /* 0x000fe20000410000 */
[----:B------:R-:W-:Y:S01]  /*67e0*/  IMAD R11, R74, UR13, R11 ;  /* 0x0000000d4a0b7c24 */ /* 0x000fe2000f8e020b */
[----:B------:R-:W-:-:S03]  /*67f0*/  ULDC.64 UR12, c[0x0][0x210] ;  /* 0x00008400000c7ab9 */ /* 0x000fc60000000a00 */
[----:B------:R-:W-:Y:S02]  /*6800*/  F2FP.BF16.F32.PACK_AB R7, R7, R30 ;  /* 0x0000001e0707723e */ /* 0x000fe400000010ff */
[----:B------:R-:W-:Y:S02]  /*6810*/  LEA R22, P0, R24, UR12, 0x1 ;  /* 0x0000000c18167c11 */ /* 0x000fe4000f8008ff */
[----:B------:R-:W-:-:S04]  /*6820*/  IADD3 R11, R25, R11, RZ ;  /* 0x0000000b190b7210 */ /* 0x000fc80007ffe0ff */
[----:B------:R-:W-:-:S05]  /*6830*/  LEA.HI.X R23, R24, UR13, R11, 0x1, P0 ;  /* 0x0000000d18177c11 */ /* 0x000fca00080f0c0b */
[----:B------:R0:W-:Y:S02]  /*6840*/  STG.E desc[UR8][R22.64], R7 ;  /* 0x0000000716007986 */ /* 0x0001e4000c101908 */
.L_x_151:
[----:B------:R-:W-:Y:S05]  /*6850*/  BSYNC B0 ;  /* 0x0000000000007941 */ /* 0x000fea0003800000 */
.L_x_150:
        /* <DEDUP_REMOVED lines=23> */
.L_x_152:
[----:B------:R-:W-:Y:S04]  /*69d0*/  BSSY B0, `(.L_x_153) ;  /* 0x0000014000007945 */ /* 0x000fe80003800000 */
[----:B------:R-:W-:Y:S05]  /*69e0*/  @P4 BRA `(.L_x_154) ;  /* 0x0000000000484947 */ /* 0x000fea0003800000 */
[C-C-:B------:R-:W-:Y:S01]  /*69f0*/  FFMA.FTZ R9, R26.reuse, R32, R27.reuse ;  /* 0x000000201a097223 */ /* 0x140fe2000001001b */
[----:B------:R-:W-:Y:S01]  /*6a00*/  ULDC.64 UR12, c[0x0][0x288] ;  /* 0x0000a200000c7ab9 */ /* 0x000fe20000000a00 */
[----:B------:R-:W-:Y:S01]  /*6a10*/  MOV R11, R89 ;  /* 0x00000059000b7202 */ /* 0x000fe20000000f00 */
[----:B------:R-:W-:Y:S01]  /*6a20*/  FFMA.FTZ R14, R26, R29, R27 ;  /* 0x0000001d1a0e7223 */ /* 0x000fe2000001001b */
        /* <DEDUP_REMOVED lines=14> */
.L_x_154:
[----:B------:R-:W-:Y:S05]  /*6b10*/  BSYNC B0 ;  /* 0x0000000000007941 */ /* 0x000fea0003800000 */
.L_x_153:
        /* <DEDUP_REMOVED lines=23> */
.L_x_155:
[----:B------:R-:W-:Y:S04]  /*6c90*/  BSSY B0, `(.L_x_156) ;  /* 0x0000013000007945 */ /* 0x000fe80003800000 */
[----:B------:R-:W-:Y:S05]  /*6ca0*/  @P6 BRA `(.L_x_157) ;  /* 0x0000000000446947 */ /* 0x000fea0003800000 */
[----:B------:R-:W-:Y:S01]  /*6cb0*/  ULDC.64 UR12, c[0x0][0x288] ;  /* 0x0000a200000c7ab9 */ /* 0x000fe20000000a00 */
[C-C-:B------:R-:W-:Y:S01]  /*6cc0*/  FFMA.FTZ R10, R26.reuse, R25, R27.reuse ;  /* 0x000000191a0a7223 */ /* 0x140fe2000001001b */
[----:B------:R-:W-:Y:S01]  /*6cd0*/  MOV R87, R89 ;  /* 0x0000005900577202 */ /* 0x000fe20000000f00 */
[----:B------:R-:W-:Y:S01]  /*6ce0*/  FFMA.FTZ R27, R26, R16, R27 ;  /* 0x000000101a1b7223 */ /* 0x000fe2000001001b */
[----:B------:R-:W-:Y:S02]  /*6cf0*/  IMAD R15, R15, UR12, RZ ;  /* 0x0000000c0f0f7c24 */ /* 0x000fe4000f8e02ff */
[----:B------:R-:W-:Y:S01]  /*6d00*/  FFMA.FTZ R10, R7, R18, -R10 ;  /* 0x00000012070a7223 */ /* 0x000fe2000001080a */
[----:B------:R-:W-:Y:S01]  /*6d10*/  FFMA.FTZ R8, R8, R19, -R27 ;  /* 0x0000001308087223 */ /* 0x000fe2000001081b */
[----:B------:R-:W-:-:S04]  /*6d20*/  IMAD.WIDE.U32 R86, R72, UR12, R86 ;  /* 0x0000000c48567c25 */ /* 0x000fc8000f8e0056 */
[-C--:B------:R-:W-:Y:S01]  /*6d30*/  FMUL.FTZ R7, R10, R17.reuse ;  /* 0x000000110a077220 */ /* 0x080fe20000410000 */
[----:B------:R-:W-:Y:S01]  /*6d40*/  FMUL.FTZ R10, R8, R17 ;  /* 0x00000011080a7220 */ /* 0x000fe20000410000 */
[----:B------:R-:W-:Y:S01]  /*6d50*/  IMAD R15, R72, UR13, R15 ;  /* 0x0000000d480f7c24 */ /* 0x000fe2000f8e020f */
[----:B------:R-:W-:Y:S02]  /*6d60*/  ULDC.64 UR12, c[0x0][0x210] ;  /* 0x00008400000c7ab9 */ /* 0x000fe40000000a00 */
[----:B------:R-:W-:Y:S02]  /*6d70*/  LEA R8, P0, R86, UR12, 0x1 ;  /* 0x0000000c56087c11 */ /* 0x000fe4000f8008ff */
[----:B------:R-:W-:Y:S02]  /*6d80*/  IADD3 R15, R87, R15, RZ ;  /* 0x0000000f570f7210 */ /* 0x000fe40007ffe0ff */
[----:B------:R-:W-:Y:S02]  /*6d90*/  F2FP.BF16.F32.PACK_AB R7, R10, R7 ;  /* 0x000000070a07723e */ /* 0x000fe400000010ff */
[----:B------:R-:W-:-:S05]  /*6da0*/  LEA.HI.X R9, R86, UR13, R15, 0x1, P0 ;  /* 0x0000000d56097c11 */ /* 0x000fca00080f0c0f */
[----:B------:R0:W-:Y:S02]  /*6db0*/  STG.E desc[UR8][R8.64], R7 ;  /* 0x0000000708007986 */ /* 0x0001e4000c101908 */
.L_x_157:
[----:B------:R-:W-:Y:S05]  /*6dc0*/  BSYNC B0 ;  /* 0x0000000000007941 */ /* 0x000fea0003800000 */
.L_x_156:
[----:B0-----:R-:W0:Y:S01]  /*6dd0*/  LDC R7, c[0x0][0x10] ;  /* 0x00000400ff077b82 */ /* 0x001e220000000800 */
[----:B------:R-:W-:Y:S02]  /*6de0*/  IADD3 R71, R71, 0x1, RZ ;  /* 0x0000000147477810 */ /* 0x000fe40007ffe0ff */
[----:B0-----:R-:W-:-:S04]  /*6df0*/  IADD3 R80, R7, R80, RZ ;  /* 0x0000005007507210 */ /* 0x001fc80007ffe0ff */
[----:B------:R-:W-:-:S13]  /*6e00*/  ISETP.GE.AND P0, PT, R80, UR4, PT ;  /* 0x0000000450007c0c */ /* 0x000fda000bf06270 */
[----:B------:R-:W-:Y:S05]  /*6e10*/  @!P0 BRA `(.L_x_158) ;  /* 0xffffff9400488947 */ /* 0x000fea000383ffff */
.L_x_107:
[----:B------:R-:W0:Y:S01]  /*6e20*/  LDC R4, c[0x0][0xc] ;  /* 0x00000300ff047b82 */ /* 0x000e220000000800 */
[----:B------:R-:W-:Y:S01]  /*6e30*/  ISETP.NE.AND P1, PT, R81, RZ, PT ;  /* 0x000000ff5100720c */ /* 0x000fe20003f25270 */
[----:B------:R-:W-:Y:S06]  /*6e40*/  BSSY B0, `(.L_x_159) ;  /* 0x0000011000007945 */ /* 0x000fec0003800000 */
[----:B------:R-:W1:Y:S08]  /*6e50*/  LDC R7, c[0x0][0x10] ;  /* 0x00000400ff077b82 */ /* 0x000e700000000800 */
[----:B------:R-:W2:Y:S01]  /*6e60*/  LDC.64 R2, c[0x0][0x258] ;  /* 0x00009600ff027b82 */ /* 0x000ea20000000a00 */
[----:B0-----:R-:W-:-:S02]  /*6e70*/  ISETP.NE.AND P0, PT, R4, 0x1, PT ;  /* 0x000000010400780c */ /* 0x001fc40003f05270 */
[----:B-1----:R-:W-:-:S04]  /*6e80*/  SHF.L.U32 R0, R7, 0x1, RZ ;  /* 0x0000000107007819 */ /* 0x002fc800000006ff */
[----:B------:R-:W-:-:S05]  /*6e90*/  SEL R5, R0, RZ, P0 ;  /* 0x000000ff00057207 */ /* 0x000fca0000000000 */
[----:B--2---:R-:W-:Y:S01]  /*6ea0*/  IMAD.WIDE.U32 R2, R5, 0x4, R2 ;  /* 0x0000000405027825 */ /* 0x004fe200078e0002 */
[----:B------:R-:W-:Y:S06]  /*6eb0*/  @P1 BRA `(.L_x_160) ;  /* 0x0000000000241947 */ /* 0x000fec0003800000 */
[----:B------:R-:W0:Y:S01]  /*6ec0*/  S2R R0, SR_LANEID ;  /* 0x0000000000007919 */ /* 0x000e220000000000 */
[----:B------:R-:W-:Y:S02]  /*6ed0*/  VOTEU.ANY UR4, UPT, PT ;  /* 0x0000000000047886 */ /* 0x000fe400038e0100 */
[----:B------:R-:W-:Y:S02]  /*6ee0*/  UFLO.U32 UR5, UR4 ;  /* 0x00000004000572bd */ /* 0x000fe400080e0000 */
[----:B------:R-:W1:Y:S04]  /*6ef0*/  POPC R5, UR4 ;  /* 0x0000000400057d09 */ /* 0x000e680008000000 */
[----:B0-----:R-:W-:-:S13]  /*6f00*/  ISETP.EQ.U32.AND P0, PT, R0, UR5, PT ;  /* 0x0000000500007c0c */ /* 0x001fda000bf02070 */
[----:B------:R-:W-:Y:S06]  /*6f10*/  @P0 MEMBAR.ALL.GPU ;  /* 0x0000000000000992 */ /* 0x000fec000000a000 */
[----:B------:R-:W-:-:S00]  /*6f20*/  @P0 ERRBAR ;  /* 0x00000000000009ab */ /* 0x000fc00000000000 */
[----:B------:R-:W-:Y:S06]  /*6f30*/  @P0 CGAERRBAR ;  /* 0x00000000000005ab */ /* 0x000fec0000000000 */
[----:B-1----:R0:W-:Y:S02]  /*6f40*/  @P0 REDG.E.ADD.S32.STRONG.GPU desc[UR8][R2.64], R5 ;  /* 0x000000050200098e */ /* 0x0021e4000c10e388 */
.L_x_160:
[----:B------:R-:W-:Y:S05]  /*6f50*/  BSYNC B0 ;  /* 0x0000000000007941 */ /* 0x000fea0003800000 */
.L_x_159:
[----:B------:R-:W1:Y:S01]  /*6f60*/  S2UR UR4, SR_CTAID.X ;  /* 0x00000000000479c3 */ /* 0x000e620000002500 */
[----:B------:R-:W-:Y:S02]  /*6f70*/  IADD3 R0, R4, -0x1, RZ ;  /* 0xffffffff04007810 */ /* 0x000fe40007ffe0ff */
[----:B0-----:R-:W-:-:S05]  /*6f80*/  IADD3 R5, R7, -0x1, RZ ;  /* 0xffffffff07057810 */ /* 0x001fca0007ffe0ff */
[----:B------:R-:W0:Y:S01]  /*6f90*/  S2UR UR5, SR_CTAID.Y ;  /* 0x00000000000579c3 */ /* 0x000e220000002600 */
[----:B-1----:R-:W-:-:S04]  /*6fa0*/  ISETP.NE.AND P0, PT, R0, UR4, PT ;  /* 0x0000000400007c0c */ /* 0x002fc8000bf05270 */
[----:B0-----:R-:W-:-:S13]  /*6fb0*/  ISETP.NE.OR P0, PT, R5, UR5, P0 ;  /* 0x0000000505007c0c */ /* 0x001fda0008705670 */
[----:B------:R-:W-:Y:S05]  /*6fc0*/  @P0 EXIT ;  /* 0x000000000000094d */ /* 0x000fea0003800000 */
[----:B------:R-:W-:Y:S05]  /*6fd0*/  @P1 BRA `(.L_x_161) ;  /* 0x0000000000201947 */ /* 0x000fea0003800000 */
[----:B------:R-:W-:-:S05]  /*6fe0*/  IMAD R0, R4, R7, RZ ;  /* 0x0000000704007224 */ /* 0x000fca00078e02ff */
[----:B------:R-:W-:-:S13]  /*6ff0*/  ISETP.NE.AND P0, PT, R0, -0x1, PT ;  /* 0xffffffff0000780c */ /* 0x000fda0003f05270 */
[----:B------:R-:W-:Y:S05]  /*7000*/  @!P0 BRA `(.L_x_161) ;  /* 0x0000000000148947 */ /* 0x000fea0003800000 */
.L_x_162:
[----:B------:R-:W2:Y:S04]  /*7010*/  LDG.E.STRONG.GPU R5, desc[UR8][R2.64] ;  /* 0x0000000802057981 */ /* 0x000ea8000c1ef900 */
[----:B--2---:R-:W-:Y:S01]  /*7020*/  CCTL.IVALL ;  /* 0x00000000ff00798f */ /* 0x004fe20002000000 */
[----:B------:R-:W-:Y:S05]  /*7030*/  YIELD ;  /* 0x0000000000007946 */ /* 0x000fea0003800000 */
[----:B------:R-:W-:-:S13]  /*7040*/  ISETP.NE.AND P0, PT, R5, R0, PT ;  /* 0x000000000500720c */ /* 0x000fda0003f05270 */
[----:B------:R-:W-:Y:S05]  /*7050*/  @P0 BRA `(.L_x_162) ;  /* 0xfffffffc00ec0947 */ /* 0x000fea000383ffff */
.L_x_161:
        /* <DEDUP_REMOVED lines=12> */
[----:B------:R-:W-:Y:S01]  /*7120*/  LEA R5, R23, R23, 0x1 ;  /* 0x0000001717057211 */ /* 0x000fe200078e08ff */
        /* <DEDUP_REMOVED lines=11> */
.L_x_163:
        /* <DEDUP_REMOVED lines=23> */
.L_x_164:
        /* <DEDUP_REMOVED lines=11> */
.L_x_2282:


//--------------------- .text._Z35group_norm_nhwc_bwd_one_pass_kernelI11Bf16IOBf16WLi64ELi20ELi640EEv26Group_norm_nhwc_bwd_params --------------------------
	.section	.text._Z35group_norm_nhwc_bwd_one_pass_kernelI11Bf16IOBf16WLi64ELi20ELi640EEv26Group_norm_nhwc_bwd_params,"ax",@progbits
	.align	128
        .global         _Z35group_norm_nhwc_bwd_one_pass_kernelI11Bf16IOBf16WLi64ELi20ELi640EEv26Group_norm_nhwc_bwd_params
        .type           _Z35group_norm_nhwc_bwd_one_pass_kernelI11Bf16IOBf16WLi64ELi20ELi640EEv26Group_norm_nhwc_bwd_params,@function
        .size           _Z35group_norm_nhwc_bwd_one_pass_kernelI11Bf16IOBf16WLi64ELi20ELi640EEv26Group_norm_nhwc_bwd_params,(.L_x_2283 - _Z35group_norm_nhwc_bwd_one_pass_kernelI11Bf16IOBf16WLi64ELi20ELi640EEv26Group_norm_nhwc_bwd_params)
        .other          _Z35group_norm_nhwc_bwd_one_pass_kernelI11Bf16IOBf16WLi64ELi20ELi640EEv26Group_norm_nhwc_bwd_params,@"STO_CUDA_ENTRY STV_DEFAULT"
_Z35group_norm_nhwc_bwd_one_pass_kernelI11Bf16IOBf16WLi64ELi20ELi640EEv26Group_norm_nhwc_bwd_params:
.text._Z35group_norm_nhwc_bwd_one_pass_kernelI11Bf16IOBf16WLi64ELi20ELi640EEv26Group_norm_nhwc_bwd_params:
        /* <DEDUP_REMOVED lines=14> */
[----:B------:R-:W-:Y:S02]  /*00e0*/  UIMAD.WIDE.U32 UR6, UR10, 0x3, URZ ;  /* 0x000000030a0678a5 */ /* 0x000fe4000f8e003f */
[----:B------:R-:W-:Y:S01]  /*00f0*/  ULEA.HI UR13, UP0, UR11, UR10, URZ, 0x1 ;  /* 0x0000000a0b0d7291 */ /* 0x000fe2000f81083f */
[----:B------:R-:W-:Y:S01]  /*0100*/  SHF.R.U32.HI R2, RZ, 0x3, R3 ;  /* 0x00000003ff027819 */ /* 0x000fe20000011603 */
[----:B------:R-:W0:Y:S01]  /*0110*/  LDC R5, c[0x0][0x2ac] ;  /* 0x0000ab00ff057b82 */ /* 0x000e220000000800 */
[----:B------:R-:W-:Y:S02]  /*0120*/  UIMAD UR10, UR11, 0x3, URZ ;  /* 0x000000030b0a78a4 */ /* 0x000fe4000f8e023f */
[----:B------:R-:W-:Y:S01]  /*0130*/  UIADD3.X UR11, URZ, UR11, URZ, UP0, !UPT ;  /* 0x0000000b3f0b7290 */ /* 0x000fe200087fe43f */
[----:B------:R-:W-:Y:S01]  /*0140*/  IMAD R30, R2, -0xa, R31 ;  /* 0xfffffff6021e7824 */ /* 0x000fe200078e021f */
[----:B------:R-:W-:Y:S01]  /*0150*/  UIADD3 UR10, UR7, UR10, URZ ;  /* 0x0000000a070a7290 */ /* 0x000fe2000fffe03f */
[----:B------:R-:W-:-:S02]  /*0160*/  ULDC.64 UR18, c[0x0][0x290] ;  /* 0x0000a40000127ab9 */ /* 0x000fc40000000a00 */
[----:B------:R-:W2:Y:S01]  /*0170*/  S2UR UR8, SR_CgaCtaId ;  /* 0x00000000000879c3 */ /* 0x000ea20000008800 */
[----:B------:R-:W-:Y:S01]  /*0180*/  ULEA.HI UR12, UP0, UR10, UR6, URZ, 0x1 ;  /* 0x000000060a0c7291 */ /* 0x000fe2000f81083f */
[----:B------:R-:W-:Y:S01]  /*0190*/  SHF.L.U32 R30, R30, 0x1, RZ ;  /* 0x000000011e1e7819 */ /* 0x000fe200000006ff */
[----:B------:R-:W-:Y:S01]  /*01a0*/  UMOV UR4, 0x400 ;  /* 0x0000040000047882 */ /* 0x000fe20000000000 */
[----:B------:R-:W-:Y:S02]  /*01b0*/  USHF.R.S64 UR13, UR13, 0x1, UR11 ;  /* 0x000000010d0d7899 */ /* 0x000fe4000800100b */
[----:B------:R-:W-:Y:S02]  /*01c0*/  UIADD3.X UR10, URZ, UR10, URZ, UP0, !UPT ;  /* 0x0000000a3f0a7290 */ /* 0x000fe400087fe43f */
[----:B------:R-:W-:Y:S02]  /*01d0*/  USHF.R.S32.HI UR11, URZ, 0x1, UR11 ;  /* 0x000000013f0b7899 */ /* 0x000fe4000801140b */
[----:B------:R-:W-:-:S02]  /*01e0*/  USHF.R.S64 UR12, UR12, 0x1, UR10 ;  /* 0x000000010c0c7899 */ /* 0x000fc4000800100a */
[----:B------:R-:W-:Y:S02]  /*01f0*/  USHF.R.S32.HI UR10, URZ, 0x1, UR10 ;  /* 0x000000013f0a7899 */ /* 0x000fe4000801140a */
[----:B------:R-:W-:Y:S01]  /*0200*/  USHF.L.U64.HI UR11, UR13, 0x2, UR11 ;  /* 0x000000020d0b7899 */ /* 0x000fe2000801020b */
[----:B0-----:R-:W-:Y:S01]  /*0210*/  IMAD R5, R5, UR16, R2 ;  /* 0x0000001005057c24 */ /* 0x001fe2000f8e0202 */
[----:B------:R-:W-:Y:S01]  /*0220*/  SHF.R.S32.HI R2, RZ, 0x1f, R31 ;  /* 0x0000001fff027819 */ /* 0x000fe2000001141f */
[----:B------:R-:W-:-:S03]  /*0230*/  USHF.L.U64.HI UR10, UR12, 0x2, UR10 ;  /* 0x000000020c0a7899 */ /* 0x000fc6000801020a */
[----:B------:R-:W-:Y:S01]  /*0240*/  ISETP.GE.U32.AND P1, PT, R5, UR18, PT ;  /* 0x0000001205007c0c */ /* 0x000fe2000bf26070 */
[----:B------:R-:W-:Y:S01]  /*0250*/  ULDC.U8 UR18, c[0x0][0x2a4] ;  /* 0x0000a90000127ab9 */ /* 0x000fe20000000000 */
[----:B------:R-:W-:Y:S01]  /*0260*/  SHF.R.S32.HI R3, RZ, 0x1f, R5 ;  /* 0x0000001fff037819 */ /* 0x000fe20000011405 */
[----:B--2---:R-:W-:Y:S01]  /*0270*/  ULEA UR4, UR8, UR4, 0x18 ;  /* 0x0000000408047291 */ /* 0x004fe2000f8ec03f */
[----:B------:R-:W-:Y:S02]  /*0280*/  LEA.HI R2, R2, R31, RZ, 0x5 ;  /* 0x0000001f02027211 */ /* 0x000fe400078f28ff */
[----:B------:R-:W-:Y:S01]  /*0290*/  ISETP.GE.AND.EX P1, PT, R3, UR19, PT, P1 ;  /* 0x0000001303007c0c */ /* 0x000fe2000bf26310 */
[----:B------:R-:W-:Y:S01]  /*02a0*/  UMOV UR8, UR9 ;  /* 0x0000000900087c82 */ /* 0x000fe20008000000 */
[----:B------:R-:W-:Y:S02]  /*02b0*/  SHF.R.S32.HI R2, RZ, 0x5, R2 ;  /* 0x00000005ff027819 */ /* 0x000fe40000011402 */
[----:B------:R-:W-:-:S02]  /*02c0*/  ISETP.LT.U32.AND P1, PT, R31, 0x280, !P1 ;  /* 0x000002801f00780c */ /* 0x000fc40004f21070 */
[----:B------:R-:W-:Y:S01]  /*02d0*/  LEA R2, R2, UR4, 0x3 ;  /* 0x0000000402027c11 */ /* 0x000fe2000f8e18ff */
[----:B-1----:R-:W-:-:S10]  /*02e0*/  UMOV UR4, URZ ;  /* 0x0000003f00047c82 */ /* 0x002fd40008000000 */
.L_x_188:
[----:B0-----:R-:W0:Y:S01]  /*02f0*/  LDC R12, c[0x0][0x2a0] ;  /* 0x0000a800ff0c7b82 */ /* 0x001e220000000800 */
[----:B------:R-:W-:Y:S01]  /*0300*/  IABS R10, UR8 ;  /* 0x00000008000a7c13 */ /* 0x000fe20008000000 */
[----:B------:R-:W-:Y:S01]  /*0310*/  ULDC.64 UR6, c[0x0][0x248] ;  /* 0x0000920000067ab9 */ /* 0x000fe20000000a00 */
[----:B------:R-:W-:Y:S01]  /*0320*/  ISETP.LE.AND P4, PT, RZ, UR8, PT ;  /* 0x00000008ff007c0c */ /* 0x000fe2000bf83270 */
[----:B------:R-:W-:-:S04]  /*0330*/  UIMAD.WIDE UR6, UR8, 0x8, UR6 ;  /* 0x00000008080678a5 */ /* 0x000fc8000f8e0206 */
[----:B-1----:R-:W1:Y:S01]  /*0340*/  @P1 LDC.64 R14, c[0x0][0x288] ;  /* 0x0000a200ff0e1b82 */ /* 0x002e620000000a00 */
[----:B0-23--:R-:W-:-:S04]  /*0350*/  IABS R9, R12 ;  /* 0x0000000c00097213 */ /* 0x00dfc80000000000 */
        /* <DEDUP_REMOVED lines=8> */
[----:B------:R-:W-:Y:S02]  /*03e0*/  LOP3.LUT R6, R12, UR8, RZ, 0x3c, !PT ;  /* 0x000000080c067c12 */ /* 0x000fe4000f8e3cff */
[----:B------:R-:W-:Y:S02]  /*03f0*/  LOP3.LUT R11, RZ, R12, RZ, 0x33, !PT ;  /* 0x0000000cff0b7212 */ /* 0x000fe400078e33ff */
        /* <DEDUP_REMOVED lines=15> */
[----:B------:R-:W-:Y:S01]  /*04f0*/  SEL R4, R9, R4, !P3 ;  /* 0x0000000409047207 */ /* 0x000fe20005800000 */
[----:B------:R-:W0:Y:S03]  /*0500*/  @P1 LDC.64 R12, c[0x0][0x228] ;  /* 0x00008a00ff0c1b82 */ /* 0x000e260000000a00 */
[----:B------:R-:W-:Y:S02]  /*0510*/  @!P4 IADD3 R4, -R4, RZ, RZ ;  /* 0x000000ff0404c210 */ /* 0x000fe40007ffe1ff */
[----:B------:R-:W-:Y:S02]  /*0520*/  @P2 IADD3 R8, R8, 0x1, RZ ;  /* 0x0000000108082810 */ /* 0x000fe40007ffe0ff */
[----:B------:R-:W-:Y:S02]  /*0530*/  SEL R4, R11, R4, !P0 ;  /* 0x000000040b047207 */ /* 0x000fe40004000000 */
[----:B------:R-:W-:-:S03]  /*0540*/  @!P5 IADD3 R8, -R8, RZ, RZ ;  /* 0x000000ff0808d210 */ /* 0x000fc60007ffe1ff */
[----:B------:R-:W-:Y:S01]  /*0550*/  IMAD R9, R4, 0x14, RZ ;  /* 0x0000001404097824 */ /* 0x000fe200078e02ff */
[----:B------:R-:W-:Y:S02]  /*0560*/  SEL R17, R11, R8, !P0 ;  /* 0x000000080b117207 */ /* 0x000fe40004000000 */
[----:B------:R-:W-:Y:S02]  /*0570*/  SHF.R.S32.HI R10, RZ, 0x1f, R30 ;  /* 0x0000001fff0a7819 */ /* 0x000fe4000001141e */
[----:B------:R-:W-:Y:S02]  /*0580*/  IADD3 R40, P0, R30, R9, RZ ;  /* 0x000000091e287210 */ /* 0x000fe40007f1e0ff */
[----:B------:R-:W-:Y:S02]  /*0590*/  SHF.R.S32.HI R8, RZ, 0x1f, R17 ;  /* 0x0000001fff087819 */ /* 0x000fe40000011411 */
[----:B------:R-:W-:Y:S02]  /*05a0*/  LEA.HI.X.SX32 R41, R9, R10, 0x1, P0 ;  /* 0x0000000a09297211 */ /* 0x000fe400000f0eff */
[----:B------:R-:W3:Y:S01]  /*05b0*/  @P1 LDC.64 R10, c[0x0][0x230] ;  /* 0x00008c00ff0a1b82 */ /* 0x000ee20000000a00 */
[----:B------:R-:W-:-:S02]  /*05c0*/  IMAD R8, R8, UR6, RZ ;  /* 0x0000000608087c24 */ /* 0x000fc4000f8e02ff */
[----:B------:R-:W-:-:S04]  /*05d0*/  IMAD.WIDE.U32 R40, R17, UR6, R40 ;  /* 0x0000000611287c25 */ /* 0x000fc8000f8e0028 */
[----:B------:R-:W-:Y:S01]  /*05e0*/  IMAD R43, R17, UR7, R8 ;  /* 0x00000007112b7c24 */ /* 0x000fe2000f8e0208 */
[----:B------:R-:W-:Y:S01]  /*05f0*/  @P1 MOV R42, R40 ;  /* 0x00000028002a1202 */ /* 0x000fe20000000f00 */
[----:B-1----:R-:W-:-:S03]  /*0600*/  @P1 IMAD R8, R3, R14, RZ ;  /* 0x0000000e03081224 */ /* 0x002fc600078e02ff */
[----:B------:R-:W-:Y:S01]  /*0610*/  IADD3 R43, R41, R43, RZ ;  /* 0x0000002b292b7210 */ /* 0x000fe20007ffe0ff */
[C---:B------:R-:W-:Y:S02]  /*0620*/  @P1 IMAD R17, R5.reuse, R15, R8 ;  /* 0x0000000f05111224 */ /* 0x040fe400078e0208 */
[----:B------:R-:W-:-:S05]  /*0630*/  @P1 IMAD.WIDE.U32 R14, R5, R14, R42 ;  /* 0x0000000e050e1225 */ /* 0x000fca00078e002a */
[----:B------:R-:W-:Y:S02]  /*0640*/  @P1 IADD3 R17, R15, R17, RZ ;  /* 0x000000110f111210 */ /* 0x000fe40007ffe0ff */
[C---:B------:R-:W-:Y:S02]  /*0650*/  @P1 SHF.L.U32 R15, R14.reuse, 0x1, RZ ;  /* 0x000000010e0f1819 */ /* 0x040fe400000006ff */
[----:B------:R-:W-:Y:S02]  /*0660*/  @P1 SHF.L.U64.HI R14, R14, 0x1, R17 ;  /* 0x000000010e0e1819 */ /* 0x000fe40000010211 */
[C---:B---3--:R-:W-:Y:S02]  /*0670*/  @P1 IADD3 R10, P0, R15.reuse, R10, RZ ;  /* 0x0000000a0f0a1210 */ /* 0x048fe40007f1e0ff */
[----:B0-----:R-:W-:Y:S02]  /*0680*/  @P1 IADD3 R12, P2, R15, R12, RZ ;  /* 0x0000000c0f0c1210 */ /* 0x001fe40007f5e0ff */
        /* <DEDUP_REMOVED lines=9> */
[----:B------:R-:W-:Y:S01]  /*0720*/  PRMT R37, RZ, 0x7610, R37 ;  /* 0x00007610ff257816 */ /* 0x000fe20000000025 */
[----:B------:R-:W-:Y:S01]  /*0730*/  HFMA2.MMA R34, -RZ, RZ, 0, 0 ;  /* 0x00000000ff227435 */ /* 0x000fe200000001ff */
[----:B------:R-:W-:-:S02]  /*0740*/  ISETP.NE.AND P3, PT, RZ, UR18, PT ;  /* 0x00000012ff007c0c */ /* 0x000fc4000bf65270 */
[----:B------:R-:W-:Y:S01]  /*0750*/  CS2R R32, SRZ ;  /* 0x0000000000207805 */ /* 0x000fe2000001ff00 */
[----:B--2---:R-:W-:-:S05]  /*0760*/  FFMA.FTZ R7, -R6, R6, R7 ;  /* 0x0000000606077223 */ /* 0x004fca0000010107 */
[----:B------:R-:W-:-:S13]  /*0770*/  FSETP.GTU.FTZ.AND P0, PT, R7, RZ, PT ;  /* 0x000000ff0700720b */ /* 0x000fda0003f1c000 */
[----:B------:R-:W-:Y:S01]  /*0780*/  VOTEU.ANY UP0, P0 ;  /* 0x00000000003f7886 */ /* 0x000fe20000000100 */
[----:B------:R-:W-:-:S04]  /*0790*/  PLOP3.LUT P0, PT, PT, PT, UP0, 0x80, 0x0 ;  /* 0x000000000000781c */ /* 0x000fc80003f0f008 */
[----:B------:R-:W-:-:S09]  /*07a0*/  @UP0 ULDC UR6, c[0x0][0x250] ;  /* 0x0000940000060ab9 */ /* 0x000fd20000000800 */
[----:B------:R-:W-:-:S06]  /*07b0*/  @P0 FADD.FTZ R7, R7, UR6 ;  /* 0x0000000607070e21 */ /* 0x000fcc0008010000 */
[----:B------:R-:W0:Y:S02]  /*07c0*/  @P0 MUFU.RSQ R7, R7 ;  /* 0x0000000700070308 */ /* 0x000e240000001400 */
[----:B0-----:R-:W-:Y:S02]  /*07d0*/  @P0 R2UR UR6, R7 ;  /* 0x00000000070602ca */ /* 0x001fe400000e0000 */
[----:B------:R-:W-:Y:S02]  /*07e0*/  ISETP.GT.U32.AND P0, PT, R31, 0x27f, PT ;  /* 0x0000027f1f00780c */ /* 0x000fe40003f04070 */
[----:B------:R-:W-:-:S09]  /*07f0*/  MOV R7, RZ ;  /* 0x000000ff00077202 */ /* 0x000fd20000000f00 */
[----:B------:R-:W-:Y:S01]  /*0800*/  @UP0 UMOV UR9, UR6 ;  /* 0x0000000600090c82 */ /* 0x000fe20008000000 */
[C---:B---3--:R-:W-:Y:S02]  /*0810*/  @P1 PRMT R36, R10.reuse, 0x7610, R36 ;  /* 0x000076100a241816 */ /* 0x048fe40000000024 */
[----:B------:R-:W-:Y:S02]  /*0820*/  @P1 PRMT R35, R10, 0x7632, R35 ;  /* 0x000076320a231816 */ /* 0x000fe40000000023 */
[C---:B----4-:R-:W-:Y:S02]  /*0830*/  @P1 PRMT R38, R12.reuse, 0x7610, R38 ;  /* 0x000076100c261816 */ /* 0x050fe40000000026 */
[----:B------:R-:W-:Y:S02]  /*0840*/  @P1 PRMT R37, R12, 0x7632, R37 ;  /* 0x000076320c251816 */ /* 0x000fe40000000025 */
        /* <DEDUP_REMOVED lines=8> */
[----:B0-----:R-:W-:-:S05]  /*08d0*/  IMAD.WIDE R10, R9, 0x2, R10 ;  /* 0x00000002090a7825 */ /* 0x001fca00078e020a */
[----:B------:R-:W2:Y:S04]  /*08e0*/  LDG.E.U16 R34, desc[UR14][R10.64] ;  /* 0x0000000e0a227981 */ /* 0x000ea8000c1e1500 */
[----:B------:R-:W3:Y:S01]  /*08f0*/  LDG.E.U16 R7, desc[UR14][R10.64+0x2] ;  /* 0x0000020e0a077981 */ /* 0x000ee2000c1e1500 */
[----:B-1----:R-:W-:-:S04]  /*0900*/  @P0 LEA R12, P2, R9, R12, 0x1 ;  /* 0x0000000c090c0211 */ /* 0x002fc800078408ff */
[----:B------:R-:W-:-:S05]  /*0910*/  @P0 LEA.HI.X R13, R9, R13, R8, 0x1, P2 ;  /* 0x0000000d090d0211 */ /* 0x000fca00010f0c08 */
[----:B------:R-:W4:Y:S04]  /*0920*/  @P0 LDG.E.U16 R9, desc[UR14][R12.64] ;  /* 0x0000000e0c090981 */ /* 0x000f28000c1e1500 */
[----:B------:R-:W5:Y:S01]  /*0930*/  @P0 LDG.E.U16 R8, desc[UR14][R12.64+0x2] ;  /* 0x0000020e0c080981 */ /* 0x000f62000c1e1500 */
[----:B--2---:R-:W-:Y:S02]  /*0940*/  SHF.L.U32 R34, R34, 0x10, RZ ;  /* 0x0000001022227819 */ /* 0x004fe400000006ff */
[----:B---3--:R-:W-:Y:S02]  /*0950*/  SHF.L.U32 R7, R7, 0x10, RZ ;  /* 0x0000001007077819 */ /* 0x008fe400000006ff */
[----:B----4-:R-:W-:Y:S02]  /*0960*/  @P0 SHF.L.U32 R33, R9, 0x10, RZ ;  /* 0x0000001009210819 */ /* 0x010fe400000006ff */
[----:B-----5:R-:W-:-:S07]  /*0970*/  @P0 SHF.L.U32 R32, R8, 0x10, RZ ;  /* 0x0000001008200819 */ /* 0x020fce00000006ff */
.L_x_167:
[----:B------:R-:W-:Y:S05]  /*0980*/  BSYNC B0 ;  /* 0x0000000000007941 */ /* 0x000fea0003800000 */
.L_x_166:
[C---:B------:R-:W-:Y:S01]  /*0990*/  FADD.FTZ R15, -R6.reuse, R15 ;  /* 0x0000000f060f7221 */ /* 0x040fe20000010100 */
[----:B------:R-:W-:Y:S01]  /*09a0*/  FADD.FTZ R17, -R6, R17 ;  /* 0x0000001106117221 */ /* 0x000fe20000010100 */
        /* <DEDUP_REMOVED lines=23> */
.L_x_168:
[----:B------:R-:W-:Y:S01]  /*0b20*/  FMUL.FTZ R11, R9, R34 ;  /* 0x00000022090b7220 */ /* 0x000fe20000410000 */
[----:B------:R-:W-:Y:S01]  /*0b30*/  FMUL.FTZ R12, R8, R7 ;  /* 0x00000007080c7220 */ /* 0x000fe20000410000 */
[----:B------:R-:W-:Y:S01]  /*0b40*/  ISETP.GT.AND P0, PT, R0, 0x1e, PT ;  /* 0x0000001e0000780c */ /* 0x000fe20003f04270 */
[----:B------:R-:W0:Y:S01]  /*0b50*/  S2UR UR17, SR_CgaCtaId ;  /* 0x00000000001179c3 */ /* 0x000e220000008800 */
[----:B------:R-:W-:Y:S01]  /*0b60*/  FFMA.FTZ R10, R24, R11, RZ ;  /* 0x0000000b180a7223 */ /* 0x000fe200000100ff */
[----:B------:R-:W-:Y:S01]  /*0b70*/  FADD.FTZ R11, RZ, R11 ;  /* 0x0000000bff0b7221 */ /* 0x000fe20000010000 */
[----:B------:R-:W-:Y:S01]  /*0b80*/  UMOV UR7, 0x400 ;  /* 0x0000040000077882 */ /* 0x000fe20000000000 */
[----:B------:R-:W-:Y:S01]  /*0b90*/  ISETP.NE.AND P2, PT, R31, RZ, PT ;  /* 0x000000ff1f00720c */ /* 0x000fe20003f45270 */
[C---:B------:R-:W-:Y:S01]  /*0ba0*/  FFMA.FTZ R28, R25.reuse, R12, R10 ;  /* 0x0000000c191c7223 */ /* 0x040fe2000001000a */
[----:B------:R-:W-:Y:S01]  /*0bb0*/  FADD.FTZ R29, R12, R11 ;  /* 0x0000000b0c1d7221 */ /* 0x000fe20000010000 */
[----:B------:R-:W-:Y:S01]  /*0bc0*/  UIADD3 UR6, UR7, 0xd0, URZ ;  /* 0x000000d007067890 */ /* 0x000fe2000fffe03f */
[----:B------:R-:W-:Y:S01]  /*0bd0*/  FFMA.FTZ R24, R24, R9, RZ ;  /* 0x0000000918187223 */ /* 0x000fe200000100ff */
[----:B------:R-:W-:Y:S01]  /*0be0*/  FADD.FTZ R26, RZ, R9 ;  /* 0x00000009ff1a7221 */ /* 0x000fe20000010000 */
[----:B------:R-:W1:Y:S01]  /*0bf0*/  SHFL.DOWN PT, R11, R28, 0x1, 0x1f ;  /* 0x08201f001c0b7f89 */ /* 0x000e6200000e0000 */
[----:B------:R-:W-:Y:S01]  /*0c00*/  FFMA.FTZ R25, R25, R8, RZ ;  /* 0x0000000819197223 */ /* 0x000fe200000100ff */
        /* <DEDUP_REMOVED lines=82> */
.L_x_170:
[----:B------:R-:W-:Y:S05]  /*1130*/  BSYNC B0 ;  /* 0x0000000000007941 */ /* 0x000fea0003800000 */
.L_x_169:
        /* <DEDUP_REMOVED lines=318> */
.L_x_172:
[----:B------:R-:W-:Y:S05]  /*2520*/  BSYNC B0 ;  /* 0x0000000000007941 */ /* 0x000fea0003800000 */
.L_x_171:
        /* <DEDUP_REMOVED lines=20> */
.L_x_174:
[----:B------:R-:W-:Y:S05]  /*2670*/  BSYNC B0 ;  /* 0x0000000000007941 */ /* 0x000fea0003800000 */
.L_x_173:
[----:B------:R-:W-:Y:S05]  /*2680*/  @!P0 BRA `(.L_x_175) ;  /* 0x0000001000908947 */ /* 0x000fea0003800000 */
[----:B------:R-:W2:Y:S01]  /*2690*/  LDC R19, c[0x0][0x10] ;  /* 0x00000400ff137b82 */ /* 0x000ea20000000800 */
[----:B------:R-:W1:Y:S01]  /*26a0*/  S2R R4, SR_CTAID.Y ;  /* 0x0000000000047919 */ /* 0x000e620000002600 */
[----:B------:R-:W-:-:S06]  /*26b0*/  ULOP3.LUT UR6, UR4, 0x1, URZ, 0xc0, !UPT ;  /* 0x0000000104067892 */ /* 0x000fcc000f8ec03f */
[----:B------:R-:W3:Y:S08]  /*26c0*/  LDC.64 R8, c[0x0][0x258] ;  /* 0x00009600ff087b82 */ /* 0x000ef00000000a00 */
[----:B------:R-:W4:Y:S01]  /*26d0*/  LDC.64 R22, c[0x0][0x260] ;  /* 0x00009800ff167b82 */ /* 0x000f220000000a00 */
[----:B--2---:R-:W-:-:S04]  /*26e0*/  IMAD R11, R19, UR6, RZ ;  /* 0x00000006130b7c24 */ /* 0x004fc8000f8e02ff */
[C---:B------:R-:W-:Y:S01]  /*26f0*/  IMAD R10, R11.reuse, R18, RZ ;  /* 0x000000120b0a7224 */ /* 0x040fe200078e02ff */
[----:B-1----:R-:W-:-:S04]  /*2700*/  IADD3 R11, R11, R4, RZ ;  /* 0x000000040b0b7210 */ /* 0x002fc80007ffe0ff */
        /* <DEDUP_REMOVED lines=25> */
.L_x_177:
[----:B------:R-:W2:Y:S04]  /*28a0*/  LDG.E.STRONG.GPU R10, desc[UR14][R8.64] ;  /* 0x0000000e080a7981 */ /* 0x000ea8000c1ef900 */
[----:B--2---:R-:W-:Y:S01]  /*28b0*/  CCTL.IVALL ;  /* 0x00000000ff00798f */ /* 0x004fe20002000000 */
[----:B------:R-:W-:Y:S05]  /*28c0*/  YIELD ;  /* 0x0000000000007946 */ /* 0x000fea0003800000 */
[----:B------:R-:W-:-:S13]  /*28d0*/  ISETP.NE.AND P0, PT, R10, R13, PT ;  /* 0x0000000d0a00720c */ /* 0x000fda0003f05270 */
[----:B------:R-:W-:Y:S05]  /*28e0*/  @P0 BRA `(.L_x_177) ;  /* 0xfffffffc00ec0947 */ /* 0x000fea000383ffff */
.L_x_176:
        /* <DEDUP_REMOVED lines=17> */
.L_x_181:
        /* <DEDUP_REMOVED lines=115> */
.L_x_180:
        /* <DEDUP_REMOVED lines=61> */
.L_x_182:
[----:B------:R-:W-:-:S13]  /*3500*/  ISETP.NE.OR P0, PT, R20, RZ, P0 ;  /* 0x000000ff1400720c */ /* 0x000fda0000705670 */
[----:B------:R-:W-:Y:S05]  /*3510*/  @!P0 BRA `(.L_x_178) ;  /* 0x00000000007c8947 */ /* 0x000fea0003800000 */
.L_x_179:
        /* <DEDUP_REMOVED lines=31> */
.L_x_178:
        /* <DEDUP_REMOVED lines=11> */
.L_x_184:
[----:B------:R-:W-:Y:S05]  /*37c0*/  BSYNC B0 ;  /* 0x0000000000007941 */ /* 0x000fea0003800000 */
.L_x_183:
        /* <DEDUP_REMOVED lines=16> */
.L_x_175:
[----:B------:R-:W1:Y:S01]  /*38d0*/  S2UR UR7, SR_CgaCtaId ;  /* 0x00000000000779c3 */ /* 0x000e620000008800 */
[----:B------:R-:W-:Y:S01]  /*38e0*/  UMOV UR6, 0x400 ;  /* 0x0000040000067882 */ /* 0x000fe20000000000 */
[----:B------:R-:W-:Y:S02]  /*38f0*/  ISETP.NE.AND P0, PT, RZ, UR18, PT ;  /* 0x00000012ff007c0c */ /* 0x000fe4000bf05270 */
[----:B--2---:R-:W-:Y:S02]  /*3900*/  SHF.L.U32 R11, R36, 0x10, RZ ;  /* 0x00000010240b7819 */ /* 0x004fe400000006ff */
[----:B------:R-:W-:Y:S02]  /*3910*/  SHF.L.U32 R35, R35, 0x10, RZ ;  /* 0x0000001023237819 */ /* 0x000fe400000006ff */
        /* <DEDUP_REMOVED lines=14> */
[----:B------:R-:W-:-:S05]  /*3a00*/  FMUL.FTZ R12, R32, -1.4426950216293334961 ;  /* 0xbfb8aa3b200c7820 */ /* 0x000fca0000410000 */
[----:B------:R-:W3:Y:S08]  /*3a10*/  MUFU.EX2 R6, R6 ;  /* 0x0000000600067308 */ /* 0x000ef00000000800 */
[----:B------:R-:W4:Y:S01]  /*3a20*/  MUFU.EX2 R12, R12 ;  /* 0x0000000c000c7308 */ /* 0x000f220000000800 */
[----:B---3--:R-:W-:-:S07]  /*3a30*/  FADD.FTZ R10, R6, 1 ;  /* 0x3f800000060a7421 */ /* 0x008fce0000010000 */
[----:B------:R-:W3:Y:S01]  /*3a40*/  MUFU.RCP R10, R10 ;  /* 0x0000000a000a7308 */ /* 0x000ee20000001000 */
[----:B----4-:R-:W-:-:S07]  /*3a50*/  FADD.FTZ R13, R12, 1 ;  /* 0x3f8000000c0d7421 */ /* 0x010fce0000010000 */
[----:B------:R-:W4:Y:S01]  /*3a60*/  MUFU.RCP R13, R13 ;  /* 0x0000000d000d7308 */ /* 0x000f220000001000 */
[----:B---3--:R-:W-:Y:S01]  /*3a70*/  FADD.FTZ R14, -R10, 1 ;  /* 0x3f8000000a0e7421 */ /* 0x008fe20000010100 */
[----:B------:R-:W-:-:S03]  /*3a80*/  FMUL.FTZ R11, R11, R10 ;  /* 0x0000000a0b0b7220 */ /* 0x000fc60000410000 */
[----:B------:R-:W-:Y:S01]  /*3a90*/  FFMA.FTZ R14, R33, R14, 1 ;  /* 0x3f800000210e7423 */ /* 0x000fe2000001000e */
[----:B----4-:R-:W-:Y:S01]  /*3aa0*/  FADD.FTZ R15, -R13, 1 ;  /* 0x3f8000000d0f7421 */ /* 0x010fe20000010100 */
[----:B------:R-:W-:Y:S02]  /*3ab0*/  FMUL.FTZ R4, R4, R13 ;  /* 0x0000000d04047220 */ /* 0x000fe40000410000 */
[----:B------:R-:W-:Y:S01]  /*3ac0*/  FMUL.FTZ R11, R11, R14 ;  /* 0x0000000e0b0b7220 */ /* 0x000fe20000410000 */
[----:B------:R-:W-:-:S04]  /*3ad0*/  FFMA.FTZ R15, R32, R15, 1 ;  /* 0x3f800000200f7423 */ /* 0x000fc8000001000f */
[----:B------:R-:W-:-:S07]  /*3ae0*/  FMUL.FTZ R4, R4, R15 ;  /* 0x0000000f04047220 */ /* 0x000fce0000410000 */
.L_x_185:
        /* <DEDUP_REMOVED lines=23> */
.L_x_187:
[----:B------:R-:W-:Y:S05]  /*3c60*/  BSYNC B0 ;  /* 0x0000000000007941 */ /* 0x000fea0003800000 */
.L_x_186:
[----:B------:R-:W-:Y:S01]  /*3c70*/  ULDC UR6, c[0x0][0x10] ;  /* 0x0000040000067ab9 */ /* 0x000fe20000000800 */
[----:B------:R-:W-:Y:S02]  /*3c80*/  UIADD3 UR4, UR4, 0x1, URZ ;  /* 0x0000000104047890 */ /* 0x000fe4000fffe03f */
[----:B------:R-:W-:-:S04]  /*3c90*/  UIADD3 UR8, UR6, UR8, URZ ;  /* 0x0000000806087290 */ /* 0x000fc8000fffe03f */
[----:B------:R-:W-:-:S06]  /*3ca0*/  UISETP.GE.AND UP0, UPT, UR8, UR5, UPT ;  /* 0x000000050800728c */ /* 0x000fcc000bf06270 */
[----:B------:R-:W-:-:S13]  /*3cb0*/  PLOP3.LUT P0, PT, PT, PT, UP0, 0x80, 0x0 ;  /* 0x000000000000781c */ /* 0x000fda0003f0f008 */
[----:B------:R-:W-:Y:S05]  /*3cc0*/  @!P0 BRA `(.L_x_188) ;  /* 0xffffffc400888947 */ /* 0x000fea000383ffff */
.L_x_165:
[----:B------:R-:W4:Y:S01]  /*3cd0*/  LDC R4, c[0x0][0xc] ;  /* 0x00000300ff047b82 */ /* 0x000f220000000800 */
[----:B------:R-:W-:Y:S01]  /*3ce0*/  ISETP.NE.AND P1, PT, R31, RZ, PT ;  /* 0x000000ff1f00720c */ /* 0x000fe20003f25270 */
[----:B------:R-:W-:Y:S06]  /*3cf0*/  BSSY B0, `(.L_x_189) ;  /* 0x0000011000007945 */ /* 0x000fec0003800000 */
[----:B---3--:R-:W3:Y:S08]  /*3d00*/  LDC R7, c[0x0][0x10] ;  /* 0x00000400ff077b82 */ /* 0x008ef00000000800 */
[----:B0-----:R-:W0:Y:S01]  /*3d10*/  LDC.64 R2, c[0x0][0x258] ;  /* 0x00009600ff027b82 */ /* 0x001e220000000a00 */
[----:B----4-:R-:W-:-:S02]  /*3d20*/  ISETP.NE.AND P0, PT, R4, 0x1, PT ;  /* 0x000000010400780c */ /* 0x010fc40003f05270 */
[----:B---3--:R-:W-:-:S04]  /*3d30*/  SHF.L.U32 R0, R7, 0x1, RZ ;  /* 0x0000000107007819 */ /* 0x008fc800000006ff */
[----:B------:R-:W-:-:S05]  /*3d40*/  SEL R5, R0, RZ, P0 ;  /* 0x000000ff00057207 */ /* 0x000fca0000000000 */
[----:B0-----:R-:W-:Y:S01]  /*3d50*/  IMAD.WIDE.U32 R2, R5, 0x4, R2 ;  /* 0x0000000405027825 */ /* 0x001fe200078e0002 */
        /* <DEDUP_REMOVED lines=10> */
.L_x_190:
[----:B------:R-:W-:Y:S05]  /*3e00*/  BSYNC B0 ;  /* 0x0000000000007941 */ /* 0x000fea0003800000 */
.L_x_189:
        /* <DEDUP_REMOVED lines=11> */
.L_x_192:
[----:B------:R-:W3:Y:S04]  /*3ec0*/  LDG.E.STRONG.GPU R5, desc[UR14][R2.64] ;  /* 0x0000000e02057981 */ /* 0x000ee8000c1ef900 */
[----:B---3--:R-:W-:Y:S01]  /*3ed0*/  CCTL.IVALL ;  /* 0x00000000ff00798f */ /* 0x008fe20002000000 */
[----:B------:R-:W-:Y:S05]  /*3ee0*/  YIELD ;  /* 0x0000000000007946 */ /* 0x000fea0003800000 */
[----:B------:R-:W-:-:S13]  /*3ef0*/  ISETP.NE.AND P0, PT, R5, R0, PT ;  /* 0x000000000500720c */ /* 0x000fda0003f05270 */
[----:B------:R-:W-:Y:S05]  /*3f00*/  @P0 BRA `(.L_x_192) ;  /* 0xfffffffc00ec0947 */ /* 0x000fea000383ffff */
.L_x_191:
        /* <DEDUP_REMOVED lines=11> */
[C---:B--2---:R-:W-:Y:S01]  /*3fc0*/  IMAD.WIDE.U32 R8, R2.reuse, 0x3, RZ ;  /* 0x0000000302087825 */ /* 0x044fe200078e00ff */
[----:B------:R-:W-:Y:S01]  /*3fd0*/  LEA R11, R3, R3, 0x1 ;  /* 0x00000003030b7211 */ /* 0x000fe200078e08ff */
[----:B------:R-:W0:Y:S01]  /*3fe0*/  LDC.64 R4, c[0x0][0x218] ;  /* 0x00008600ff047b82 */ /* 0x000e220000000a00 */
[----:B------:R-:W-:Y:S01]  /*3ff0*/  SHF.L.U64.HI R23, R2, 0x2, R3 ;  /* 0x0000000202177819 */ /* 0x000fe20000010203 */
[----:B------:R-:W-:Y:S01]  /*4000*/  ULDC.64 UR4, c[0x0][0x268] ;  /* 0x00009a0000047ab9 */ /* 0x000fe20000000a00 */
[----:B------:R-:W-:Y:S02]  /*4010*/  IADD3 R11, R9, R11, RZ ;  /* 0x0000000b090b7210 */ /* 0x000fe40007ffe0ff */
[----:B------:R-:W-:Y:S02]  /*4020*/  SHF.L.U64.HI R33, R20, 0x2, R25 ;  /* 0x0000000214217819 */ /* 0x000fe40000010219 */
[----:B------:R-:W-:Y:S01]  /*4030*/  LEA.HI R8, P0, R11, R8, RZ, 0x1 ;  /* 0x000000080b087211 */ /* 0x000fe200078108ff */
[----:B------:R-:W2:Y:S03]  /*4040*/  LDC.64 R6, c[0x0][0x220] ;  /* 0x00008800ff067b82 */ /* 0x000ea60000000a00 */
[----:B------:R-:W-:-:S04]  /*4050*/  IADD3.X R11, RZ, R11, RZ, P0, !PT ;  /* 0x0000000bff0b7210 */ /* 0x000fc800007fe4ff */
[--C-:B------:R-:W-:Y:S02]  /*4060*/  SHF.R.S64 R27, R8, 0x1, R11.reuse ;  /* 0x00000001081b7819 */ /* 0x100fe4000000100b */
[----:B------:R-:W-:-:S04]  /*4070*/  SHF.R.S32.HI R8, RZ, 0x1, R11 ;  /* 0x00000001ff087819 */ /* 0x000fc8000001140b */
[----:B-1----:R-:W-:-:S07]  /*4080*/  SHF.L.U64.HI R29, R27, 0x2, R8 ;  /* 0x000000021b1d7819 */ /* 0x002fce0000010208 */
.L_x_193:
[----:B------:R-:W-:-:S04]  /*4090*/  LEA R12, P0, R31, UR4, 0x2 ;  /* 0x000000041f0c7c11 */ /* 0x000fc8000f8010ff */
[----:B------:R-:W-:Y:S02]  /*40a0*/  LEA.HI.X R13, R31, UR5, R0, 0x2, P0 ;  /* 0x000000051f0d7c11 */ /* 0x000fe400080f1400 */
[-C--:B------:R-:W-:Y:S02]  /*40b0*/  LEA R14, P0, R20, R12.reuse, 0x2 ;  /* 0x0000000c140e7211 */ /* 0x080fe400078010ff */
[-C--:B------:R-:W-:Y:S01]  /*40c0*/  LEA R18, P2, R27, R12.reuse, 0x2 ;  /* 0x0000000c1b127211 */ /* 0x080fe200078410ff */
[----:B------:R-:W3:Y:S01]  /*40d0*/  LDG.E R0, desc[UR14][R12.64] ;  /* 0x0000000e0c007981 */ /* 0x000ee2000c1e1900 */
[----:B------:R-:W-:Y:S02]  /*40e0*/  LEA R16, P1, R2, R12, 0x2 ;  /* 0x0000000c02107211 */ /* 0x000fe400078210ff */
[C---:B------:R-:W-:Y:S02]  /*40f0*/  IADD3.X R15, R13.reuse, R33, RZ, P0, !PT ;  /* 0x000000210d0f7210 */ /* 0x040fe400007fe4ff */
[----:B------:R-:W-:-:S02]  /*4100*/  IADD3.X R19, R13, R29, RZ, P2, !PT ;  /* 0x0000001d0d137210 */ /* 0x000fc400017fe4ff */
[----:B------:R-:W-:Y:S02]  /*4110*/  IADD3.X R17, R23, R13, RZ, P1, !PT ;  /* 0x0000000d17117210 */ /* 0x000fe40000ffe4ff */
[----:B------:R-:W3:Y:S04]  /*4120*/  LDG.E R15, desc[UR14][R14.64] ;  /* 0x0000000e0e0f7981 */ /* 0x000ee8000c1e1900 */
[----:B------:R-:W4:Y:S04]  /*4130*/  LDG.E R16, desc[UR14][R16.64] ;  /* 0x0000000e10107981 */ /* 0x000f28000c1e1900 */
[----:B------:R-:W4:Y:S01]  /*4140*/  LDG.E R19, desc[UR14][R18.64] ;  /* 0x0000000e12137981 */ /* 0x000f22000c1e1900 */
[----:B------:R-:W-:-:S02]  /*4150*/  SHF.L.U32 R11, R31, 0x1, RZ ;  /* 0x000000011f0b7819 */ /* 0x000fc400000006ff */
[----:B------:R-:W-:-:S03]  /*4160*/  IADD3 R31, R31, 0x280, RZ ;  /* 0x000002801f1f7810 */ /* 0x000fc60007ffe0ff */
[----:B0-----:R-:W-:-:S04]  /*4170*/  IMAD.WIDE R8, R11, 0x2, R4 ;  /* 0x000000020b087825 */ /* 0x001fc800078e0204 */
[----:B--2---:R-:W-:Y:S01]  /*4180*/  IMAD.WIDE R10, R11, 0x2, R6 ;  /* 0x000000020b0a7825 */ /* 0x004fe200078e0206 */
[----:B------:R-:W-:Y:S02]  /*4190*/  ISETP.GT.U32.AND P0, PT, R20, R31, PT ;  /* 0x0000001f1400720c */ /* 0x000fe40003f04070 */
[----:B---3--:R-:W-:Y:S02]  /*41a0*/  F2FP.BF16.F32.PACK_AB R3, R15, R0 ;  /* 0x000000000f03723e */ /* 0x008fe400000010ff */
[----:B------:R-:W-:Y:S02]  /*41b0*/  SHF.R.S32.HI R0, RZ, 0x1f, R31 ;  /* 0x0000001fff007819 */ /* 0x000fe4000001141f */
[----:B----4-:R-:W-:Y:S01]  /*41c0*/  F2FP.BF16.F32.PACK_AB R21, R19, R16 ;  /* 0x000000101315723e */ /* 0x010fe200000010ff */
[----:B------:R1:W-:Y:S04]  /*41d0*/  STG.E desc[UR14][R8.64], R3 ;  /* 0x0000000308007986 */ /* 0x0003e8000c10190e */
[----:B------:R1:W-:Y:S01]  /*41e0*/  STG.E desc[UR14][R10.64], R21 ;  /* 0x000000150a007986 */ /* 0x0003e2000c10190e */
[----:B------:R-:W-:-:S13]  /*41f0*/  ISETP.GT.AND.EX P0, PT, R25, R0, PT, P0 ;  /* 0x000000001900720c */ /* 0x000fda0003f04300 */
[----:B-1----:R-:W-:Y:S05]  /*4200*/  @P0 BRA `(.L_x_193) ;  /* 0xfffffffc00a00947 */ /* 0x002fea000383ffff */
[----:B------:R-:W-:Y:S05]  /*4210*/  EXIT ;  /* 0x000000000000794d */ /* 0x000fea0003800000 */
.L_x_194:
        /* <DEDUP_REMOVED lines=14> */
.L_x_2283:


//--------------------- .text._Z35group_norm_nhwc_bwd_one_pass_kernelI11Bf16IOBf16WLi128ELi20ELi640EEv26Group_norm_nhwc_bwd_params --------------------------
	.section	.text._Z35group_norm_nhwc_bwd_one_pass_kernelI11Bf16IOBf16WLi128ELi20ELi640EEv26Group_norm_nhwc_bwd_params,"ax",@progbits
	.align	128
        .global         _Z35group_norm_nhwc_bwd_one_pass_kernelI11Bf16IOBf16WLi128ELi20ELi640EEv26Group_norm_nhwc_bwd_params
        .type           _Z35group_norm_nhwc_bwd_one_pass_kernelI11Bf16IOBf16WLi128ELi20ELi640EEv26Group_norm_nhwc_bwd_params,@function
        .size           _Z35group_norm_nhwc_bwd_one_pass_kernelI11Bf16IOBf16WLi128ELi20ELi640EEv26Group_norm_nhwc_bwd_params,(.L_x_2284 - _Z35group_norm_nhwc_bwd_one_pass_kernelI11Bf16IOBf16WLi128ELi20ELi640EEv26Group_norm_nhwc_bwd_params)
        .other          _Z35group_norm_nhwc_bwd_one_pass_kernelI11Bf16IOBf16WLi128ELi20ELi640EEv26Group_norm_nhwc_bwd_params,@"STO_CUDA_ENTRY STV_DEFAULT"
_Z35group_norm_nhwc_bwd_one_pass_kernelI11Bf16IOBf16WLi128ELi20ELi640EEv26Group_norm_nhwc_bwd_params:
.text._Z35group_norm_nhwc_bwd_one_pass_kernelI11Bf16IOBf16WLi128ELi20ELi640EEv26Group_norm_nhwc_bwd_params:
        /* <DEDUP_REMOVED lines=15> */
[----:B------:R-:W-:Y:S01]  /*00f0*/  UIMAD UR10, UR13, 0x3, URZ ;  /* 0x000000030d0a78a4 */ /* 0x000fe2000f8e023f */
[----:B------:R-:W-:Y:S01]  /*0100*/  SHF.R.U32.HI R2, RZ, 0x3, R3 ;  /* 0x00000003ff027819 */ /* 0x000fe20000011603 */
[----:B------:R-:W0:Y:S01]  /*0110*/  LDC R5, c[0x0][0x2ac] ;  /* 0x0000ab00ff057b82 */ /* 0x000e220000000800 */
[----:B------:R-:W-:Y:S02]  /*0120*/  ULEA.HI UR11, UP0, UR13, UR12, URZ, 0x1 ;  /* 0x0000000c0d0b7291 */ /* 0x000fe4000f81083f */
[----:B------:R-:W-:Y:S01]  /*0130*/  UIADD3 UR10, UR7, UR10, URZ ;  /* 0x0000000a070a7290 */ /* 0x000fe2000fffe03f */
[----:B------:R-:W-:Y:S01]  /*0140*/  IMAD R38, R2, -0xa, R37 ;  /* 0xfffffff602267824 */ /* 0x000fe200078e0225 */
[----:B------:R-:W-:Y:S01]  /*0150*/  UIADD3.X UR13, URZ, UR13, URZ, UP0, !UPT ;  /* 0x0000000d3f0d7290 */ /* 0x000fe200087fe43f */
        /* <DEDUP_REMOVED lines=13> */
[----:B------:R-:W-:Y:S01]  /*0230*/  USHF.L.U64.HI UR10, UR12, 0x2, UR10 ;  /* 0x000000020c0a7899 */ /* 0x000fe2000801020a */
[----:B------:R-:W-:Y:S02]  /*0240*/  UMOV UR7, UR9 ;  /* 0x0000000900077c82 */ /* 0x000fe40008000000 */
[----:B------:R-:W-:Y:S01]  /*0250*/  ISETP.GE.U32.AND P1, PT, R36, UR18, PT ;  /* 0x0000001224007c0c */ /* 0x000fe2000bf26070 */
[----:B------:R-:W-:Y:S01]  /*0260*/  ULDC.U8 UR18, c[0x0][0x2a4] ;  /* 0x0000a90000127ab9 */ /* 0x000fe20000000000 */
[----:B------:R-:W-:Y:S01]  /*0270*/  SHF.R.S32.HI R3, RZ, 0x1f, R36 ;  /* 0x0000001fff037819 */ /* 0x000fe20000011424 */
[----:B--2---:R-:W-:Y:S01]  /*0280*/  ULEA UR4, UR8, UR4, 0x18 ;  /* 0x0000000408047291 */ /* 0x004fe2000f8ec03f */
[----:B------:R-:W-:-:S02]  /*0290*/  LEA.HI R2, R2, R37, RZ, 0x5 ;  /* 0x0000002502027211 */ /* 0x000fc400078f28ff */
[----:B------:R-:W-:Y:S02]  /*02a0*/  ISETP.GE.AND.EX P1, PT, R3, UR19, PT, P1 ;  /* 0x0000001303007c0c */ /* 0x000fe4000bf26310 */
[----:B------:R-:W-:Y:S02]  /*02b0*/  SHF.R.S32.HI R2, RZ, 0x5, R2 ;  /* 0x00000005ff027819 */ /* 0x000fe40000011402 */
[----:B------:R-:W-:Y:S02]  /*02c0*/  ISETP.LT.U32.AND P1, PT, R37, 0x280, !P1 ;  /* 0x000002802500780c */ /* 0x000fe40004f21070 */
[----:B------:R-:W-:Y:S02]  /*02d0*/  IADD3 R35, R36, 0x40, RZ ;  /* 0x0000004024237810 */ /* 0x000fe40007ffe0ff */
[----:B------:R-:W-:Y:S01]  /*02e0*/  LEA R2, R2, UR4, 0x3 ;  /* 0x0000000402027c11 */ /* 0x000fe2000f8e18ff */
[----:B-1----:R-:W-:-:S08]  /*02f0*/  UMOV UR4, URZ ;  /* 0x0000003f00047c82 */ /* 0x002fd00008000000 */
.L_x_222:
[----:B0-----:R-:W0:Y:S01]  /*0300*/  LDC R10, c[0x0][0x2a0] ;  /* 0x0000a800ff0a7b82 */ /* 0x001e220000000800 */
[----:B------:R-:W-:Y:S01]  /*0310*/  ULDC.64 UR8, c[0x0][0x248] ;  /* 0x0000920000087ab9 */ /* 0x000fe20000000a00 */
[----:B------:R-:W-:Y:S01]  /*0320*/  ISETP.LE.AND P5, PT, RZ, UR7, PT ;  /* 0x00000007ff007c0c */ /* 0x000fe2000bfa3270 */
[----:B------:R-:W-:Y:S01]  /*0330*/  UIMAD.WIDE UR8, UR7, 0x8, UR8 ;  /* 0x00000008070878a5 */ /* 0x000fe2000f8e0208 */
[----:B------:R-:W-:-:S04]  /*0340*/  SHF.R.S32.HI R23, RZ, 0x1f, R35 ;  /* 0x0000001fff177819 */ /* 0x000fc80000011423 */
[----:B------:R-:W1:Y:S08]  /*0350*/  @P1 LDC.64 R12, c[0x0][0x288] ;  /* 0x0000a200ff0c1b82 */ /* 0x000e700000000a00 */
[----:B------:R-:W2:Y:S01]  /*0360*/  @P1 LDC.64 R18, c[0x0][0x230] ;  /* 0x00008c00ff121b82 */ /* 0x000ea20000000a00 */
[----:B0-----:R-:W-:-:S04]  /*0370*/  IABS R9, R10 ;  /* 0x0000000a00097213 */ /* 0x001fc80000000000 */
[----:B------:R-:W0:Y:S08]  /*0380*/  I2F.RP R6, R9 ;  /* 0x0000000900067306 */ /* 0x000e300000209400 */
[----:B0-----:R-:W0:Y:S02]  /*0390*/  MUFU.RCP R6, R6 ;  /* 0x0000000600067308 */ /* 0x001e240000001000 */
[----:B0-----:R-:W-:-:S06]  /*03a0*/  IADD3 R4, R6, 0xffffffe, RZ ;  /* 0x0ffffffe06047810 */ /* 0x001fcc0007ffe0ff */
[----:B------:R0:W3:Y:S02]  /*03b0*/  F2I.FTZ.U32.TRUNC.NTZ R5, R4 ;  /* 0x0000000400057305 */ /* 0x0000e4000021f000 */
[----:B0-----:R-:W-:Y:S01]  /*03c0*/  HFMA2.MMA R4, -RZ, RZ, 0, 0 ;  /* 0x00000000ff047435 */ /* 0x001fe200000001ff */
[----:B---3--:R-:W-:-:S05]  /*03d0*/  IADD3 R8, RZ, -R5, RZ ;  /* 0x80000005ff087210 */ /* 0x008fca0007ffe0ff */
[----:B------:R-:W-:Y:S01]  /*03e0*/  IMAD R7, R8, R9, RZ ;  /* 0x0000000908077224 */ /* 0x000fe200078e02ff */
[----:B------:R-:W-:-:S03]  /*03f0*/  IABS R8, UR7 ;  /* 0x0000000700087c13 */ /* 0x000fc60008000000 */
[----:B------:R-:W-:Y:S01]  /*0400*/  IMAD.HI.U32 R5, R5, R7, R4 ;  /* 0x0000000705057227 */ /* 0x000fe200078e0004 */
[----:B------:R-:W-:Y:S02]  /*0410*/  MOV R7, UR9 ;  /* 0x0000000900077c02 */ /* 0x000fe40008000f00 */
[----:B------:R-:W-:-:S03]  /*0420*/  LOP3.LUT R4, R10, UR7, RZ, 0x3c, !PT ;  /* 0x000000070a047c12 */ /* 0x000fc6000f8e3cff */
[----:B------:R-:W-:-:S05]  /*0430*/  IMAD.HI.U32 R5, R5, R8, RZ ;  /* 0x0000000805057227 */ /* 0x000fca00078e00ff */
[----:B------:R-:W-:-:S05]  /*0440*/  IADD3 R6, -R5, RZ, RZ ;  /* 0x000000ff05067210 */ /* 0x000fca0007ffe1ff */
[----:B------:R-:W-:Y:S01]  /*0450*/  IMAD R8, R9, R6, R8 ;  /* 0x0000000609087224 */ /* 0x000fe200078e0208 */
[----:B------:R-:W-:Y:S01]  /*0460*/  MOV R6, UR8 ;  /* 0x0000000800067c02 */ /* 0x000fe20008000f00 */
[----:B------:R-:W-:-:S03]  /*0470*/  ULDC.64 UR8, c[0x0][0x290] ;  /* 0x0000a40000087ab9 */ /* 0x000fc60000000a00 */
[----:B------:R-:W-:Y:S02]  /*0480*/  ISETP.GT.U32.AND P0, PT, R9, R8, PT ;  /* 0x000000080900720c */ /* 0x000fe40003f04070 */
[----:B------:R-:W3:Y:S01]  /*0490*/  LDG.E.64 R6, desc[UR14][R6.64] ;  /* 0x0000000e06067981 */ /* 0x000ee2000c1e1b00 */
[----:B------:R-:W-:-:S10]  /*04a0*/  ISETP.GE.AND P2, PT, R4, RZ, PT ;  /* 0x000000ff0400720c */ /* 0x000fd40003f46270 */
        /* <DEDUP_REMOVED lines=11> */
[----:B------:R-:W-:Y:S02]  /*0560*/  @!P5 IADD3 R4, -R4, RZ, RZ ;  /* 0x000000ff0404d210 */ /* 0x000fe40007ffe1ff */
[----:B------:R-:W-:-:S02]  /*0570*/  ISETP.GT.U32.OR P0, PT, R37, 0x27f, P0 ;  /* 0x0000027f2500780c */ /* 0x000fc40000704470 */
[----:B------:R-:W-:Y:S02]  /*0580*/  @P4 IADD3 R5, R5, 0x1, RZ ;  /* 0x0000000105054810 */ /* 0x000fe40007ffe0ff */
[----:B------:R-:W-:Y:S02]  /*0590*/  SEL R4, R9, R4, !P3 ;  /* 0x0000000409047207 */ /* 0x000fe40005800000 */
[----:B------:R-:W-:-:S03]  /*05a0*/  @!P2 IADD3 R5, -R5, RZ, RZ ;  /* 0x000000ff0505a210 */ /* 0x000fc60007ffe1ff */
[----:B------:R-:W-:Y:S01]  /*05b0*/  IMAD R15, R4, 0x14, RZ ;  /* 0x00000014040f7824 */ /* 0x000fe200078e02ff */
[----:B------:R-:W-:Y:S02]  /*05c0*/  SEL R5, R9, R5, !P3 ;  /* 0x0000000509057207 */ /* 0x000fe40005800000 */
[----:B------:R-:W-:Y:S01]  /*05d0*/  SHF.R.S32.HI R10, RZ, 0x1f, R38 ;  /* 0x0000001fff0a7819 */ /* 0x000fe20000011426 */
[----:B------:R-:W0:Y:S01]  /*05e0*/  @!P0 LDC.64 R16, c[0x0][0x288] ;  /* 0x0000a200ff108b82 */ /* 0x000e220000000a00 */
        /* <DEDUP_REMOVED lines=8> */
[-C--:B-1----:R-:W-:Y:S01]  /*0670*/  @P1 IMAD R5, R3, R12.reuse, RZ ;  /* 0x0000000c03051224 */ /* 0x082fe200078e02ff */
[----:B------:R-:W-:Y:S01]  /*0680*/  CS2R R32, SRZ ;  /* 0x0000000000207805 */ /* 0x000fe2000001ff00 */
[----:B------:R-:W1:Y:S01]  /*0690*/  @!P0 LDC.64 R8, c[0x0][0x230] ;  /* 0x00008c00ff088b82 */ /* 0x000e620000000a00 */
[----:B------:R-:W-:Y:S01]  /*06a0*/  IADD3 R43, R41, R43, RZ ;  /* 0x0000002b292b7210 */ /* 0x000fe20007ffe0ff */
[C---:B------:R-:W-:Y:S02]  /*06b0*/  @P1 IMAD R5, R36.reuse, R13, R5 ;  /* 0x0000000d24051224 */ /* 0x040fe400078e0205 */
[----:B------:R-:W-:-:S04]  /*06c0*/  @P1 IMAD.WIDE.U32 R20, R36, R12, R42 ;  /* 0x0000000c24141225 */ /* 0x000fc800078e002a */
[----:B------:R-:W1:Y:S01]  /*06d0*/  @!P0 LDC.64 R12, c[0x0][0x228] ;  /* 0x00008a00ff0c8b82 */ /* 0x000e620000000a00 */
[----:B0-----:R-:W-:Y:S01]  /*06e0*/  @!P0 IMAD R22, R23, R16, RZ ;  /* 0x0000001017168224 */ /* 0x001fe200078e02ff */
[----:B------:R-:W-:Y:S02]  /*06f0*/  @P1 IADD3 R5, R21, R5, RZ ;  /* 0x0000000515051210 */ /* 0x000fe40007ffe0ff */
[C---:B------:R-:W-:Y:S02]  /*0700*/  @P1 SHF.L.U32 R23, R20.reuse, 0x1, RZ ;  /* 0x0000000114171819 */ /* 0x040fe400000006ff */
[----:B------:R-:W-:Y:S02]  /*0710*/  @P1 SHF.L.U64.HI R14, R20, 0x1, R5 ;  /* 0x00000001140e1819 */ /* 0x000fe40000010205 */
[----:B--2---:R-:W-:-:S04]  /*0720*/  @P1 IADD3 R18, P2, R23, R18, RZ ;  /* 0x0000001217121210 */ /* 0x004fc80007f5e0ff */
[----:B------:R-:W-:Y:S02]  /*0730*/  @P1 IADD3.X R19, R14, R19, RZ, P2, !PT ;  /* 0x000000130e131210 */ /* 0x000fe400017fe4ff */
[----:B----4-:R-:W-:-:S03]  /*0740*/  @P1 IADD3 R10, P2, R23, R10, RZ ;  /* 0x0000000a170a1210 */ /* 0x010fc60007f5e0ff */
[----:B------:R0:W5:Y:S01]  /*0750*/  @P1 LDG.E R33, desc[UR14][R18.64] ;  /* 0x0000000e12211981 */ /* 0x000162000c1e1900 */
[----:B------:R-:W-:-:S05]  /*0760*/  @P1 IADD3.X R11, R14, R11, RZ, P2, !PT ;  /* 0x0000000b0e0b1210 */ /* 0x000fca00017fe4ff */
[----:B------:R0:W5:Y:S01]  /*0770*/  @P1 LDG.E R32, desc[UR14][R10.64] ;  /* 0x0000000e0a201981 */ /* 0x000162000c1e1900 */
        /* <DEDUP_REMOVED lines=8> */
[C---:B-1----:R-:W-:Y:S02]  /*0800*/  @!P0 IADD3 R8, P3, R5.reuse, R8, RZ ;  /* 0x0000000805088210 */ /* 0x042fe40007f7e0ff */
[----:B------:R-:W-:Y:S02]  /*0810*/  @!P0 IADD3 R12, P4, R5, R12, RZ ;  /* 0x0000000c050c8210 */ /* 0x000fe40007f9e0ff */
[----:B------:R-:W-:-:S02]  /*0820*/  CS2R R30, SRZ ;  /* 0x00000000001e7805 */ /* 0x000fc4000001ff00 */
[C---:B------:R-:W-:Y:S02]  /*0830*/  @!P0 IADD3.X R9, R16.reuse, R9, RZ, P3, !PT ;  /* 0x0000000910098210 */ /* 0x040fe40001ffe4ff */
[----:B------:R-:W-:-:S03]  /*0840*/  @!P0 IADD3.X R13, R16, R13, RZ, P4, !PT ;  /* 0x0000000d100d8210 */ /* 0x000fc600027fe4ff */
[----:B------:R0:W5:Y:S04]  /*0850*/  @!P0 LDG.E R34, desc[UR14][R8.64] ;  /* 0x0000000e08228981 */ /* 0x000168000c1e1900 */
[----:B------:R0:W5:Y:S01]  /*0860*/  @!P0 LDG.E R31, desc[UR14][R12.64] ;  /* 0x0000000e0c1f8981 */ /* 0x000162000c1e1900 */
[----:B------:R-:W-:Y:S01]  /*0870*/  UMOV UR13, 0x3f800000 ;  /* 0x3f800000000d7882 */ /* 0x000fe20000000000 */
[----:B------:R-:W-:Y:S01]  /*0880*/  BSSY B0, `(.L_x_196) ;  /* 0x0000020000007945 */ /* 0x000fe20003800000 */
[----:B------:R-:W-:Y:S01]  /*0890*/  HFMA2.MMA R5, -RZ, RZ, 0, 0 ;  /* 0x00000000ff057435 */ /* 0x000fe200000001ff */
[----:B------:R-:W-:Y:S02]  /*08a0*/  CS2R R28, SRZ ;  /* 0x00000000001c7805 */ /* 0x000fe4000001ff00 */
[----:B---3--:R-:W-:-:S13]  /*08b0*/  R2UR UR19, R6 ;  /* 0x00000000061372ca */ /* 0x008fda00000e0000 */
[----:B------:R-:W-:-:S05]  /*08c0*/  MOV R6, UR19 ;  /* 0x0000001300067c02 */ /* 0x000fca0008000f00 */
[----:B------:R-:W-:-:S05]  /*08d0*/  FFMA.FTZ R7, -R6, UR19, R7 ;  /* 0x0000001306077c23 */ /* 0x000fca0008010107 */
[----:B------:R-:W-:-:S13]  /*08e0*/  FSETP.GTU.FTZ.AND P0, PT, R7, RZ, PT ;  /* 0x000000ff0700720b */ /* 0x000fda0003f1c000 */
[----:B------:R-:W-:Y:S01]  /*08f0*/  VOTEU.ANY UP0, P0 ;  /* 0x00000000003f7886 */ /* 0x000fe20000000100 */
[----:B------:R-:W-:-:S04]  /*0900*/  PLOP3.LUT P0, PT, PT, PT, UP0, 0x80, 0x0 ;  /* 0x000000000000781c */ /* 0x000fc80003f0f008 */
[----:B------:R-:W-:-:S09]  /*0910*/  @UP0 ULDC UR8, c[0x0][0x250] ;  /* 0x0000940000080ab9 */ /* 0x000fd20000000800 */
[----:B------:R-:W-:-:S06]  /*0920*/  @P0 FADD.FTZ R6, R7, UR8 ;  /* 0x0000000807060e21 */ /* 0x000fcc0008010000 */
[----:B------:R-:W1:Y:S02]  /*0930*/  @P0 MUFU.RSQ R6, R6 ;  /* 0x0000000600060308 */ /* 0x000e640000001400 */
[----:B-1----:R-:W-:Y:S02]  /*0940*/  @P0 R2UR UR8, R6 ;  /* 0x00000000060802ca */ /* 0x002fe400000e0000 */
[----:B------:R-:W-:-:S11]  /*0950*/  ISETP.GT.U32.AND P0, PT, R37, 0x27f, PT ;  /* 0x0000027f2500780c */ /* 0x000fd60003f04070 */
[----:B------:R-:W-:Y:S02]  /*0960*/  @UP0 UMOV UR13, UR8 ;  /* 0x00000008000d0c82 */ /* 0x000fe40008000000 */
[----:B0-----:R-:W-:Y:S05]  /*0970*/  @P0 BRA `(.L_x_197) ;  /* 0x0000000000400947 */ /* 0x001fea0003800000 */
        /* <DEDUP_REMOVED lines=11> */
[----:B------:R-:W4:Y:S01]  /*0a30*/  @P0 LDG.E.U16 R10, desc[UR14][R6.64+0x2] ;  /* 0x0000020e060a0981 */ /* 0x000f22000c1e1500 */
[----:B--2---:R-:W-:Y:S02]  /*0a40*/  SHF.L.U32 R30, R30, 0x10, RZ ;  /* 0x000000101e1e7819 */ /* 0x004fe400000006ff */
[----:B---3--:R-:W-:Y:S02]  /*0a50*/  SHF.L.U32 R5, R5, 0x10, RZ ;  /* 0x0000001005057819 */ /* 0x008fe400000006ff */
[----:B----4-:R-:W-:Y:S02]  /*0a60*/  @P0 SHF.L.U32 R29, R11, 0x10, RZ ;  /* 0x000000100b1d0819 */ /* 0x010fe400000006ff */
[----:B------:R-:W-:-:S07]  /*0a70*/  @P0 SHF.L.U32 R28, R10, 0x10, RZ ;  /* 0x000000100a1c0819 */ /* 0x000fce00000006ff */
.L_x_197:
[----:B------:R-:W-:Y:S05]  /*0a80*/  BSYNC B0 ;  /* 0x0000000000007941 */ /* 0x000fea0003800000 */
.L_x_196:
[----:B------:R-:W-:Y:S02]  /*0a90*/  ISETP.NE.AND P2, PT, RZ, UR18, PT ;  /* 0x00000012ff007c0c */ /* 0x000fe4000bf45270 */
[C---:B-----5:R-:W-:Y:S02]  /*0aa0*/  PRMT R6, R33.reuse, 0x7632, R6 ;  /* 0x0000763221067816 */ /* 0x060fe40000000006 */
[----:B------:R-:W-:Y:S02]  /*0ab0*/  SHF.L.U32 R7, R33, 0x10, RZ ;  /* 0x0000001021077819 */ /* 0x000fe400000006ff */
[----:B------:R-:W-:Y:S02]  /*0ac0*/  SHF.L.U32 R6, R6, 0x10, RZ ;  /* 0x0000001006067819 */ /* 0x000fe400000006ff */
[----:B------:R-:W-:Y:S01]  /*0ad0*/  SHF.L.U32 R13, R34, 0x10, RZ ;  /* 0x00000010220d7819 */ /* 0x000fe200000006ff */
[----:B------:R-:W-:Y:S01]  /*0ae0*/  FADD.FTZ R7, R7, -UR19 ;  /* 0x8000001307077e21 */ /* 0x000fe20008010000 */
[----:B------:R-:W-:Y:S01]  /*0af0*/  PRMT R10, R32, 0x7632, R10 ;  /* 0x00007632200a7816 */ /* 0x000fe2000000000a */
[----:B------:R-:W-:Y:S01]  /*0b00*/  FADD.FTZ R14, R6, -UR19 ;  /* 0x80000013060e7e21 */ /* 0x000fe20008010000 */
[----:B------:R-:W-:Y:S01]  /*0b10*/  PRMT R12, R34, 0x7632, R12 ;  /* 0x00007632220c7816 */ /* 0x000fe2000000000c */
[----:B------:R-:W-:Y:S01]  /*0b20*/  FMUL.FTZ R6, R7, UR13 ;  /* 0x0000000d07067c20 */ /* 0x000fe20008410000 */
[----:B------:R-:W-:Y:S01]  /*0b30*/  PRMT R8, R31, 0x7632, R8 ;  /* 0x000076321f087816 */ /* 0x000fe20000000008 */
[----:B------:R-:W-:Y:S01]  /*0b40*/  FADD.FTZ R13, R13, -UR19 ;  /* 0x800000130d0d7e21 */ /* 0x000fe20008010000 */
        /* <DEDUP_REMOVED lines=25> */
.L_x_198:
        /* <DEDUP_REMOVED lines=26> */
.L_x_199:
        /* <DEDUP_REMOVED lines=13> */
[----:B------:R-:W-:Y:S01]  /*0f50*/  ISETP.NE.AND P3, PT, R37, RZ, PT ;  /* 0x000000ff2500720c */ /* 0x000fe20003f65270 */
[----:B------:R-:W1:Y:S01]  /*0f60*/  SHFL.DOWN PT, R15, R12, 0x1, 0x1f ;  /* 0x08201f000c0f7f89 */ /* 0x000e6200000e0000 */
[----:B------:R-:W-:Y:S01]  /*0f70*/  FFMA.FTZ R6, R7, R10, RZ ;  /* 0x0000000a07067223 */ /* 0x000fe200000100ff */
        /* <DEDUP_REMOVED lines=89> */
.L_x_201:
[----:B------:R-:W-:Y:S05]  /*1510*/  BSYNC B0 ;  /* 0x0000000000007941 */ /* 0x000fea0003800000 */
.L_x_200:
        /* <DEDUP_REMOVED lines=318> */
.L_x_203:
[----:B------:R-:W-:Y:S05]  /*2900*/  BSYNC B0 ;  /* 0x0000000000007941 */ /* 0x000fea0003800000 */
.L_x_202:
        /* <DEDUP_REMOVED lines=20> */
.L_x_205:
[----:B------:R-:W-:Y:S05]  /*2a50*/  BSYNC B0 ;  /* 0x0000000000007941 */ /* 0x000fea0003800000 */
.L_x_204:
        /* <DEDUP_REMOVED lines=34> */
.L_x_208:
[----:B------:R-:W2:Y:S04]  /*2c80*/  LDG.E.STRONG.GPU R10, desc[UR14][R8.64] ;  /* 0x0000000e080a7981 */ /* 0x000ea8000c1ef900 */
[----:B--2---:R-:W-:Y:S01]  /*2c90*/  CCTL.IVALL ;  /* 0x00000000ff00798f */ /* 0x004fe20002000000 */
[----:B------:R-:W-:Y:S05]  /*2ca0*/  YIELD ;  /* 0x0000000000007946 */ /* 0x000fea0003800000 */
[----:B------:R-:W-:-:S13]  /*2cb0*/  ISETP.NE.AND P0, PT, R10, R13, PT ;  /* 0x0000000d0a00720c */ /* 0x000fda0003f05270 */
[----:B------:R-:W-:Y:S05]  /*2cc0*/  @P0 BRA `(.L_x_208) ;  /* 0xfffffffc00ec0947 */ /* 0x000fea000383ffff */
.L_x_207:
        /* <DEDUP_REMOVED lines=17> */
.L_x_212:
        /* <DEDUP_REMOVED lines=115> */
.L_x_211:
        /* <DEDUP_REMOVED lines=61> */
.L_x_213:
[----:B------:R-:W-:-:S13]  /*38e0*/  ISETP.NE.OR P0, PT, R18, RZ, P0 ;  /* 0x000000ff1200720c */ /* 0x000fda0000705670 */
[----:B------:R-:W-:Y:S05]  /*38f0*/  @!P0 BRA `(.L_x_209) ;  /* 0x00000000007c8947 */ /* 0x000fea0003800000 */
.L_x_210:
        /* <DEDUP_REMOVED lines=31> */
.L_x_209:
        /* <DEDUP_REMOVED lines=11> */
.L_x_215:
[----:B------:R-:W-:Y:S05]  /*3ba0*/  BSYNC B0 ;  /* 0x0000000000007941 */ /* 0x000fea0003800000 */
.L_x_214:
        /* <DEDUP_REMOVED lines=16> */
.L_x_206:
[----:B------:R-:W1:Y:S01]  /*3cb0*/  S2UR UR9, SR_CgaCtaId ;  /* 0x00000000000979c3 */ /* 0x000e620000008800 */
[----:B------:R-:W-:Y:S01]  /*3cc0*/  UMOV UR8, 0x400 ;  /* 0x0000040000087882 */ /* 0x000fe20000000000 */
[C---:B--2---:R-:W-:Y:S02]  /*3cd0*/  PRMT R11, R33.reuse, 0x7632, R11 ;  /* 0x00007632210b7816 */ /* 0x044fe4000000000b */
[----:B------:R-:W-:Y:S02]  /*3ce0*/  SHF.L.U32 R33, R33, 0x10, RZ ;  /* 0x0000001021217819 */ /* 0x000fe400000006ff */
[----:B------:R-:W-:-:S03]  /*3cf0*/  PRMT R10, R32, 0x7632, R10 ;  /* 0x00007632200a7816 */ /* 0x000fc6000000000a */
[----:B------:R-:W-:Y:S01]  /*3d00*/  FADD.FTZ R33, R33, -UR19 ;  /* 0x8000001321217e21 */ /* 0x000fe20008010000 */
[----:B------:R-:W-:-:S03]  /*3d10*/  SHF.L.U32 R10, R10, 0x10, RZ ;  /* 0x000000100a0a7819 */ /* 0x000fc600000006ff */
[----:B------:R-:W-:Y:S01]  /*3d20*/  FMUL.FTZ R22, R33, UR13 ;  /* 0x0000000d21167c20 */ /* 0x000fe20008410000 */
[----:B-1----:R-:W-:-:S09]  /*3d30*/  ULEA UR8, UR9, UR8, 0x18 ;  /* 0x0000000809087291 */ /* 0x002fd2000f8ec03f */
[----:B------:R0:W-:Y:S01]  /*3d40*/  @!P3 STS.64 [UR8+0xc0], R6 ;  /* 0x0000c006ff00b988 */ /* 0x0001e20008000a08 */
[----:B------:R-:W-:Y:S01]  /*3d50*/  BAR.SYNC.DEFER_BLOCKING 0x0 ;  /* 0x0000000000007b1d */ /* 0x000fe20000010000 */
[C---:B0-----:R-:W-:Y:S02]  /*3d60*/  PRMT R6, R34.reuse, 0x7632, R6 ;  /* 0x0000763222067816 */ /* 0x041fe40000000006 */
[----:B------:R-:W-:Y:S02]  /*3d70*/  SHF.L.U32 R34, R34, 0x10, RZ ;  /* 0x0000001022227819 */ /* 0x000fe400000006ff */
[----:B------:R-:W-:Y:S01]  /*3d80*/  SHF.L.U32 R6, R6, 0x10, RZ ;  /* 0x0000001006067819 */ /* 0x000fe200000006ff */
[----:B------:R-:W0:Y:S01]  /*3d90*/  LDS.64 R8, [UR8+0xc0] ;  /* 0x0000c008ff087984 */ /* 0x000e220008000a00 */
[----:B------:R-:W-:Y:S02]  /*3da0*/  ULDC UR8, c[0x0][0x2bc] ;  /* 0x0000af0000087ab9 */ /* 0x000fe40000000800 */
[----:B0-----:R-:W-:Y:S01]  /*3db0*/  FMUL.FTZ R4, R8, UR8 ;  /* 0x0000000808047c20 */ /* 0x001fe20008410000 */
[----:B------:R-:W-:Y:S01]  /*3dc0*/  SHF.L.U32 R8, R11, 0x10, RZ ;  /* 0x000000100b087819 */ /* 0x000fe200000006ff */
[----:B------:R-:W-:Y:S01]  /*3dd0*/  FMUL.FTZ R9, R9, UR8 ;  /* 0x0000000809097c20 */ /* 0x000fe20008410000 */
[----:B------:R-:W-:-:S03]  /*3de0*/  SHF.L.U32 R11, R32, 0x10, RZ ;  /* 0x00000010200b7819 */ /* 0x000fc600000006ff */
[----:B------:R-:W-:-:S04]  /*3df0*/  FADD.FTZ R8, R8, -UR19 ;  /* 0x8000001308087e21 */ /* 0x000fc80008010000 */
        /* <DEDUP_REMOVED lines=20> */
.L_x_216:
        /* <DEDUP_REMOVED lines=10> */
[----:B------:R-:W-:Y:S01]  /*3fe0*/  FMUL.FTZ R8, R8, UR13 ;  /* 0x0000000d08087c20 */ /* 0x000fe20008410000 */
[----:B------:R-:W-:Y:S01]  /*3ff0*/  FMUL.FTZ R7, R7, UR13 ;  /* 0x0000000d07077c20 */ /* 0x000fe20008410000 */
[----:B------:R-:W-:-:S02]  /*4000*/  IMAD R13, R36, UR9, R13 ;  /* 0x00000009240d7c24 */ /* 0x000fc4000f8e020d */
[----:B------:R-:W-:Y:S01]  /*4010*/  IMAD.WIDE.U32 R10, R36, UR8, R10 ;  /* 0x00000008240a7c25 */ /* 0x000fe2000f8e000a */
[----:B------:R-:W-:Y:S01]  /*4020*/  ULDC.64 UR8, c[0x0][0x210] ;  /* 0x0000840000087ab9 */ /* 0x000fe20000000a00 */
[----:B------:R-:W-:Y:S02]  /*4030*/  F2FP.BF16.F32.PACK_AB R7, R7, R8 ;  /* 0x000000080707723e */ /* 0x000fe400000010ff */
[----:B------:R-:W-:Y:S02]  /*4040*/  LEA R12, P0, R10, UR8, 0x1 ;  /* 0x000000080a0c7c11 */ /* 0x000fe4000f8008ff */
[----:B------:R-:W-:-:S04]  /*4050*/  IADD3 R13, R11, R13, RZ ;  /* 0x0000000d0b0d7210 */ /* 0x000fc80007ffe0ff */
[----:B------:R-:W-:-:S05]  /*4060*/  LEA.HI.X R13, R10, UR9, R13, 0x1, P0 ;  /* 0x000000090a0d7c11 */ /* 0x000fca00080f0c0d */
[----:B------:R0:W-:Y:S02]  /*4070*/  STG.E desc[UR14][R12.64], R7 ;  /* 0x000000070c007986 */ /* 0x0001e4000c10190e */
.L_x_218:
[----:B------:R-:W-:Y:S05]  /*4080*/  BSYNC B0 ;  /* 0x0000000000007941 */ /* 0x000fea0003800000 */
.L_x_217:
        /* <DEDUP_REMOVED lines=26> */
.L_x_219:
[----:B------:R-:W-:Y:S01]  /*4230*/  ULDC.64 UR8, c[0x0][0x290] ;  /* 0x0000a40000087ab9 */ /* 0x000fe20000000a00 */
[----:B0-----:R-:W-:Y:S01]  /*4240*/  SHF.R.S32.HI R7, RZ, 0x1f, R35 ;  /* 0x0000001fff077819 */ /* 0x001fe20000011423 */
        /* <DEDUP_REMOVED lines=22> */
.L_x_221:
[----:B------:R-:W-:Y:S05]  /*43b0*/  BSYNC B0 ;  /* 0x0000000000007941 */ /* 0x000fea0003800000 */
.L_x_220:
[----:B------:R-:W-:Y:S01]  /*43c0*/  ULDC UR8, c[0x0][0x10] ;  /* 0x0000040000087ab9 */ /* 0x000fe20000000800 */
[----:B------:R-:W-:Y:S02]  /*43d0*/  UIADD3 UR4, UR4, 0x1, URZ ;  /* 0x0000000104047890 */ /* 0x000fe4000fffe03f */
[----:B------:R-:W-:-:S04]  /*43e0*/  UIADD3 UR7, UR8, UR7, URZ ;  /* 0x0000000708077290 */ /* 0x000fc8000fffe03f */
[----:B------:R-:W-:-:S06]  /*43f0*/  UISETP.GE.AND UP0, UPT, UR7, UR5, UPT ;  /* 0x000000050700728c */ /* 0x000fcc000bf06270 */
[----:B------:R-:W-:-:S13]  /*4400*/  PLOP3.LUT P0, PT, PT, PT, UP0, 0x80, 0x0 ;  /* 0x000000000000781c */ /* 0x000fda0003f0f008 */
[----:B------:R-:W-:Y:S05]  /*4410*/  @!P0 BRA `(.L_x_222) ;  /* 0xffffffbc00b88947 */ /* 0x000fea000383ffff */
.L_x_195:
[----:B0-----:R-:W0:Y:S01]  /*4420*/  LDC R4, c[0x0][0xc] ;  /* 0x00000300ff047b82 */ /* 0x001e220000000800 */
        /* <DEDUP_REMOVED lines=18> */
.L_x_224:
[----:B------:R-:W-:Y:S05]  /*4550*/  BSYNC B0 ;  /* 0x0000000000007941 */ /* 0x000fea0003800000 */
.L_x_223:
        /* <DEDUP_REMOVED lines=11> */
.L_x_226:
[----:B------:R-:W2:Y:S04]  /*4610*/  LDG.E.STRONG.GPU R5, desc[UR14][R2.64] ;  /* 0x0000000e02057981 */ /* 0x000ea8000c1ef900 */
[----:B--2---:R-:W-:Y:S01]  /*4620*/  CCTL.IVALL ;  /* 0x00000000ff00798f */ /* 0x004fe20002000000 */
[----:B------:R-:W-:Y:S05]  /*4630*/  YIELD ;  /* 0x0000000000007946 */ /* 0x000fea0003800000 */
[----:B------:R-:W-:-:S13]  /*4640*/  ISETP.NE.AND P0, PT, R5, R0, PT ;  /* 0x000000000500720c */ /* 0x000fda0003f05270 */
[----:B------:R-:W-:Y:S05]  /*4650*/  @P0 BRA `(.L_x_226) ;  /* 0xfffffffc00ec0947 */ /* 0x000fea000383ffff */
.L_x_225:
        /* <DEDUP_REMOVED lines=24> */
.L_x_227:
[----:B------:R-:W-:-:S04]  /*47e0*/  LEA R12, P0, R37, UR4, 0x2 ;  /* 0x00000004250c7c11 */ /* 0x000fc8000f8010ff */
[----:B------:R-:W-:Y:S02]  /*47f0*/  LEA.HI.X R13, R37, UR5, R0, 0x2, P0 ;  /* 0x00000005250d7c11 */ /* 0x000fe400080f1400 */
[-C--:B------:R-:W-:Y:S02]  /*4800*/  LEA R14, P0, R20, R12.reuse, 0x2 ;  /* 0x0000000c140e7211 */ /* 0x080fe400078010ff */
[-C--:B------:R-:W-:Y:S01]  /*4810*/  LEA R18, P2, R27, R12.reuse, 0x2 ;  /* 0x0000000c1b127211 */ /* 0x080fe200078410ff */
[----:B------:R-:W2:Y:S01]  /*4820*/  LDG.E R0, desc[UR14][R12.64] ;  /* 0x0000000e0c007981 */ /* 0x000ea2000c1e1900 */
[----:B------:R-:W-:Y:S02]  /*4830*/  LEA R16, P1, R2, R12, 0x2 ;  /* 0x0000000c02107211 */ /* 0x000fe400078210ff */
[C---:B------:R-:W-:Y:S02]  /*4840*/  IADD3.X R15, R13.reuse, R31, RZ, P0, !PT ;  /* 0x0000001f0d0f7210 */ /* 0x040fe400007fe4ff */
[----:B------:R-:W-:-:S02]  /*4850*/  IADD3.X R19, R13, R29, RZ, P2, !PT ;  /* 0x0000001d0d137210 */ /* 0x000fc400017fe4ff */
[----:B------:R-:W-:Y:S02]  /*4860*/  IADD3.X R17, R23, R13, RZ, P1, !PT ;  /* 0x0000000d17117210 */ /* 0x000fe40000ffe4ff */
        /* <DEDUP_REMOVED lines=8> */
[----:B--2---:R-:W-:Y:S02]  /*48f0*/  F2FP.BF16.F32.PACK_AB R3, R15, R0 ;  /* 0x000000000f03723e */ /* 0x004fe400000010ff */
[----:B------:R-:W-:Y:S02]  /*4900*/  SHF.R.S32.HI R0, RZ, 0x1f, R37 ;  /* 0x0000001fff007819 */ /* 0x000fe40000011425 */
[----:B---3--:R-:W-:Y:S01]  /*4910*/  F2FP.BF16.F32.PACK_AB R21, R19, R16 ;  /* 0x000000101315723e */ /* 0x008fe200000010ff */
[----:B------:R2:W-:Y:S04]  /*4920*/  STG.E desc[UR14][R8.64], R3 ;  /* 0x0000000308007986 */ /* 0x0005e8000c10190e */
[----:B------:R2:W-:Y:S01]  /*4930*/  STG.E desc[UR14][R10.64], R21 ;  /* 0x000000150a007986 */ /* 0x0005e2000c10190e */
[----:B------:R-:W-:-:S13]  /*4940*/  ISETP.GT.AND.EX P0, PT, R25, R0, PT, P0 ;  /* 0x000000001900720c */ /* 0x000fda0003f04300 */
[----:B--2---:R-:W-:Y:S05]  /*4950*/  @P0 BRA `(.L_x_227) ;  /* 0xfffffffc00a00947 */ /* 0x004fea000383ffff */
[----:B------:R-:W-:Y:S05]  /*4960*/  EXIT ;  /* 0x000000000000794d */ /* 0x000fea0003800000 */
.L_x_228:
        /* <DEDUP_REMOVED lines=9> */
.L_x_2284:


//--------------------- .text._Z35group_norm_nhwc_bwd_one_pass_kernelI11Bf16IOBf16WLi256ELi20ELi640EEv26Group_norm_nhwc_bwd_params --------------------------
	.section	.text._Z35group_norm_nhwc_bwd_one_pass_kernelI11Bf16IOBf16WLi256ELi20ELi640EEv26Group_norm_nhwc_bwd_params,"ax",@progbits
	.align	128
        .global         _Z35group_norm_nhwc_bwd_one_pass_kernelI11Bf16IOBf16WLi256ELi20ELi640EEv26Group_norm_nhwc_bwd_params
        .type           _Z35group_norm_nhwc_bwd_one_pass_kernelI11Bf16IOBf16WLi256ELi20ELi640EEv26Group_norm_nhwc_bwd_params,@function
        .size           _Z35group_norm_nhwc_bwd_one_pass_kernelI11Bf16IOBf16WLi256ELi20ELi640EEv26Group_norm_nhwc_bwd_params,(.L_x_2285 - _Z35group_norm_nhwc_bwd_one_pass_kernelI11Bf16IOBf16WLi256ELi20ELi640EEv26Group_norm_nhwc_bwd_params)
        .other          _Z35group_norm_nhwc_bwd_one_pass_kernelI11Bf16IOBf16WLi256ELi20ELi640EEv26Group_norm_nhwc_bwd_params,@"STO_CUDA_ENTRY STV_DEFAULT"
_Z35group_norm_nhwc_bwd_one_pass_kernelI11Bf16IOBf16WLi256ELi20ELi640EEv26Group_norm_nhwc_bwd_params:
.text._Z35group_norm_nhwc_bwd_one_pass_kernelI11Bf16IOBf16WLi256ELi20ELi640EEv26Group_norm_nhwc_bwd_params:
        /* <DEDUP_REMOVED lines=20> */
[----:B------:R-:W-:Y:S01]  /*0140*/  UMOV UR6, 0x400 ;  /* 0x0000040000067882 */ /* 0x000fe20000000000 */
[----:B------:R-:W-:-:S03]  /*0150*/  UIADD3.X UR11, URZ, UR15, URZ, UP0, !UPT ;  /* 0x0000000f3f0b7290 */ /* 0x000fc600087fe43f */
[----:B------:R-:W2:Y:S01]  /*0160*/  S2UR UR9, SR_CgaCtaId ;  /* 0x00000000000979c3 */ /* 0x000ea20000008800 */
[----:B------:R-:W-:Y:S01]  /*0170*/  ULDC.64 UR14, c[0x0][0x290] ;  /* 0x0000a400000e7ab9 */ /* 0x000fe20000000a00 */
[----:B------:R-:W-:Y:S02]  /*0180*/  USHF.R.S64 UR5, UR7, 0x1, UR11 ;  /* 0x0000000107057899 */ /* 0x000fe4000800100b */
[----:B------:R-:W-:-:S04]  /*0190*/  USHF.R.S32.HI UR7, URZ, 0x1, UR11 ;  /* 0x000000013f077899 */ /* 0x000fc8000801140b */
[----:B------:R-:W-:Y:S01]  /*01a0*/  USHF.L.U64.HI UR7, UR5, 0x2, UR7 ;  /* 0x0000000205077899 */ /* 0x000fe20008010207 */
[----:B0-----:R-:W-:Y:S01]  /*01b0*/  IMAD R39, R39, UR16, R2 ;  /* 0x0000001027277c24 */ /* 0x001fe2000f8e0202 */
[----:B------:R-:W-:-:S04]  /*01c0*/  SHF.R.S32.HI R2, RZ, 0x1f, R41 ;  /* 0x0000001fff027819 */ /* 0x000fc80000011429 */
[----:B------:R-:W-:Y:S02]  /*01d0*/  ISETP.GE.U32.AND P1, PT, R39, UR14, PT ;  /* 0x0000000e27007c0c */ /* 0x000fe4000bf26070 */
[----:B------:R-:W-:Y:S01]  /*01e0*/  SHF.R.S32.HI R3, RZ, 0x1f, R39 ;  /* 0x0000001fff037819 */ /* 0x000fe20000011427 */
[----:B--2---:R-:W-:Y:S01]  /*01f0*/  ULEA UR9, UR9, UR6, 0x18 ;  /* 0x0000000609097291 */ /* 0x004fe2000f8ec03f */
[----:B------:R-:W-:Y:S01]  /*0200*/  LEA.HI R2, R2, R41, RZ, 0x5 ;  /* 0x0000002902027211 */ /* 0x000fe200078f28ff */
[----:B------:R-:W-:Y:S01]  /*0210*/  ULEA.HI UR6, UP0, UR8, UR4, URZ, 0x1 ;  /* 0x0000000408067291 */ /* 0x000fe2000f81083f */
[----:B------:R-:W-:Y:S02]  /*0220*/  ISETP.GE.AND.EX P1, PT, R3, UR15, PT, P1 ;  /* 0x0000000f03007c0c */ /* 0x000fe4000bf26310 */
[----:B------:R-:W-:Y:S01]  /*0230*/  SHF.R.S32.HI R2, RZ, 0x5, R2 ;  /* 0x00000005ff027819 */ /* 0x000fe20000011402 */
[----:B------:R-:W-:Y:S01]  /*0240*/  UIADD3.X UR8, URZ, UR8, URZ, UP0, !UPT ;  /* 0x000000083f087290 */ /* 0x000fe200087fe43f */
[----:B------:R-:W-:Y:S01]  /*0250*/  ISETP.LT.U32.AND P1, PT, R41, 0x280, !P1 ;  /* 0x000002802900780c */ /* 0x000fe20004f21070 */
[----:B------:R-:W-:Y:S01]  /*0260*/  UMOV UR4, URZ ;  /* 0x0000003f00047c82 */ /* 0x000fe20008000000 */
[----:B------:R-:W-:Y:S01]  /*0270*/  LEA R2, R2, UR9, 0x3 ;  /* 0x0000000902027c11 */ /* 0x000fe2000f8e18ff */
[----:B------:R-:W-:-:S02]  /*0280*/  USHF.R.S64 UR6, UR6, 0x1, UR8 ;  /* 0x0000000106067899 */ /* 0x000fc40008001008 */
[----:B------:R-:W-:Y:S01]  /*0290*/  USHF.R.S32.HI UR8, URZ, 0x1, UR8 ;  /* 0x000000013f087899 */ /* 0x000fe20008011408 */
[----:B------:R-:W-:-:S03]  /*02a0*/  UMOV UR9, UR10 ;  /* 0x0000000a00097c82 */ /* 0x000fc60008000000 */
[----:B-1----:R-:W-:-:S12]  /*02b0*/  USHF.L.U64.HI UR8, UR6, 0x2, UR8 ;  /* 0x0000000206087899 */ /* 0x002fd80008010208 */
.L_x_264:
[----:B0-----:R-:W0:Y:S01]  /*02c0*/  LDC R10, c[0x0][0x2a0] ;  /* 0x0000a800ff0a7b82 */ /* 0x001e220000000800 */
[----:B-1----:R-:W1:Y:S01]  /*02d0*/  S2R R11, SR_TID.X ;  /* 0x00000000000b7919 */ /* 0x002e620000002100 */
[----:B------:R-:W-:Y:S01]  /*02e0*/  ISETP.LE.AND P4, PT, RZ, UR9, PT ;  /* 0x00000009ff007c0c */ /* 0x000fe2000bf83270 */
[----:B------:R-:W-:Y:S01]  /*02f0*/  ULDC.64 UR10, c[0x0][0x298] ;  /* 0x0000a600000a7ab9 */ /* 0x000fe20000000a00 */
[C---:B------:R-:W-:Y:S01]  /*0300*/  IADD3 R17, R39.reuse, 0x80, RZ ;  /* 0x0000008027117810 */ /* 0x040fe20007ffe0ff */
[----:B------:R-:W-:Y:S01]  /*0310*/  ULDC.64 UR14, c[0x0][0x290] ;  /* 0x0000a400000e7ab9 */ /* 0x000fe20000000a00 */
[----:B------:R-:W-:Y:S02]  /*0320*/  IADD3 R26, R39, 0x40, RZ ;  /* 0x00000040271a7810 */ /* 0x000fe40007ffe0ff */
[----:B------:R-:W-:Y:S01]  /*0330*/  SHF.R.S32.HI R19, RZ, 0x1f, R17 ;  /* 0x0000001fff137819 */ /* 0x000fe20000011411 */
[----:B------:R-:W2:Y:S01]  /*0340*/  @P1 LDC.64 R14, c[0x0][0x230] ;  /* 0x00008c00ff0e1b82 */ /* 0x000ea20000000a00 */
[----:B------:R-:W-:-:S02]  /*0350*/  SHF.R.S32.HI R29, RZ, 0x1f, R26 ;  /* 0x0000001fff1d7819 */ /* 0x000fc4000001141a */
        /* <DEDUP_REMOVED lines=9> */
[----:B------:R-:W-:-:S06]  /*03f0*/  IMAD.HI.U32 R5, R5, R7, R4 ;  /* 0x0000000705057227 */ /* 0x000fcc00078e0004 */
[----:B------:R-:W-:-:S04]  /*0400*/  IMAD.HI.U32 R7, R5, R8, RZ ;  /* 0x0000000805077227 */ /* 0x000fc800078e00ff */
[----:B-1----:R-:W-:Y:S01]  /*0410*/  IMAD.WIDE.U32 R4, R11, -0x33333333, RZ ;  /* 0xcccccccd0b047825 */ /* 0x002fe200078e00ff */
[----:B------:R-:W-:Y:S02]  /*0420*/  IADD3 R6, -R7, RZ, RZ ;  /* 0x000000ff07067210 */ /* 0x000fe40007ffe1ff */
[----:B------:R-:W-:-:S03]  /*0430*/  LOP3.LUT R4, R10, UR9, RZ, 0x3c, !PT ;  /* 0x000000090a047c12 */ /* 0x000fc6000f8e3cff */
[C---:B------:R-:W-:Y:S01]  /*0440*/  IMAD R6, R9.reuse, R6, R8 ;  /* 0x0000000609067224 */ /* 0x040fe200078e0208 */
[----:B------:R-:W-:Y:S02]  /*0450*/  ISETP.GE.AND P5, PT, R4, RZ, PT ;  /* 0x000000ff0400720c */ /* 0x000fe40003fa6270 */
[----:B------:R-:W-:Y:S02]  /*0460*/  SHF.R.U32.HI R8, RZ, 0x3, R5 ;  /* 0x00000003ff087819 */ /* 0x000fe40000011605 */
[----:B------:R-:W-:Y:S02]  /*0470*/  ISETP.GT.U32.AND P0, PT, R9, R6, PT ;  /* 0x000000060900720c */ /* 0x000fe40003f04070 */
[----:B------:R-:W-:-:S11]  /*0480*/  LOP3.LUT R5, RZ, R10, RZ, 0x33, !PT ;  /* 0x0000000aff057212 */ /* 0x000fd600078e33ff */
[-C--:B------:R-:W-:Y:S02]  /*0490*/  @!P0 IADD3 R6, R6, -R9.reuse, RZ ;  /* 0x8000000906068210 */ /* 0x080fe40007ffe0ff */
[----:B------:R-:W-:Y:S02]  /*04a0*/  @!P0 IADD3 R7, R7, 0x1, RZ ;  /* 0x0000000107078810 */ /* 0x000fe40007ffe0ff */
[CC--:B------:R-:W-:Y:S02]  /*04b0*/  ISETP.GE.U32.AND P2, PT, R6.reuse, R9.reuse, PT ;  /* 0x000000090600720c */ /* 0x0c0fe40003f46070 */
[----:B------:R-:W-:Y:S02]  /*04c0*/  ISETP.GT.U32.AND P3, PT, R9, R6, PT ;  /* 0x000000060900720c */ /* 0x000fe40003f64070 */
[----:B------:R-:W-:Y:S02]  /*04d0*/  IADD3 R9, R6, -R9, RZ ;  /* 0x8000000906097210 */ /* 0x000fe40007ffe0ff */
[----:B------:R-:W-:-:S02]  /*04e0*/  ISETP.NE.AND P0, PT, R10, RZ, PT ;  /* 0x000000ff0a00720c */ /* 0x000fc40003f05270 */
[----:B------:R-:W-:Y:S01]  /*04f0*/  SEL R4, R9, R6, !P3 ;  /* 0x0000000609047207 */ /* 0x000fe20005800000 */
[----:B------:R-:W-:Y:S02]  /*0500*/  IMAD R6, R8, -0xa, R11 ;  /* 0xfffffff608067824 */ /* 0x000fe400078e020b */
[----:B------:R-:W0:Y:S01]  /*0510*/  @P1 LDC.64 R8, c[0x0][0x288] ;  /* 0x0000a200ff081b82 */ /* 0x000e220000000a00 */
[----:B------:R-:W-:Y:S02]  /*0520*/  @!P4 IADD3 R4, -R4, RZ, RZ ;  /* 0x000000ff0404c210 */ /* 0x000fe40007ffe1ff */
[----:B------:R-:W-:Y:S02]  /*0530*/  @P2 IADD3 R7, R7, 0x1, RZ ;  /* 0x0000000107072810 */ /* 0x000fe40007ffe0ff */
[----:B------:R-:W-:Y:S02]  /*0540*/  SEL R4, R5, R4, !P0 ;  /* 0x0000000405047207 */ /* 0x000fe40004000000 */
[----:B------:R-:W-:-:S02]  /*0550*/  MOV R10, R7 ;  /* 0x00000007000a7202 */ /* 0x000fc40000000f00 */
[----:B------:R-:W-:Y:S01]  /*0560*/  SHF.L.U32 R6, R6, 0x1, RZ ;  /* 0x0000000106067819 */ /* 0x000fe200000006ff */
[----:B------:R-:W-:Y:S01]  /*0570*/  IMAD R7, R4, 0x14, RZ ;  /* 0x0000001404077824 */ /* 0x000fe200078e02ff */
[----:B------:R-:W-:Y:S02]  /*0580*/  @!P5 IADD3 R10, -R10, RZ, RZ ;  /* 0x000000ff0a0ad210 */ /* 0x000fe40007ffe1ff */
[----:B------:R-:W-:Y:S02]  /*0590*/  SHF.R.S32.HI R12, RZ, 0x1f, R6 ;  /* 0x0000001fff0c7819 */ /* 0x000fe40000011406 */
[----:B------:R-:W-:Y:S02]  /*05a0*/  SEL R5, R5, R10, !P0 ;  /* 0x0000000a05057207 */ /* 0x000fe40004000000 */
        /* <DEDUP_REMOVED lines=13> */
[----:B0-----:R-:W-:Y:S01]  /*0680*/  @P1 IMAD R12, R3, R8, RZ ;  /* 0x00000008030c1224 */ /* 0x001fe200078e02ff */
[----:B------:R-:W-:-:S02]  /*0690*/  IADD3 R45, R43, R45, RZ ;  /* 0x0000002d2b2d7210 */ /* 0x000fc40007ffe0ff */
[----:B------:R-:W-:Y:S01]  /*06a0*/  @P1 MOV R44, R42 ;  /* 0x0000002a002c1202 */ /* 0x000fe20000000f00 */
[C---:B------:R-:W-:Y:S01]  /*06b0*/  @P1 IMAD R23, R39.reuse, R9, R12 ;  /* 0x0000000927171224 */ /* 0x040fe200078e020c */
[----:B------:R-:W-:Y:S02]  /*06c0*/  MOV R10, UR10 ;  /* 0x0000000a000a7c02 */ /* 0x000fe40008000f00 */
[----:B------:R-:W-:Y:S02]  /*06d0*/  MOV R11, UR11 ;  /* 0x0000000b000b7c02 */ /* 0x000fe40008000f00 */
[----:B------:R-:W-:Y:S02]  /*06e0*/  IADD3 R5, R39, 0xc0, RZ ;  /* 0x000000c027057810 */ /* 0x000fe40007ffe0ff */
[----:B------:R-:W-:Y:S01]  /*06f0*/  ISETP.GT.U32.OR P2, PT, R41, 0x27f, P2 ;  /* 0x0000027f2900780c */ /* 0x000fe20001744470 */
[----:B------:R-:W0:Y:S01]  /*0700*/  @!P0 LDC.64 R12, c[0x0][0x288] ;  /* 0x0000a200ff0c8b82 */ /* 0x000e220000000a00 */
[----:B------:R-:W3:Y:S01]  /*0710*/  LDG.E.64 R10, desc[UR12][R10.64] ;  /* 0x0000000c0a0a7981 */ /* 0x000ee2000c1e1b00 */
[----:B------:R-:W-:Y:S01]  /*0720*/  @P1 IMAD.WIDE.U32 R20, R39, R8, R44 ;  /* 0x0000000827141225 */ /* 0x000fe200078e002c */
[----:B------:R-:W-:-:S02]  /*0730*/  ISETP.GE.U32.AND P3, PT, R5, UR14, PT ;  /* 0x0000000e05007c0c */ /* 0x000fc4000bf66070 */
[----:B------:R-:W-:Y:S02]  /*0740*/  CS2R R36, SRZ ;  /* 0x0000000000247805 */ /* 0x000fe4000001ff00 */
[----:B------:R-:W-:Y:S02]  /*0750*/  SHF.R.S32.HI R27, RZ, 0x1f, R5 ;  /* 0x0000001fff1b7819 */ /* 0x000fe40000011405 */
[----:B------:R-:W-:Y:S02]  /*0760*/  CS2R R32, SRZ ;  /* 0x0000000000207805 */ /* 0x000fe4000001ff00 */
[----:B------:R-:W-:Y:S01]  /*0770*/  @P1 IADD3 R21, R21, R23, RZ ;  /* 0x0000001715151210 */ /* 0x000fe20007ffe0ff */
[----:B------:R-:W1:Y:S01]  /*0780*/  @P1 LDC.64 R8, c[0x0][0x228] ;  /* 0x00008a00ff081b82 */ /* 0x000e620000000a00 */
[----:B------:R-:W-:Y:S01]  /*0790*/  ISETP.GE.AND.EX P3, PT, R27, UR15, PT, P3 ;  /* 0x0000000f1b007c0c */ /* 0x000fe2000bf66330 */
[----:B------:R-:W-:Y:S01]  /*07a0*/  HFMA2.MMA R38, -RZ, RZ, 0, 0 ;  /* 0x00000000ff267435 */ /* 0x000fe200000001ff */
[----:B------:R-:W-:-:S02]  /*07b0*/  @P1 SHF.L.U32 R31, R20, 0x1, RZ ;  /* 0x00000001141f1819 */ /* 0x000fc400000006ff */
[----:B------:R-:W-:Y:S02]  /*07c0*/  CS2R R34, SRZ ;  /* 0x0000000000227805 */ /* 0x000fe4000001ff00 */
[----:B------:R-:W-:Y:S01]  /*07d0*/  ISETP.GT.U32.OR P3, PT, R41, 0x27f, P3 ;  /* 0x0000027f2900780c */ /* 0x000fe20001f64470 */
[----:B------:R-:W-:Y:S01]  /*07e0*/  ULDC.U8 UR11, c[0x0][0x2a4] ;  /* 0x0000a900000b7ab9 */ /* 0x000fe20000000000 */
[----:B------:R-:W-:Y:S01]  /*07f0*/  @P1 SHF.L.U64.HI R16, R20, 0x1, R21 ;  /* 0x0000000114101819 */ /* 0x000fe20000010215 */
[----:B------:R-:W4:Y:S01]  /*0800*/  @!P2 LDC.64 R24, c[0x0][0x288] ;  /* 0x0000a200ff18ab82 */ /* 0x000f220000000a00 */
[----:B--2---:R-:W-:-:S04]  /*0810*/  @P1 IADD3 R14, P4, R31, R14, RZ ;  /* 0x0000000e1f0e1210 */ /* 0x004fc80007f9e0ff */
[----:B------:R-:W-:-:S03]  /*0820*/  @P1 IADD3.X R15, R16, R15, RZ, P4, !PT ;  /* 0x0000000f100f1210 */ /* 0x000fc600027fe4ff */
[----:B------:R-:W2:Y:S01]  /*0830*/  @!P0 LDC.64 R22, c[0x0][0x230] ;  /* 0x00008c00ff168b82 */ /* 0x000ea20000000a00 */
[----:B0-----:R-:W-:Y:S01]  /*0840*/  @!P0 IMAD R28, R19, R12, RZ ;  /* 0x0000000c131c8224 */ /* 0x001fe200078e02ff */
[----:B------:R0:W5:Y:S06]  /*0850*/  @P1 LDG.E R37, desc[UR12][R14.64] ;  /* 0x0000000c0e251981 */ /* 0x00016c000c1e1900 */
[----:B------:R-:W2:Y:S01]  /*0860*/  @!P0 LDC.64 R20, c[0x0][0x228] ;  /* 0x00008a00ff148b82 */ /* 0x000ea20000000a00 */
[----:B-1----:R-:W-:Y:S02]  /*0870*/  @P1 IADD3 R8, P4, R31, R8, RZ ;  /* 0x000000081f081210 */ /* 0x002fe40007f9e0ff */
        /* <DEDUP_REMOVED lines=12> */
[----:B-1----:R-:W-:Y:S02]  /*0940*/  @!P2 MOV R8, R42 ;  /* 0x0000002a0008a202 */ /* 0x002fe40000000f00 */
[----:B------:R-:W-:Y:S02]  /*0950*/  @!P2 MOV R9, R45 ;  /* 0x0000002d0009a202 */ /* 0x000fe40000000f00 */
[----:B------:R-:W-:-:S02]  /*0960*/  @!P0 SHF.L.U64.HI R28, R12, 0x1, R13 ;  /* 0x000000010c1c8819 */ /* 0x000fc4000001020d */
[C---:B--2---:R-:W-:Y:S01]  /*0970*/  @!P0 IADD3 R22, P4, R15.reuse, R22, RZ ;  /* 0x000000160f168210 */ /* 0x044fe20007f9e0ff */
[----:B------:R-:W-:Y:S01]  /*0980*/  @!P2 IMAD.WIDE.U32 R24, R26, R24, R8 ;  /* 0x000000181a18a225 */ /* 0x000fe200078e0008 */
[----:B------:R-:W-:Y:S01]  /*0990*/  @!P0 IADD3 R20, P5, R15, R20, RZ ;  /* 0x000000140f148210 */ /* 0x000fe20007fbe0ff */
[----:B------:R-:W1:Y:S02]  /*09a0*/  @!P2 LDC.64 R12, c[0x0][0x228] ;  /* 0x00008a00ff0cab82 */ /* 0x000e640000000a00 */
[----:B0-----:R-:W-:Y:S01]  /*09b0*/  @!P3 IMAD R26, R27, R18, RZ ;  /* 0x000000121b1ab224 */ /* 0x001fe200078e02ff */
[----:B------:R-:W-:-:S05]  /*09c0*/  @!P2 IADD3 R29, R25, R29, RZ ;  /* 0x0000001d191da210 */ /* 0x000fca0007ffe0ff */
[----:B------:R-:W0:Y:S01]  /*09d0*/  @!P3 LDC.64 R14, c[0x0][0x230] ;  /* 0x00008c00ff0ebb82 */ /* 0x000e220000000a00 */
[----:B------:R-:W-:-:S07]  /*09e0*/  @!P2 SHF.L.U32 R25, R24, 0x1, RZ ;  /* 0x000000011819a819 */ /* 0x000fce00000006ff */
[----:B------:R-:W2:Y:S01]  /*09f0*/  @!P3 LDC.64 R8, c[0x0][0x228] ;  /* 0x00008a00ff08bb82 */ /* 0x000ea20000000a00 */
[----:B------:R-:W-:Y:S01]  /*0a00*/  @!P2 SHF.L.U64.HI R24, R24, 0x1, R29 ;  /* 0x000000011818a819 */ /* 0x000fe2000001021d */
[C---:B------:R-:W-:Y:S01]  /*0a10*/  @!P3 IMAD R29, R5.reuse, R19, R26 ;  /* 0x00000013051db224 */ /* 0x040fe200078e021a */
[----:B------:R-:W-:Y:S02]  /*0a20*/  @!P3 MOV R26, R42 ;  /* 0x0000002a001ab202 */ /* 0x000fe40000000f00 */
[----:B------:R-:W-:Y:S02]  /*0a30*/  @!P3 MOV R27, R45 ;  /* 0x0000002d001bb202 */ /* 0x000fe40000000f00 */
[C---:B------:R-:W-:Y:S01]  /*0a40*/  @!P0 IADD3.X R23, R28.reuse, R23, RZ, P4, !PT ;  /* 0x000000171c178210 */ /* 0x040fe200027fe4ff */
[----:B------:R-:W-:Y:S01]  /*0a50*/  @!P3 IMAD.WIDE.U32 R18, R5, R18, R26 ;  /* 0x000000120512b225 */ /* 0x000fe200078e001a */
[----:B------:R-:W-:-:S03]  /*0a60*/  @!P0 IADD3.X R21, R28, R21, RZ, P5, !PT ;  /* 0x000000151c158210 */ /* 0x000fc60002ffe4ff */
[----:B------:R4:W5:Y:S01]  /*0a70*/  @!P0 LDG.E R33, desc[UR12][R22.64] ;  /* 0x0000000c16218981 */ /* 0x000962000c1e1900 */
[----:B------:R-:W-:Y:S02]  /*0a80*/  @!P2 IADD3 R16, P4, R25, R16, RZ ;  /* 0x000000101910a210 */ /* 0x000fe40007f9e0ff */
[----:B------:R-:W-:Y:S01]  /*0a90*/  @!P3 IADD3 R19, R19, R29, RZ ;  /* 0x0000001d1313b210 */ /* 0x000fe20007ffe0ff */
[----:B------:R4:W5:Y:S01]  /*0aa0*/  @!P0 LDG.E R32, desc[UR12][R20.64] ;  /* 0x0000000c14208981 */ /* 0x000962000c1e1900 */
[----:B------:R-:W-:Y:S02]  /*0ab0*/  @!P3 SHF.L.U32 R5, R18, 0x1, RZ ;  /* 0x000000011205b819 */ /* 0x000fe400000006ff */
[----:B------:R-:W-:Y:S02]  /*0ac0*/  @!P2 IADD3.X R17, R24, R17, RZ, P4, !PT ;  /* 0x000000111811a210 */ /* 0x000fe400027fe4ff */
[----:B-1----:R-:W-:Y:S02]  /*0ad0*/  @!P2 IADD3 R12, P0, R25, R12, RZ ;  /* 0x0000000c190ca210 */ /* 0x002fe40007f1e0ff */
[----:B------:R-:W-:-:S02]  /*0ae0*/  @!P3 SHF.L.U64.HI R18, R18, 0x1, R19 ;  /* 0x000000011212b819 */ /* 0x000fc40000010213 */
[----:B------:R-:W-:Y:S02]  /*0af0*/  CS2R R30, SRZ ;  /* 0x00000000001e7805 */ /* 0x000fe4000001ff00 */
[C---:B0-----:R-:W-:Y:S01]  /*0b00*/  @!P3 IADD3 R14, P4, R5.reuse, R14, RZ ;  /* 0x0000000e050eb210 */ /* 0x041fe20007f9e0ff */
[----:B------:R4:W5:Y:S01]  /*0b10*/  @!P2 LDG.E R38, desc[UR12][R16.64] ;  /* 0x0000000c1026a981 */ /* 0x000962000c1e1900 */
[----:B--2---:R-:W-:Y:S02]  /*0b20*/  @!P3 IADD3 R8, P5, R5, R8, RZ ;  /* 0x000000080508b210 */ /* 0x004fe40007fbe0ff */
[----:B------:R-:W-:Y:S02]  /*0b30*/  @!P2 IADD3.X R13, R24, R13, RZ, P0, !PT ;  /* 0x0000000d180da210 */ /* 0x000fe400007fe4ff */
[C---:B------:R-:W-:Y:S02]  /*0b40*/  @!P3 IADD3.X R15, R18.reuse, R15, RZ, P4, !PT ;  /* 0x0000000f120fb210 */ /* 0x040fe400027fe4ff */
[----:B------:R-:W-:Y:S01]  /*0b50*/  @!P3 IADD3.X R9, R18, R9, RZ, P5, !PT ;  /* 0x000000091209b210 */ /* 0x000fe20002ffe4ff */
[----:B------:R4:W5:Y:S04]  /*0b60*/  @!P2 LDG.E R35, desc[UR12][R12.64] ;  /* 0x0000000c0c23a981 */ /* 0x000968000c1e1900 */
[----:B------:R4:W5:Y:S04]  /*0b70*/  @!P3 LDG.E R34, desc[UR12][R14.64] ;  /* 0x0000000c0e22b981 */ /* 0x000968000c1e1900 */
[----:B------:R4:W5:Y:S01]  /*0b80*/  @!P3 LDG.E R31, desc[UR12][R8.64] ;  /* 0x0000000c081fb981 */ /* 0x000962000c1e1900 */
[----:B------:R-:W-:Y:S01]  /*0b90*/  UMOV UR14, 0x3f800000 ;  /* 0x3f800000000e7882 */ /* 0x000fe20000000000 */
[----:B------:R-:W-:Y:S01]  /*0ba0*/  BSSY B0, `(.L_x_230) ;  /* 0x0000020000007945 */ /* 0x000fe20003800000 */
[----:B------:R-:W-:Y:S01]  /*0bb0*/  HFMA2.MMA R5, -RZ, RZ, 0, 0 ;  /* 0x00000000ff057435 */ /* 0x000fe200000001ff */
[----:B------:R-:W-:-:S02]  /*0bc0*/  CS2R R28, SRZ ;  /* 0x00000000001c7805 */ /* 0x000fc4000001ff00 */
        /* <DEDUP_REMOVED lines=8> */
[----:B------:R-:W0:Y:S02]  /*0c50*/  @P0 MUFU.RSQ R10, R10 ;  /* 0x0000000a000a0308 */ /* 0x000e240000001400 */
[----:B0-----:R-:W-:Y:S02]  /*0c60*/  @P0 R2UR UR10, R10 ;  /* 0x000000000a0a02ca */ /* 0x001fe400000e0000 */
[----:B------:R-:W-:-:S11]  /*0c70*/  ISETP.GT.U32.AND P0, PT, R41, 0x27f, PT ;  /* 0x0000027f2900780c */ /* 0x000fd60003f04070 */
[----:B------:R-:W-:Y:S02]  /*0c80*/  @UP0 UMOV UR14, UR10 ;  /* 0x0000000a000e0c82 */ /* 0x000fe40008000000 */
[----:B----4-:R-:W-:Y:S05]  /*0c90*/  @P0 BRA `(.L_x_231) ;  /* 0x0000000000400947 */ /* 0x010fea0003800000 */
        /* <DEDUP_REMOVED lines=16> */
.L_x_231:
[----:B------:R-:W-:Y:S05]  /*0da0*/  BSYNC B0 ;  /* 0x0000000000007941 */ /* 0x000fea0003800000 */
.L_x_230:
        /* <DEDUP_REMOVED lines=38> */
.L_x_232:
        /* <DEDUP_REMOVED lines=26> */
.L_x_233:
[----:B------:R-:W-:Y:S01]  /*11b0*/  FFMA.FTZ R17, R7, R16, R18 ;  /* 0x0000001007117223 */ /* 0x000fe20000010012 */
[----:B------:R-:W-:Y:S01]  /*11c0*/  FMUL.FTZ R19, R9, R30 ;  /* 0x0000001e09137220 */ /* 0x000fe20000410000 */
[----:B------:R-:W-:Y:S01]  /*11d0*/  FADD.FTZ R18, R16, R15 ;  /* 0x0000000f10127221 */ /* 0x000fe20000010000 */
[----:B------:R-:W-:Y:S01]  /*11e0*/  SHF.L.U32 R15, R33, 0x10, RZ ;  /* 0x00000010210f7819 */ /* 0x000fe200000006ff */
[----:B------:R-:W-:Y:S01]  /*11f0*/  FMUL.FTZ R20, R8, R5 ;  /* 0x0000000508147220 */ /* 0x000fe20000410000 */
[----:B------:R-:W-:Y:S01]  /*1200*/  SHF.L.U32 R16, R12, 0x10, RZ ;  /* 0x000000100c107819 */ /* 0x000fe200000006ff */
[----:B------:R-:W-:Y:S01]  /*1210*/  FFMA.FTZ R12, R14, R19, R17 ;  /* 0x000000130e0c7223 */ /* 0x000fe20000010011 */
        /* <DEDUP_REMOVED lines=27> */
.L_x_234:
[----:B------:R-:W-:Y:S01]  /*13d0*/  FFMA.FTZ R23, R13, R20, R12 ;  /* 0x000000140d177223 */ /* 0x000fe2000001000c */
[----:B------:R-:W-:Y:S01]  /*13e0*/  FMUL.FTZ R21, R17, R30 ;  /* 0x0000001e11157220 */ /* 0x000fe20000410000 */
[----:B------:R-:W-:Y:S01]  /*13f0*/  FADD.FTZ R20, R20, R19 ;  /* 0x0000001314147221 */ /* 0x000fe20000010000 */
[----:B------:R-:W-:Y:S01]  /*1400*/  PRMT R22, R34, 0x7632, R22 ;  /* 0x0000763222167816 */ /* 0x000fe20000000016 */
[----:B------:R-:W-:Y:S01]  /*1410*/  FMUL.FTZ R19, R16, R5 ;  /* 0x0000000510137220 */ /* 0x000fe20000410000 */
[----:B------:R-:W-:Y:S01]  /*1420*/  FFMA.FTZ R12, R18, R21, R23 ;  /* 0x00000015120c7223 */ /* 0x000fe20000010017 */
[----:B------:R-:W-:Y:S01]  /*1430*/  FADD.FTZ R20, R20, R21 ;  /* 0x0000001514147221 */ /* 0x000fe20000010000 */
[----:B------:R-:W-:Y:S02]  /*1440*/  SHF.L.U32 R21, R34, 0x10, RZ ;  /* 0x0000001022157819 */ /* 0x000fe400000006ff */
[----:B------:R-:W-:Y:S01]  /*1450*/  SHF.L.U32 R22, R22, 0x10, RZ ;  /* 0x0000001016167819 */ /* 0x000fe200000006ff */
[----:B------:R-:W-:Y:S01]  /*1460*/  FFMA.FTZ R23, R15, R19, R12 ;  /* 0x000000130f177223 */ /* 0x000fe2000001000c */
[--C-:B------:R-:W-:Y:S01]  /*1470*/  FADD.FTZ R12, R19, R20.reuse ;  /* 0x00000014130c7221 */ /* 0x100fe20000010000 */
[----:B------:R-:W-:Y:S01]  /*1480*/  FADD.FTZ R19, R21, -UR17 ;  /* 0x8000001115137e21 */ /* 0x000fe20008010000 */
[C---:B------:R-:W-:Y:S01]  /*1490*/  PRMT R20, R31.reuse, 0x7632, R20 ;  /* 0x000076321f147816 */ /* 0x040fe20000000014 */
[----:B------:R-:W-:Y:S01]  /*14a0*/  FADD.FTZ R24, R22, -UR17 ;  /* 0x8000001116187e21 */ /* 0x000fe20008010000 */
[----:B------:R-:W-:Y:S01]  /*14b0*/  SHF.L.U32 R21, R31, 0x10, RZ ;  /* 0x000000101f157819 */ /* 0x000fe200000006ff */
[----:B------:R-:W-:Y:S01]  /*14c0*/  FMUL.FTZ R22, R19, UR14 ;  /* 0x0000000e13167c20 */ /* 0x000fe20008410000 */
[----:B------:R-:W-:Y:S01]  /*14d0*/  SHF.L.U32 R20, R20, 0x10, RZ ;  /* 0x0000001014147819 */ /* 0x000fe200000006ff */
        /* <DEDUP_REMOVED lines=20> */
.L_x_235:
[----:B------:R-:W-:Y:S01]  /*1620*/  FMUL.FTZ R25, R21, R30 ;  /* 0x0000001e15197220 */ /* 0x000fe20000410000 */
[----:B------:R-:W-:Y:S01]  /*1630*/  ISETP.GT.AND P0, PT, R0, 0x1e, PT ;  /* 0x0000001e0000780c */ /* 0x000fe20003f04270 */
[----:B------:R-:W0:Y:S01]  /*1640*/  S2UR UR15, SR_CgaCtaId ;  /* 0x00000000000f79c3 */ /* 0x000e220000008800 */
[----:B------:R-:W-:Y:S01]  /*1650*/  FFMA.FTZ R27, R6, R11, RZ ;  /* 0x0000000b061b7223 */ /* 0x000fe200000100ff */
[----:B------:R-:W-:Y:S01]  /*1660*/  FFMA.FTZ R24, R22, R25, R23 ;  /* 0x0000001916187223 */ /* 0x000fe20000010017 */
[----:B------:R-:W-:Y:S01]  /*1670*/  FADD.FTZ R25, R12, R25 ;  /* 0x000000190c197221 */ /* 0x000fe20000010000 */
[----:B------:R-:W-:Y:S01]  /*1680*/  FMUL.FTZ R12, R20, R5 ;  /* 0x00000005140c7220 */ /* 0x000fe20000410000 */
[----:B------:R-:W-:Y:S01]  /*1690*/  FFMA.FTZ R27, R14, R9, R27 ;  /* 0x000000090e1b7223 */ /* 0x000fe2000001001b */
[----:B------:R-:W-:Y:S01]  /*16a0*/  FFMA.FTZ R14, R7, R10, RZ ;  /* 0x0000000a070e7223 */ /* 0x000fe200000100ff */
[----:B------:R-:W-:Y:S01]  /*16b0*/  FADD.FTZ R6, RZ, R11 ;  /* 0x0000000bff067221 */ /* 0x000fe20000010000 */
[----:B------:R-:W-:Y:S01]  /*16c0*/  FFMA.FTZ R23, R19, R12, R24 ;  /* 0x0000000c13177223 */ /* 0x000fe20000010018 */
[----:B------:R-:W-:Y:S01]  /*16d0*/  FADD.FTZ R12, R12, R25 ;  /* 0x000000190c0c7221 */ /* 0x000fe20000010000 */
[----:B------:R-:W-:Y:S01]  /*16e0*/  FADD.FTZ R7, RZ, R10 ;  /* 0x0000000aff077221 */ /* 0x000fe20000010000 */
[----:B------:R-:W-:Y:S01]  /*16f0*/  UMOV UR11, 0x400 ;  /* 0x00000400000b7882 */ /* 0x000fe20000000000 */
[----:B------:R-:W-:Y:S01]  /*1700*/  FADD.FTZ R6, R6, R9 ;  /* 0x0000000906067221 */ /* 0x000fe20000010000 */
[----:B------:R-:W1:Y:S01]  /*1710*/  SHFL.DOWN PT, R24, R23, 0x1, 0x1f ;  /* 0x08201f0017187f89 */ /* 0x000e6200000e0000 */
[----:B------:R-:W-:Y:S01]  /*1720*/  UIADD3 UR10, UR11, 0xd0, URZ ;  /* 0x000000d00b0a7890 */ /* 0x000fe2000fffe03f */
[----:B------:R-:W-:Y:S01]  /*1730*/  FFMA.FTZ R14, R13, R8, R14 ;  /* 0x000000080d0e7223 */ /* 0x000fe2000001000e */
[----:B------:R-:W-:Y:S01]  /*1740*/  FADD.FTZ R7, R7, R8 ;  /* 0x0000000807077221 */ /* 0x000fe20000010000 */
[----:B------:R-:W2:Y:S01]  /*1750*/  SHFL.DOWN PT, R25, R12, 0x1, 0x1f ;  /* 0x08201f000c197f89 */ /* 0x000ea200000e0000 */
[----:B------:R-:W-:Y:S01]  /*1760*/  ISETP.NE.AND P2, PT, R41, RZ, PT ;  /* 0x000000ff2900720c */ /* 0x000fe20003f45270 */
[----:B------:R-:W-:Y:S01]  /*1770*/  FFMA.FTZ R27, R18, R17, R27 ;  /* 0x00000011121b7223 */ /* 0x000fe2000001001b */
[----:B------:R-:W-:Y:S01]  /*1780*/  FADD.FTZ R6, R6, R17 ;  /* 0x0000001106067221 */ /* 0x000fe20000010000 */
[----:B------:R-:W-:Y:S01]  /*1790*/  FFMA.FTZ R14, R15, R16, R14 ;  /* 0x000000100f0e7223 */ /* 0x000fe2000001000e */
[----:B------:R-:W-:Y:S01]  /*17a0*/  FADD.FTZ R7, R7, R16 ;  /* 0x0000001007077221 */ /* 0x000fe20000010000 */
[----:B------:R-:W-:Y:S01]  /*17b0*/  FFMA.FTZ R8, R22, R21, R27 ;  /* 0x0000001516087223 */ /* 0x000fe2000001001b */
[----:B0-----:R-:W-:Y:S01]  /*17c0*/  ULEA UR10, UR15, UR10, 0x18 ;  /* 0x0000000a0f0a7291 */ /* 0x001fe2000f8ec03f */
[----:B------:R-:W-:Y:S01]  /*17d0*/  FFMA.FTZ R9, R19, R20, R14 ;  /* 0x0000001413097223 */ /* 0x000fe2000001000e */
[----:B------:R-:W-:Y:S01]  /*17e0*/  FADD.FTZ R10, R6, R21 ;  /* 0x00000015060a7221 */ /* 0x000fe20000010000 */
[----:B------:R-:W-:Y:S01]  /*17f0*/  FADD.FTZ R11, R7, R20 ;  /* 0x00000014070b7221 */ /* 0x000fe20000010000 */
[----:B------:R-:W-:Y:S01]  /*1800*/  BSSY B0, `(.L_x_236) ;  /* 0x0000051000007945 */ /* 0x000fe20003800000 */
[----:B------:R-:W-:-:S02]  /*1810*/  ISETP.GT.U32.AND P4, PT, R41, 0x9, PT ;  /* 0x000000092900780c */ /* 0x000fc40003f84070 */
[----:B------:R-:W-:-:S05]  /*1820*/  LEA R40, R41, UR10, 0x4 ;  /* 0x0000000a29287c11 */ /* 0x000fca000f8e20ff */
[----:B------:R-:W-:Y:S01]  /*1830*/  STS.128 [R40], R8 ;  /* 0x0000000828007388 */ /* 0x000fe20000000c00 */
[----:B-1----:R-:W-:Y:S01]  /*1840*/  @!P0 FADD.FTZ R23, R23, R24 ;  /* 0x0000001817178221 */ /* 0x002fe20000010000 */
[----:B--2---:R-:W-:-:S04]  /*1850*/  @!P0 FADD.FTZ R12, R12, R25 ;  /* 0x000000190c0c8221 */ /* 0x004fc80000010000 */
        /* <DEDUP_REMOVED lines=29> */
[----:B------:R-:W3:Y:S01]  /*1a30*/  LDS.128 R12, [UR10+0x40] ;  /* 0x0000400aff0c7984 */ /* 0x000ee20008000c00 */
[----:B-1----:R-:W-:Y:S01]  /*1a40*/  FADD.FTZ R25, R6, R20 ;  /* 0x0000001406197221 */ /* 0x002fe20000010000 */
[----:B0-----:R-:W-:-:S03]  /*1a50*/  FADD.FTZ R6, R7, R21 ;  /* 0x0000001507067221 */ /* 0x001fc60000010000 */
[----:B------:R-:W-:Y:S01]  /*1a60*/  FADD.FTZ R7, R25, R22 ;  /* 0x0000001619077221 */ /* 0x000fe20000010000 */
[----:B------:R-:W-:Y:S01]  /*1a70*/  FADD.FTZ R6, R6, R23 ;  /* 0x0000001706067221 */ /* 0x000fe20000010000 */
[----:B------:R-:W0:Y:S02]  /*1a80*/  LDS.128 R24, [UR10+0x50] ;  /* 0x0000500aff187984 */ /* 0x000e240008000c00 */
[----:B--2---:R-:W-:Y:S01]  /*1a90*/  FADD.FTZ R7, R7, R16 ;  /* 0x0000001007077221 */ /* 0x004fe20000010000 */
[----:B------:R-:W-:Y:S01]  /*1aa0*/  FADD.FTZ R6, R6, R17 ;  /* 0x0000001106067221 */ /* 0x000fe20000010000 */
[----:B------:R-:W1:Y:S02]  /*1ab0*/  LDS.128 R20, [UR10+0x60] ;  /* 0x0000600aff147984 */ /* 0x000e640008000c00 */
[----:B------:R-:W-:Y:S01]  /*1ac0*/  FADD.FTZ R7, R7, R18 ;  /* 0x0000001207077221 */ /* 0x000fe20000010000 */
[----:B------:R-:W-:Y:S02]  /*1ad0*/  FADD.FTZ R6, R6, R19 ;  /* 0x0000001306067221 */ /* 0x000fe40000010000 */
[----:B------:R-:W2:Y:S01]  /*1ae0*/  LDS.128 R16, [UR10+0x70] ;  /* 0x0000700aff107984 */ /* 0x000ea20008000c00 */
[----:B---3--:R-:W-:Y:S01]  /*1af0*/  FADD.FTZ R7, R7, R12 ;  /* 0x0000000c07077221 */ /* 0x008fe20000010000 */
        /* <DEDUP_REMOVED lines=8> */
[----:B------:R-:W-:Y:S01]  /*1b80*/  LDS.128 R24, [UR10+0xa0] ;  /* 0x0000a00aff187984 */ /* 0x000fe20008000c00 */
[----:B-1----:R-:W-:Y:S01]  /*1b90*/  FADD.FTZ R7, R7, R20 ;  /* 0x0000001407077221 */ /* 0x002fe20000010000 */
[----:B------:R-:W-:-:S03]  /*1ba0*/  FADD.FTZ R6, R6, R21 ;  /* 0x0000001506067221 */ /* 0x000fc60000010000 */
[----:B------:R-:W-:Y:S01]  /*1bb0*/  FADD.FTZ R7, R7, R22 ;  /* 0x0000001607077221 */ /* 0x000fe20000010000 */
[----:B------:R-:W-:Y:S02]  /*1bc0*/  FADD.FTZ R6, R6, R23 ;  /* 0x0000001706067221 */ /* 0x000fe40000010000 */
[----:B------:R-:W0:Y:S01]  /*1bd0*/  LDS.128 R20, [UR10+0x90] ;  /* 0x0000900aff147984 */ /* 0x000e220008000c00 */
[----:B--2---:R-:W-:Y:S01]  /*1be0*/  FADD.FTZ R7, R7, R16 ;  /* 0x0000001007077221 */ /* 0x004fe20000010000 */
[----:B------:R-:W-:-:S03]  /*1bf0*/  FADD.FTZ R6, R6, R17 ;  /* 0x0000001106067221 */ /* 0x000fc60000010000 */
[----:B------:R-:W-:Y:S01]  /*1c00*/  FADD.FTZ R17, R7, R18 ;  /* 0x0000001207117221 */ /* 0x000fe20000010000 */
[----:B------:R-:W-:Y:S02]  /*1c10*/  FADD.FTZ R16, R6, R19 ;  /* 0x0000001306107221 */ /* 0x000fe40000010000 */
[----:B------:R-:W1:Y:S01]  /*1c20*/  LDS.64 R6, [UR10+0xb0] ;  /* 0x0000b00aff067984 */ /* 0x000e620008000a00 */
        /* <DEDUP_REMOVED lines=8> */
[----:B------:R-:W-:Y:S01]  /*1cb0*/  FADD.FTZ R17, R17, R24 ;  /* 0x0000001811117221 */ /* 0x000fe20000010000 */
[----:B------:R-:W-:-:S03]  /*1cc0*/  FADD.FTZ R16, R16, R25 ;  /* 0x0000001910107221 */ /* 0x000fc60000010000 */
[----:B------:R-:W-:Y:S01]  /*1cd0*/  FADD.FTZ R17, R17, R26 ;  /* 0x0000001a11117221 */ /* 0x000fe20000010000 */
[----:B------:R-:W-:-:S03]  /*1ce0*/  FADD.FTZ R16, R16, R27 ;  /* 0x0000001b10107221 */ /* 0x000fc60000010000 */
[----:B-1----:R-:W-:Y:S01]  /*1cf0*/  FADD.FTZ R6, R17, R6 ;  /* 0x0000000611067221 */ /* 0x002fe20000010000 */
[----:B------:R-:W-:-:S07]  /*1d00*/  FADD.FTZ R7, R16, R7 ;  /* 0x0000000710077221 */ /* 0x000fce0000010000 */
.L_x_237:
[----:B------:R-:W-:Y:S05]  /*1d10*/  BSYNC B0 ;  /* 0x0000000000007941 */ /* 0x000fea0003800000 */
.L_x_236:
        /* <DEDUP_REMOVED lines=318> */
.L_x_239:
[----:B------:R-:W-:Y:S05]  /*3100*/  BSYNC B0 ;  /* 0x0000000000007941 */ /* 0x000fea0003800000 */
.L_x_238:
        /* <DEDUP_REMOVED lines=20> */
.L_x_241:
[----:B------:R-:W-:Y:S05]  /*3250*/  BSYNC B0 ;  /* 0x0000000000007941 */ /* 0x000fea0003800000 */
.L_x_240:
[----:B------:R-:W-:Y:S02]  /*3260*/  PRMT R17, R37, 0x7632, R17 ;  /* 0x0000763225117816 */ /* 0x000fe40000000011 */
[----:B------:R-:W-:Y:S01]  /*3270*/  PRMT R4, R36, 0x7632, R4 ;  /* 0x0000763224047816 */ /* 0x000fe20000000004 */
[----:B------:R-:W-:Y:S06]  /*3280*/  @!P0 BRA `(.L_x_242) ;  /* 0x0000001000908947 */ /* 0x000fec0003800000 */
[----:B--2---:R-:W1:Y:S01]  /*3290*/  LDC R19, c[0x0][0x10] ;  /* 0x00000400ff137b82 */ /* 0x004e620000000800 */
        /* <DEDUP_REMOVED lines=32> */
.L_x_244:
[----:B------:R-:W2:Y:S04]  /*34a0*/  LDG.E.STRONG.GPU R10, desc[UR12][R8.64] ;  /* 0x0000000c080a7981 */ /* 0x000ea8000c1ef900 */
[----:B--2---:R-:W-:Y:S01]  /*34b0*/  CCTL.IVALL ;  /* 0x00000000ff00798f */ /* 0x004fe20002000000 */
[----:B------:R-:W-:Y:S05]  /*34c0*/  YIELD ;  /* 0x0000000000007946 */ /* 0x000fea0003800000 */
[----:B------:R-:W-:-:S13]  /*34d0*/  ISETP.NE.AND P0, PT, R10, R13, PT ;  /* 0x0000000d0a00720c */ /* 0x000fda0003f05270 */
[----:B------:R-:W-:Y:S05]  /*34e0*/  @P0 BRA `(.L_x_244) ;  /* 0xfffffffc00ec0947 */ /* 0x000fea000383ffff */
.L_x_243:
        /* <DEDUP_REMOVED lines=17> */
.L_x_248:
        /* <DEDUP_REMOVED lines=115> */
.L_x_247:
        /* <DEDUP_REMOVED lines=61> */
.L_x_249:
[----:B------:R-:W-:-:S13]  /*4100*/  ISETP.NE.OR P0, PT, R20, RZ, P0 ;  /* 0x000000ff1400720c */ /* 0x000fda0000705670 */
[----:B------:R-:W-:Y:S05]  /*4110*/  @!P0 BRA `(.L_x_245) ;  /* 0x00000000007c8947 */ /* 0x000fea0003800000 */
.L_x_246:
        /* <DEDUP_REMOVED lines=31> */
.L_x_245:
        /* <DEDUP_REMOVED lines=11> */
.L_x_251:
[----:B------:R-:W-:Y:S05]  /*43c0*/  BSYNC B0 ;  /* 0x0000000000007941 */ /* 0x000fea0003800000 */
.L_x_250:
        /* <DEDUP_REMOVED lines=16> */
.L_x_242:
[----:B------:R-:W1:Y:S01]  /*44d0*/  S2UR UR11, SR_CgaCtaId ;  /* 0x00000000000b79c3 */ /* 0x000e620000008800 */
[----:B------:R-:W-:Y:S01]  /*44e0*/  UMOV UR10, 0x400 ;  /* 0x00000400000a7882 */ /* 0x000fe20000000000 */
[----:B------:R-:W-:Y:S02]  /*44f0*/  SHF.L.U32 R37, R37, 0x10, RZ ;  /* 0x0000001025257819 */ /* 0x000fe400000006ff */
[----:B------:R-:W-:-:S03]  /*4500*/  SHF.L.U32 R17, R17, 0x10, RZ ;  /* 0x0000001011117819 */ /* 0x000fc600000006ff */
[----:B------:R-:W-:Y:S02]  /*4510*/  FADD.FTZ R37, R37, -UR17 ;  /* 0x8000001125257e21 */ /* 0x000fe40008010000 */
[----:B------:R-:W-:Y:S02]  /*4520*/  FADD.FTZ R17, R17, -UR17 ;  /* 0x8000001111117e21 */ /* 0x000fe40008010000 */
[----:B--2---:R-:W-:Y:S02]  /*4530*/  FMUL.FTZ R22, R37, UR14 ;  /* 0x0000000e25167c20 */ /* 0x004fe40008410000 */
[----:B------:R-:W-:Y:S01]  /*4540*/  FMUL.FTZ R20, R17, UR14 ;  /* 0x0000000e11147c20 */ /* 0x000fe20008410000 */
[----:B-1----:R-:W-:-:S09]  /*4550*/  ULEA UR10, UR11, UR10, 0x18 ;  /* 0x0000000a0b0a7291 */ /* 0x002fd2000f8ec03f */
[----:B------:R-:W-:Y:S01]  /*4560*/  @!P2 STS.64 [UR10+0xc0], R6 ;  /* 0x0000c006ff00a988 */ /* 0x000fe20008000a0a */
[----:B------:R-:W-:Y:S06]  /*4570*/  BAR.SYNC.DEFER_BLOCKING 0x0 ;  /* 0x0000000000007b1d */ /* 0x000fec0000010000 */
[----:B------:R-:W1:Y:S01]  /*4580*/  LDS.64 R8, [UR10+0xc0] ;  /* 0x0000c00aff087984 */ /* 0x000e620008000a00 */
[----:B------:R-:W-:Y:S02]  /*4590*/  ULDC UR10, c[0x0][0x2bc] ;  /* 0x0000af00000a7ab9 */ /* 0x000fe40000000800 */
[----:B-1----:R-:W-:Y:S01]  /*45a0*/  FMUL.FTZ R10, R8, UR10 ;  /* 0x0000000a080a7c20 */ /* 0x002fe20008410000 */
[----:B------:R-:W-:Y:S01]  /*45b0*/  SHF.L.U32 R8, R4, 0x10, RZ ;  /* 0x0000001004087819 */ /* 0x000fe200000006ff */
[----:B------:R-:W-:Y:S01]  /*45c0*/  FMUL.FTZ R11, R9, UR10 ;  /* 0x0000000a090b7c20 */ /* 0x000fe20008410000 */
[----:B------:R-:W-:-:S02]  /*45d0*/  PRMT R4, R38, 0x7632, R4 ;  /* 0x0000763226047816 */ /* 0x000fc40000000004 */
[----:B------:R-:W-:Y:S02]  /*45e0*/  SHF.L.U32 R9, R36, 0x10, RZ ;  /* 0x0000001024097819 */ /* 0x000fe400000006ff */
[----:B------:R-:W-:Y:S02]  /*45f0*/  SHF.L.U32 R38, R38, 0x10, RZ ;  /* 0x0000001026267819 */ /* 0x000fe400000006ff */
[----:B------:R-:W-:Y:S01]  /*4600*/  SHF.L.U32 R4, R4, 0x10, RZ ;  /* 0x0000001004047819 */ /* 0x000fe200000006ff */
[----:B------:R-:W-:Y:S06]  /*4610*/  @!P3 BRA `(.L_x_252) ;  /* 0x000000000048b947 */ /* 0x000fec0003800000 */
[----:B0-----:R-:W-:Y:S01]  /*4620*/  FFMA.FTZ R6, R22, R30, R29 ;  /* 0x0000001e16067223 */ /* 0x001fe2000001001d */
        /* <DEDUP_REMOVED lines=17> */
.L_x_252:
[----:B------:R-:W-:Y:S04]  /*4740*/  BSSY B0, `(.L_x_253) ;  /* 0x0000014000007945 */ /* 0x000fe80003800000 */
[----:B------:R-:W-:Y:S05]  /*4750*/  @!P1 BRA `(.L_x_254) ;  /* 0x0000000000489947 */ /* 0x000fea0003800000 */
[C-C-:B0-----:R-:W-:Y:S01]  /*4760*/  FFMA.FTZ R6, R10.reuse, R22, R11.reuse ;  /* 0x000000160a067223 */ /* 0x141fe2000001000b */
        /* <DEDUP_REMOVED lines=17> */
.L_x_254:
[----:B------:R-:W-:Y:S05]  /*4880*/  BSYNC B0 ;  /* 0x0000000000007941 */ /* 0x000fea0003800000 */
.L_x_253:
[C---:B0-----:R-:W-:Y:S01]  /*4890*/  PRMT R6, R35.reuse, 0x7632, R6 ;  /* 0x0000763223067816 */ /* 0x041fe20000000006 */
[----:B-1----:R-:W-:Y:S01]  /*48a0*/  FADD.FTZ R8, R38, -UR17 ;  /* 0x8000001126087e21 */ /* 0x002fe20008010000 */
[----:B------:R-:W-:Y:S01]  /*48b0*/  FADD.FTZ R4, R4, -UR17 ;  /* 0x8000001104047e21 */ /* 0x000fe20008010000 */
[----:B------:R-:W-:Y:S02]  /*48c0*/  SHF.L.U32 R35, R35, 0x10, RZ ;  /* 0x0000001023237819 */ /* 0x000fe400000006ff */
[C---:B------:R-:W-:Y:S01]  /*48d0*/  IADD3 R9, R39.reuse, 0x40, RZ ;  /* 0x0000004027097810 */ /* 0x040fe20007ffe0ff */
        /* <DEDUP_REMOVED lines=23> */
.L_x_255:
        /* <DEDUP_REMOVED lines=23> */
[----:B------:R-:W-:Y:S02]  /*4bc0*/  FMUL.FTZ R15, R15, UR14 ;  /* 0x0000000e0f0f7c20 */ /* 0x000fe40008410000 */
[----:B------:R-:W-:-:S04]  /*4bd0*/  IMAD.WIDE.U32 R6, R9, UR10, R6 ;  /* 0x0000000a09067c25 */ /* 0x000fc8000f8e0006 */
        /* <DEDUP_REMOVED lines=8> */
.L_x_257:
[----:B------:R-:W-:Y:S05]  /*4c60*/  BSYNC B0 ;  /* 0x0000000000007941 */ /* 0x000fea0003800000 */
.L_x_256:
[C---:B------:R-:W-:Y:S02]  /*4c70*/  PRMT R6, R33.reuse, 0x7632, R6 ;  /* 0x0000763221067816 */ /* 0x040fe40000000006 */
[----:B------:R-:W-:Y:S02]  /*4c80*/  SHF.L.U32 R33, R33, 0x10, RZ ;  /* 0x0000001021217819 */ /* 0x000fe400000006ff */
[----:B------:R-:W-:Y:S02]  /*4c90*/  SHF.L.U32 R6, R6, 0x10, RZ ;  /* 0x0000001006067819 */ /* 0x000fe400000006ff */
[----:B0-----:R-:W-:Y:S01]  /*4ca0*/  PRMT R8, R32, 0x7632, R8 ;  /* 0x0000763220087816 */ /* 0x001fe20000000008 */
[----:B------:R-:W-:Y:S01]  /*4cb0*/  FADD.FTZ R33, R33, -UR17 ;  /* 0x8000001121217e21 */ /* 0x000fe20008010000 */
[----:B------:R-:W-:Y:S01]  /*4cc0*/  PRMT R15, R34, 0x7632, R15 ;  /* 0x00007632220f7816 */ /* 0x000fe2000000000f */
        /* <DEDUP_REMOVED lines=27> */
.L_x_258:
        /* <DEDUP_REMOVED lines=12> */
[----:B------:R-:W-:-:S04]  /*4f40*/  IMAD.WIDE.U32 R8, R13, UR10, R8 ;  /* 0x0000000a0d087c25 */ /* 0x000fc8000f8e0008 */
[----:B------:R-:W-:Y:S01]  /*4f50*/  F2FP.BF16.F32.PACK_AB R7, R7, R16 ;  /* 0x000000100707723e */ /* 0x000fe200000010ff */
[----:B------:R-:W-:Y:S01]  /*4f60*/  IMAD R13, R13, UR11, R14 ;  /* 0x0000000b0d0d7c24 */ /* 0x000fe2000f8e020e */
[----:B------:R-:W-:Y:S02]  /*4f70*/  ULDC.64 UR10, c[0x0][0x210] ;  /* 0x00008400000a7ab9 */ /* 0x000fe40000000a00 */
[----:B------:R-:W-:Y:S02]  /*4f80*/  LEA R14, P0, R8, UR10, 0x1 ;  /* 0x0000000a080e7c11 */ /* 0x000fe4000f8008ff */
[----:B------:R-:W-:-:S04]  /*4f90*/  IADD3 R13, R9, R13, RZ ;  /* 0x0000000d090d7210 */ /* 0x000fc80007ffe0ff */
[----:B------:R-:W-:-:S05]  /*4fa0*/  LEA.HI.X R15, R8, UR11, R13, 0x1, P0 ;  /* 0x0000000b080f7c11 */ /* 0x000fca00080f0c0d */
[----:B------:R0:W-:Y:S02]  /*4fb0*/  STG.E desc[UR12][R14.64], R7 ;  /* 0x000000070e007986 */ /* 0x0001e4000c10190c */
.L_x_260:
[----:B------:R-:W-:Y:S05]  /*4fc0*/  BSYNC B0 ;  /* 0x0000000000007941 */ /* 0x000fea0003800000 */
.L_x_259:
        /* <DEDUP_REMOVED lines=11> */
[----:B------:R-:W-:Y:S01]  /*5080*/  FMUL.FTZ R9, R28, -1.4426950216293334961 ;  /* 0xbfb8aa3b1c097820 */ /* 0x000fe20000410000 */
[----:B------:R-:W-:-:S05]  /*5090*/  FMUL.FTZ R6, R29, -1.4426950216293334961 ;  /* 0xbfb8aa3b1d067820 */ /* 0x000fca0000410000 */
[----:B------:R-:W1:Y:S08]  /*50a0*/  MUFU.EX2 R9, R9 ;  /* 0x0000000900097308 */ /* 0x000e700000000800 */
[----:B------:R-:W0:Y:S01]  /*50b0*/  MUFU.EX2 R6, R6 ;  /* 0x0000000600067308 */ /* 0x000e220000000800 */
[----:B-1----:R-:W-:-:S07]  /*50c0*/  FADD.FTZ R13, R9, 1 ;  /* 0x3f800000090d7421 */ /* 0x002fce0000010000 */
[----:B------:R-:W1:Y:S01]  /*50d0*/  MUFU.RCP R13, R13 ;  /* 0x0000000d000d7308 */ /* 0x000e620000001000 */
[----:B0-----:R-:W-:-:S07]  /*50e0*/  FADD.FTZ R7, R6, 1 ;  /* 0x3f80000006077421 */ /* 0x001fce0000010000 */
[----:B------:R-:W0:Y:S01]  /*50f0*/  MUFU.RCP R14, R7 ;  /* 0x00000007000e7308 */ /* 0x000e220000001000 */
[----:B-1----:R-:W-:Y:S01]  /*5100*/  FADD.FTZ R15, -R13, 1 ;  /* 0x3f8000000d0f7421 */ /* 0x002fe20000010100 */
[----:B------:R-:W-:-:S03]  /*5110*/  FMUL.FTZ R8, R8, R13 ;  /* 0x0000000d08087220 */ /* 0x000fc60000410000 */
[----:B------:R-:W-:Y:S01]  /*5120*/  FFMA.FTZ R15, R28, R15, 1 ;  /* 0x3f8000001c0f7423 */ /* 0x000fe2000001000f */
[----:B0-----:R-:W-:Y:S01]  /*5130*/  FADD.FTZ R16, -R14, 1 ;  /* 0x3f8000000e107421 */ /* 0x001fe20000010100 */
[----:B------:R-:W-:Y:S02]  /*5140*/  FMUL.FTZ R31, R31, R14 ;  /* 0x0000000e1f1f7220 */ /* 0x000fe40000410000 */
[----:B------:R-:W-:Y:S01]  /*5150*/  FMUL.FTZ R8, R8, R15 ;  /* 0x0000000f08087220 */ /* 0x000fe20000410000 */
[----:B------:R-:W-:-:S04]  /*5160*/  FFMA.FTZ R16, R29, R16, 1 ;  /* 0x3f8000001d107423 */ /* 0x000fc80000010010 */
[----:B------:R-:W-:-:S07]  /*5170*/  FMUL.FTZ R31, R31, R16 ;  /* 0x000000101f1f7220 */ /* 0x000fce0000410000 */
.L_x_261:
[----:B------:R-:W-:Y:S04]  /*5180*/  BSSY B0, `(.L_x_262) ;  /* 0x0000013000007945 */ /* 0x000fe80003800000 */
[----:B------:R-:W-:Y:S05]  /*5190*/  @P2 BRA `(.L_x_263) ;  /* 0x0000000000442947 */ /* 0x000fea0003800000 */
[C-C-:B------:R-:W-:Y:S01]  /*51a0*/  FFMA.FTZ R6, R10.reuse, R34, R11.reuse ;  /* 0x000000220a067223 */ /* 0x140fe2000001000b */
[----:B------:R-:W-:Y:S01]  /*51b0*/  ULDC.64 UR10, c[0x0][0x288] ;  /* 0x0000a200000a7ab9 */ /* 0x000fe20000000a00 */
[----:B------:R-:W-:Y:S01]  /*51c0*/  FFMA.FTZ R11, R10, R17, R11 ;  /* 0x000000110a0b7223 */ /* 0x000fe2000001000b */
[----:B------:R-:W-:Y:S01]  /*51d0*/  MOV R43, R45 ;  /* 0x0000002d002b7202 */ /* 0x000fe20000000f00 */
[----:B0-----:R-:W-:Y:S02]  /*51e0*/  IMAD R7, R12, UR10, RZ ;  /* 0x0000000a0c077c24 */ /* 0x001fe4000f8e02ff */
        /* <DEDUP_REMOVED lines=12> */
.L_x_263:
[----:B------:R-:W-:Y:S05]  /*52b0*/  BSYNC B0 ;  /* 0x0000000000007941 */ /* 0x000fea0003800000 */
.L_x_262:
        /* <DEDUP_REMOVED lines=9> */
.L_x_229:
[----:B-1----:R-:W1:Y:S01]  /*5350*/  LDC R4, c[0x0][0xc] ;  /* 0x00000300ff047b82 */ /* 0x002e620000000800 */
[----:B------:R-:W-:Y:S01]  /*5360*/  ISETP.NE.AND P1, PT, R41, RZ, PT ;  /* 0x000000ff2900720c */ /* 0x000fe20003f25270 */
[----:B------:R-:W-:Y:S06]  /*5370*/  BSSY B0, `(.L_x_265) ;  /* 0x0000011000007945 */ /* 0x000fec0003800000 */
[----:B0-----:R-:W0:Y:S08]  /*5380*/  LDC R7, c[0x0][0x10] ;  /* 0x00000400ff077b82 */ /* 0x001e300000000800 */
[----:B------:R-:W2:Y:S01]  /*5390*/  LDC.64 R2, c[0x0][0x258] ;  /* 0x00009600ff027b82 */ /* 0x000ea20000000a00 */
[----:B-1----:R-:W-:-:S02]  /*53a0*/  ISETP.NE.AND P0, PT, R4, 0x1, PT ;  /* 0x000000010400780c */ /* 0x002fc40003f05270 */
[----:B0-----:R-:W-:-:S04]  /*53b0*/  SHF.L.U32 R0, R7, 0x1, RZ ;  /* 0x0000000107007819 */ /* 0x001fc800000006ff */
        /* <DEDUP_REMOVED lines=12> */
.L_x_266:
[----:B------:R-:W-:Y:S05]  /*5480*/  BSYNC B0 ;  /* 0x0000000000007941 */ /* 0x000fea0003800000 */
.L_x_265:
        /* <DEDUP_REMOVED lines=11> */
.L_x_268:
[----:B------:R-:W2:Y:S04]  /*5540*/  LDG.E.STRONG.GPU R5, desc[UR12][R2.64] ;  /* 0x0000000c02057981 */ /* 0x000ea8000c1ef900 */
[----:B--2---:R-:W-:Y:S01]  /*5550*/  CCTL.IVALL ;  /* 0x00000000ff00798f */ /* 0x004fe20002000000 */
[----:B------:R-:W-:Y:S05]  /*5560*/  YIELD ;  /* 0x0000000000007946 */ /* 0x000fea0003800000 */
[----:B------:R-:W-:-:S13]  /*5570*/  ISETP.NE.AND P0, PT, R5, R0, PT ;  /* 0x000000000500720c */ /* 0x000fda0003f05270 */
[----:B------:R-:W-:Y:S05]  /*5580*/  @P0 BRA `(.L_x_268) ;  /* 0xfffffffc00ec0947 */ /* 0x000fea000383ffff */
.L_x_267:
        /* <DEDUP_REMOVED lines=24> */
.L_x_269:
        /* <DEDUP_REMOVED lines=25> */
.L_x_270:
        /* <DEDUP_REMOVED lines=14> */
.L_x_2285:


//--------------------- .text._Z35group_norm_nhwc_bwd_one_pass_kernelI11Bf16IOBf16WLi512ELi20ELi640EEv26Group_norm_nhwc_bwd_params --------------------------
	.section	.text._Z35group_norm_nhwc_bwd_one_pass_kernelI11Bf16IOBf16WLi512ELi20ELi640EEv26Group_norm_nhwc_bwd_params,"ax",@progbits
	.align	128
        .global         _Z35group_norm_nhwc_bwd_one_pass_kernelI11Bf16IOBf16WLi512ELi20ELi640EEv26Group_norm_nhwc_bwd_params
        .type           _Z35group_norm_nhwc_bwd_one_pass_kernelI11Bf16IOBf16WLi512ELi20ELi640EEv26Group_norm_nhwc_bwd_params,@function
        .size           _Z35group_norm_nhwc_bwd_one_pass_kernelI11Bf16IOBf16WLi512ELi20ELi640EEv26Group_norm_nhwc_bwd_params,(.L_x_2286 - _Z35group_norm_nhwc_bwd_one_pass_kernelI11Bf16IOBf16WLi512ELi20ELi640EEv26Group_norm_nhwc_bwd_params)
        .other          _Z35group_norm_nhwc_bwd_one_pass_kernelI11Bf16IOBf16WLi512ELi20ELi640EEv26Group_norm_nhwc_bwd_params,@"STO_CUDA_ENTRY STV_DEFAULT"
_Z35group_norm_nhwc_bwd_one_pass_kernelI11Bf16IOBf16WLi512ELi20ELi640EEv26Group_norm_nhwc_bwd_params:
.text._Z35group_norm_nhwc_bwd_one_pass_kernelI11Bf16IOBf16WLi512ELi20ELi640EEv26Group_norm_nhwc_bwd_params:
        /* <DEDUP_REMOVED lines=52> */
.L_x_322:
[----:B------:R-:W0:Y:S01]  /*0340*/  LDC R13, c[0x0][0x2a0] ;  /* 0x0000a800ff0d7b82 */ /* 0x000e220000000800 */
[----:B------:R-:W-:Y:S01]  /*0350*/  IABS R12, R76 ;  /* 0x0000004c000c7213 */ /* 0x000fe20000000000 */
[----:B------:R-:W-:Y:S01]  /*0360*/  ULDC.64 UR14, c[0x0][0x290] ;  /* 0x0000a400000e7ab9 */ /* 0x000fe20000000a00 */
[----:B------:R-:W-:Y:S01]  /*0370*/  ISETP.GE.AND P5, PT, R76, RZ, PT ;  /* 0x000000ff4c00720c */ /* 0x000fe20003fa6270 */
[----:B------:R-:W-:Y:S01]  /*0380*/  ULDC.64 UR12, c[0x0][0x298] ;  /* 0x0000a600000c7ab9 */ /* 0x000fe20000000a00 */
[----:B------:R-:W-:-:S03]  /*0390*/  CS2R R64, SRZ ;  /* 0x0000000000407805 */ /* 0x000fc6000001ff00 */
[----:B------:R-:W1:Y:S08]  /*03a0*/  @P1 LDC.64 R16, c[0x0][0x288] ;  /* 0x0000a200ff101b82 */ /* 0x000e700000000a00 */
[----:B------:R-:W2:Y:S01]  /*03b0*/  @P1 LDC.64 R20, c[0x0][0x230] ;  /* 0x00008c00ff141b82 */ /* 0x000ea20000000a00 */
[----:B0-----:R-:W-:-:S07]  /*03c0*/  IABS R10, R13 ;  /* 0x0000000d000a7213 */ /* 0x001fce0000000000 */
[----:B------:R-:W0:Y:S01]  /*03d0*/  @P1 LDC.64 R24, c[0x0][0x228] ;  /* 0x00008a00ff181b82 */ /* 0x000e220000000a00 */
[----:B------:R-:W3:Y:S08]  /*03e0*/  I2F.RP R7, R10 ;  /* 0x0000000a00077306 */ /* 0x000ef00000209400 */
[----:B---3--:R-:W3:Y:S02]  /*03f0*/  MUFU.RCP R7, R7 ;  /* 0x0000000700077308 */ /* 0x008ee40000001000 */
[----:B---3--:R-:W-:-:S06]  /*0400*/  IADD3 R8, R7, 0xffffffe, RZ ;  /* 0x0ffffffe07087810 */ /* 0x008fcc0007ffe0ff */
[----:B------:R3:W4:Y:S02]  /*0410*/  F2I.FTZ.U32.TRUNC.NTZ R9, R8 ;  /* 0x0000000800097305 */ /* 0x000724000021f000 */
[----:B---3--:R-:W-:Y:S02]  /*0420*/  MOV R8, RZ ;  /* 0x000000ff00087202 */ /* 0x008fe40000000f00 */
[----:B----4-:R-:W-:-:S05]  /*0430*/  IADD3 R11, RZ, -R9, RZ ;  /* 0x80000009ff0b7210 */ /* 0x010fca0007ffe0ff */
        /* <DEDUP_REMOVED lines=8> */
[----:B------:R-:W-:Y:S02]  /*04c0*/  ISETP.GE.AND P2, PT, R11, RZ, PT ;  /* 0x000000ff0b00720c */ /* 0x000fe40003f46270 */
[----:B------:R-:W-:-:S09]  /*04d0*/  LOP3.LUT R11, RZ, R13, RZ, 0x33, !PT ;  /* 0x0000000dff0b7212 */ /* 0x000fd200078e33ff */
[-C--:B------:R-:W-:Y:S02]  /*04e0*/  @!P0 IADD3 R7, R7, -R10.reuse, RZ ;  /* 0x8000000a07078210 */ /* 0x080fe40007ffe0ff */
[----:B------:R-:W-:Y:S02]  /*04f0*/  @!P0 IADD3 R9, R9, 0x1, RZ ;  /* 0x0000000109098810 */ /* 0x000fe40007ffe0ff */
[CC--:B------:R-:W-:Y:S02]  /*0500*/  ISETP.GE.U32.AND P4, PT, R7.reuse, R10.reuse, PT ;  /* 0x0000000a0700720c */ /* 0x0c0fe40003f86070 */
[----:B------:R-:W-:Y:S02]  /*0510*/  ISETP.GT.U32.AND P3, PT, R10, R7, PT ;  /* 0x000000070a00720c */ /* 0x000fe40003f64070 */
[----:B------:R-:W-:Y:S02]  /*0520*/  IADD3 R8, R7, -R10, RZ ;  /* 0x8000000a07087210 */ /* 0x000fe40007ffe0ff */
[----:B------:R-:W-:-:S02]  /*0530*/  ISETP.NE.AND P0, PT, R13, RZ, PT ;  /* 0x000000ff0d00720c */ /* 0x000fc40003f05270 */
[----:B------:R-:W-:Y:S02]  /*0540*/  SEL R8, R8, R7, !P3 ;  /* 0x0000000708087207 */ /* 0x000fe40005800000 */
[----:B------:R-:W-:Y:S02]  /*0550*/  SHF.R.S32.HI R7, RZ, 0x1f, R74 ;  /* 0x0000001fff077819 */ /* 0x000fe4000001144a */
[----:B------:R-:W-:Y:S02]  /*0560*/  ISETP.GE.U32.AND P3, PT, R74, UR14, PT ;  /* 0x0000000e4a007c0c */ /* 0x000fe4000bf66070 */
[----:B------:R-:W-:Y:S02]  /*0570*/  @!P5 IADD3 R8, -R8, RZ, RZ ;  /* 0x000000ff0808d210 */ /* 0x000fe40007ffe1ff */
[----:B------:R-:W-:Y:S02]  /*0580*/  ISETP.GE.AND.EX P3, PT, R7, UR15, PT, P3 ;  /* 0x0000000f07007c0c */ /* 0x000fe4000bf66330 */
[----:B------:R-:W-:-:S02]  /*0590*/  SEL R36, R11, R8, !P0 ;  /* 0x000000080b247207 */ /* 0x000fc40004000000 */
[----:B------:R-:W-:Y:S02]  /*05a0*/  @P4 IADD3 R9, R9, 0x1, RZ ;  /* 0x0000000109094810 */ /* 0x000fe40007ffe0ff */
[----:B------:R-:W-:Y:S01]  /*05b0*/  ISETP.GT.U32.OR P3, PT, R77, 0x27f, P3 ;  /* 0x0000027f4d00780c */ /* 0x000fe20001f64470 */
[----:B------:R-:W-:Y:S01]  /*05c0*/  IMAD R37, R36, 0x14, RZ ;  /* 0x0000001424257824 */ /* 0x000fe200078e02ff */
[----:B------:R-:W-:Y:S02]  /*05d0*/  @!P2 IADD3 R9, -R9, RZ, RZ ;  /* 0x000000ff0909a210 */ /* 0x000fe40007ffe1ff */
[----:B------:R-:W-:Y:S02]  /*05e0*/  SHF.R.S32.HI R10, RZ, 0x1f, R78 ;  /* 0x0000001fff0a7819 */ /* 0x000fe4000001144e */
[----:B------:R-:W-:Y:S02]  /*05f0*/  SEL R13, R11, R9, !P0 ;  /* 0x000000090b0d7207 */ /* 0x000fe40004000000 */
[----:B------:R-:W-:-:S02]  /*0600*/  IADD3 R86, P0, R78, R37, RZ ;  /* 0x000000254e567210 */ /* 0x000fc40007f1e0ff */
[----:B------:R-:W-:Y:S02]  /*0610*/  SHF.R.S32.HI R9, RZ, 0x1f, R73 ;  /* 0x0000001fff097819 */ /* 0x000fe40000011449 */
[----:B------:R-:W-:Y:S01]  /*0620*/  LEA.HI.X.SX32 R87, R37, R10, 0x1, P0 ;  /* 0x0000000a25577211 */ /* 0x000fe200000f0eff */
[----:B------:R-:W3:Y:S01]  /*0630*/  @!P3 LDC.64 R22, c[0x0][0x230] ;  /* 0x00008c00ff16bb82 */ /* 0x000ee20000000a00 */
[----:B------:R-:W-:Y:S02]  /*0640*/  ISETP.GE.U32.AND P4, PT, R73, UR14, PT ;  /* 0x0000000e49007c0c */ /* 0x000fe4000bf86070 */
[----:B------:R-:W-:Y:S01]  /*0650*/  SHF.R.S32.HI R8, RZ, 0x1f, R13 ;  /* 0x0000001fff087819 */ /* 0x000fe2000001140d */
[----:B------:R-:W-:Y:S01]  /*0660*/  IMAD.WIDE.U32 R86, R13, UR12, R86 ;  /* 0x0000000c0d567c25 */ /* 0x000fe2000f8e0056 */
[----:B------:R-:W-:Y:S02]  /*0670*/  ISETP.GE.AND.EX P4, PT, R9, UR15, PT, P4 ;  /* 0x0000000f09007c0c */ /* 0x000fe4000bf86340 */
[----:B------:R-:W-:Y:S01]  /*0680*/  ISETP.GE.U32.AND P2, PT, R72, UR14, PT ;  /* 0x0000000e48007c0c */ /* 0x000fe2000bf46070 */
[----:B------:R-:W4:Y:S01]  /*0690*/  @!P3 LDC.64 R10, c[0x0][0x288] ;  /* 0x0000a200ff0abb82 */ /* 0x000f220000000a00 */
[----:B------:R-:W-:Y:S01]  /*06a0*/  IMAD R8, R8, UR12, RZ ;  /* 0x0000000c08087c24 */ /* 0x000fe2000f8e02ff */
[----:B------:R-:W-:-:S02]  /*06b0*/  ISETP.GT.U32.OR P4, PT, R77, 0x27f, P4 ;  /* 0x0000027f4d00780c */ /* 0x000fc40002784470 */
[----:B------:R-:W-:Y:S01]  /*06c0*/  @P1 MOV R88, R86 ;  /* 0x0000005600581202 */ /* 0x000fe20000000f00 */
[----:B------:R-:W-:Y:S02]  /*06d0*/  IMAD R89, R13, UR13, R8 ;  /* 0x0000000d0d597c24 */ /* 0x000fe4000f8e0208 */
[----:B-1----:R-:W-:-:S03]  /*06e0*/  @P1 IMAD R8, R57, R16, RZ ;  /* 0x0000001039081224 */ /* 0x002fc600078e02ff */
[----:B------:R-:W-:Y:S01]  /*06f0*/  IADD3 R89, R87, R89, RZ ;  /* 0x0000005957597210 */ /* 0x000fe20007ffe0ff */
[C---:B------:R-:W-:Y:S02]  /*0700*/  @P1 IMAD R17, R75.reuse, R17, R8 ;  /* 0x000000114b111224 */ /* 0x040fe400078e0208 */
[----:B------:R-:W-:Y:S02]  /*0710*/  @P1 IMAD.WIDE.U32 R14, R75, R16, R88 ;  /* 0x000000104b0e1225 */ /* 0x000fe400078e0058 */
[----:B------:R-:W1:Y:S03]  /*0720*/  @!P4 LDC.64 R12, c[0x0][0x288] ;  /* 0x0000a200ff0ccb82 */ /* 0x000e660000000a00 */
[----:B------:R-:W-:Y:S02]  /*0730*/  @P1 IADD3 R17, R15, R17, RZ ;  /* 0x000000110f111210 */ /* 0x000fe40007ffe0ff */
[C---:B------:R-:W-:Y:S01]  /*0740*/  @P1 SHF.L.U32 R15, R14.reuse, 0x1, RZ ;  /* 0x000000010e0f1819 */ /* 0x040fe200000006ff */
[----:B----4-:R-:W-:Y:S01]  /*0750*/  @!P3 IMAD R16, R7, R10, RZ ;  /* 0x0000000a0710b224 */ /* 0x010fe200078e02ff */
[----:B------:R-:W-:-:S02]  /*0760*/  @P1 SHF.L.U64.HI R8, R14, 0x1, R17 ;  /* 0x000000010e081819 */ /* 0x000fc40000010211 */
[C---:B--2---:R-:W-:Y:S01]  /*0770*/  @P1 IADD3 R14, P0, R15.reuse, R20, RZ ;  /* 0x000000140f0e1210 */ /* 0x044fe20007f1e0ff */
[C---:B------:R-:W-:Y:S01]  /*0780*/  @!P3 IMAD R19, R74.reuse, R11, R16 ;  /* 0x0000000b4a13b224 */ /* 0x040fe200078e0210 */
[----:B------:R-:W-:Y:S02]  /*0790*/  SHF.R.S32.HI R11, RZ, 0x1f, R72 ;  /* 0x0000001fff0b7819 */ /* 0x000fe40000011448 */
[----:B------:R-:W-:Y:S02]  /*07a0*/  @!P3 MOV R16, R86 ;  /* 0x000000560010b202 */ /* 0x000fe40000000f00 */
[----:B------:R-:W-:Y:S02]  /*07b0*/  @!P3 MOV R17, R89 ;  /* 0x000000590011b202 */ /* 0x000fe40000000f00 */
[----:B0-----:R-:W-:Y:S02]  /*07c0*/  @P1 IADD3 R24, P5, R15, R24, RZ ;  /* 0x000000180f181210 */ /* 0x001fe40007fbe0ff */
[----:B------:R-:W-:Y:S01]  /*07d0*/  ISETP.GE.AND.EX P2, PT, R11, UR15, PT, P2 ;  /* 0x0000000f0b007c0c */ /* 0x000fe2000bf46320 */
[----:B------:R-:W-:Y:S01]  /*07e0*/  @!P3 IMAD.WIDE.U32 R16, R74, R10, R16 ;  /* 0x0000000a4a10b225 */ /* 0x000fe200078e0010 */
[----:B------:R-:W-:-:S02]  /*07f0*/  @P1 IADD3.X R15, R8, R21, RZ, P0, !PT ;  /* 0x00000015080f1210 */ /* 0x000fc400007fe4ff */
[----:B------:R-:W0:Y:S01]  /*0800*/  @!P3 LDC.64 R20, c[0x0][0x228] ;  /* 0x00008a00ff14bb82 */ /* 0x000e220000000a00 */
[----:B------:R-:W-:Y:S02]  /*0810*/  ISETP.GT.U32.OR P2, PT, R77, 0x27f, P2 ;  /* 0x0000027f4d00780c */ /* 0x000fe40001744470 */
[----:B------:R-:W-:Y:S01]  /*0820*/  @!P3 IADD3 R17, R17, R19, RZ ;  /* 0x000000131111b210 */ /* 0x000fe20007ffe0ff */
[----:B------:R2:W5:Y:S01]  /*0830*/  @P1 LDG.E R65, desc[UR8][R14.64] ;  /* 0x000000080e411981 */ /* 0x000562000c1e1900 */
[----:B-1----:R-:W-:Y:S01]  /*0840*/  @!P4 IMAD R10, R9, R12, RZ ;  /* 0x0000000c090ac224 */ /* 0x002fe200078e02ff */
[----:B------:R-:W-:Y:S02]  /*0850*/  @P1 IADD3.X R25, R8, R25, RZ, P5, !PT ;  /* 0x0000001908191210 */ /* 0x000fe40002ffe4ff */
[----:B------:R-:W1:Y:S01]  /*0860*/  @!P4 LDC.64 R18, c[0x0][0x230] ;  /* 0x00008c00ff12cb82 */ /* 0x000e620000000a00 */
[C---:B------:R-:W-:Y:S01]  /*0870*/  @!P3 SHF.L.U32 R29, R16.reuse, 0x1, RZ ;  /* 0x00000001101db819 */ /* 0x040fe200000006ff */
[----:B------:R-:W-:Y:S01]  /*0880*/  @!P4 IMAD R31, R73, R13, R10 ;  /* 0x0000000d491fc224 */ /* 0x000fe200078e020a */
[----:B------:R-:W-:-:S02]  /*0890*/  @!P3 SHF.L.U64.HI R8, R16, 0x1, R17 ;  /* 0x000000011008b819 */ /* 0x000fc40000010211 */
[----:B------:R-:W-:Y:S02]  /*08a0*/  CS2R R62, SRZ ;  /* 0x00000000003e7805 */ /* 0x000fe4000001ff00 */
[----:B------:R-:W-:Y:S01]  /*08b0*/  SHF.R.S32.HI R13, RZ, 0x1f, R71 ;  /* 0x0000001fff0d7819 */ /* 0x000fe20000011447 */
[----:B------:R4:W5:Y:S01]  /*08c0*/  @P1 LDG.E R64, desc[UR8][R24.64] ;  /* 0x0000000818401981 */ /* 0x000962000c1e1900 */
[----:B------:R-:W-:Y:S01]  /*08d0*/  ISETP.GE.U32.AND P0, PT, R71, UR14, PT ;  /* 0x0000000e47007c0c */ /* 0x000fe2000bf06070 */
[----:B--2---:R-:W4:Y:S01]  /*08e0*/  @!P4 LDC.64 R14, c[0x0][0x228] ;  /* 0x00008a00ff0ecb82 */ /* 0x004f220000000a00 */
[----:B------:R-:W-:Y:S02]  /*08f0*/  @!P4 MOV R26, R86 ;  /* 0x00000056001ac202 */ /* 0x000fe40000000f00 */
[----:B------:R-:W-:Y:S02]  /*0900*/  @!P4 MOV R27, R89 ;  /* 0x00000059001bc202 */ /* 0x000fe40000000f00 */
[----:B------:R-:W-:-:S02]  /*0910*/  ISETP.GE.AND.EX P0, PT, R13, UR15, PT, P0 ;  /* 0x0000000f0d007c0c */ /* 0x000fc4000bf06300 */
[----:B---3--:R-:W-:Y:S01]  /*0920*/  @!P3 IADD3 R22, P6, R29, R22, RZ ;  /* 0x000000161d16b210 */ /* 0x008fe20007fde0ff */
[----:B------:R-:W2:Y:S01]  /*0930*/  @!P2 LDC.64 R16, c[0x0][0x288] ;  /* 0x0000a200ff10ab82 */ /* 0x000ea20000000a00 */
[----:B------:R-:W-:Y:S01]  /*0940*/  @!P4 IMAD.WIDE.U32 R26, R73, R12, R26 ;  /* 0x0000000c491ac225 */ /* 0x000fe200078e001a */
[----:B------:R-:W-:Y:S02]  /*0950*/  ISETP.GT.U32.OR P0, PT, R77, 0x27f, P0 ;  /* 0x0000027f4d00780c */ /* 0x000fe40000704470 */
[----:B0-----:R-:W-:Y:S02]  /*0960*/  @!P3 IADD3 R20, P5, R29, R20, RZ ;  /* 0x000000141d14b210 */ /* 0x001fe40007fbe0ff */
[----:B------:R-:W-:Y:S02]  /*0970*/  @!P4 IADD3 R27, R27, R31, RZ ;  /* 0x0000001f1b1bc210 */ /* 0x000fe40007ffe0ff */
[----:B------:R-:W-:Y:S01]  /*0980*/  @!P4 SHF.L.U32 R31, R26, 0x1, RZ ;  /* 0x000000011a1fc819 */ /* 0x000fe200000006ff */
[----:B------:R-:W0:Y:S01]  /*0990*/  @!P2 LDC.64 R34, c[0x0][0x230] ;  /* 0x00008c00ff22ab82 */ /* 0x000e220000000a00 */
[----:B------:R-:W-:-:S02]  /*09a0*/  MOV R66, RZ ;  /* 0x000000ff00427202 */ /* 0x000fc40000000f00 */
[C---:B------:R-:W-:Y:S02]  /*09b0*/  @!P3 IADD3.X R23, R8.reuse, R23, RZ, P6, !PT ;  /* 0x000000170817b210 */ /* 0x040fe400037fe4ff */
[----:B------:R-:W-:Y:S02]  /*09c0*/  @!P3 IADD3.X R21, R8, R21, RZ, P5, !PT ;  /* 0x000000150815b210 */ /* 0x000fe40002ffe4ff */
[----:B------:R-:W-:Y:S01]  /*09d0*/  @!P4 SHF.L.U64.HI R8, R26, 0x1, R27 ;  /* 0x000000011a08c819 */ /* 0x000fe2000001021b */
[----:B------:R-:W5:Y:S01]  /*09e0*/  @!P3 LDG.E R66, desc[UR8][R22.64] ;  /* 0x000000081642b981 */ /* 0x000f62000c1e1900 */
[C---:B-1----:R-:W-:Y:S01]  /*09f0*/  @!P4 IADD3 R26, P5, R31.reuse, R18, RZ ;  /* 0x000000121f1ac210 */ /* 0x042fe20007fbe0ff */
[----:B------:R-:W1:Y:S02]  /*0a00*/  @!P2 LDC.64 R28, c[0x0][0x228] ;  /* 0x00008a00ff1cab82 */ /* 0x000e640000000a00 */
[----:B------:R3:W5:Y:S01]  /*0a10*/  @!P3 LDG.E R63, desc[UR8][R20.64] ;  /* 0x00000008143fb981 */ /* 0x000762000c1e1900 */
[----:B----4-:R-:W-:-:S02]  /*0a20*/  @!P4 IADD3 R24, P3, R31, R14, RZ ;  /* 0x0000000e1f18c210 */ /* 0x010fc40007f7e0ff */
[----:B------:R-:W-:-:S03]  /*0a30*/  @!P4 IADD3.X R27, R8, R19, RZ, P5, !PT ;  /* 0x00000013081bc210 */ /* 0x000fc60002ffe4ff */
[----:B------:R-:W4:Y:S01]  /*0a40*/  @!P0 LDC.64 R18, c[0x0][0x288] ;  /* 0x0000a200ff128b82 */ /* 0x000f220000000a00 */
[----:B------:R-:W-:Y:S01]  /*0a50*/  @!P4 IADD3.X R25, R8, R15, RZ, P3, !PT ;  /* 0x0000000f0819c210 */ /* 0x000fe20001ffe4ff */
[----:B--2---:R-:W-:Y:S01]  /*0a60*/  @!P2 IMAD R10, R11, R16, RZ ;  /* 0x000000100b0aa224 */ /* 0x004fe200078e02ff */
[----:B------:R-:W-:Y:S02]  /*0a70*/  SHF.R.S32.HI R15, RZ, 0x1f, R70 ;  /* 0x0000001fff0f7819 */ /* 0x000fe40000011446 */
[----:B---3--:R-:W-:Y:S02]  /*0a80*/  @!P2 MOV R20, R86 ;  /* 0x000000560014a202 */ /* 0x008fe40000000f00 */
[----:B------:R-:W-:Y:S02]  /*0a90*/  @!P2 MOV R21, R89 ;  /* 0x000000590015a202 */ /* 0x000fe40000000f00 */
[----:B------:R-:W-:Y:S02]  /*0aa0*/  CS2R R60, SRZ ;  /* 0x00000000003c7805 */ /* 0x000fe4000001ff00 */
[----:B------:R-:W-:Y:S01]  /*0ab0*/  ISETP.GE.U32.AND P3, PT, R70, UR14, PT ;  /* 0x0000000e46007c0c */ /* 0x000fe2000bf66070 */
[C---:B------:R-:W-:Y:S01]  /*0ac0*/  @!P2 IMAD R31, R72.reuse, R17, R10 ;  /* 0x00000011481fa224 */ /* 0x040fe200078e020a */
[----:B------:R-:W2:Y:S01]  /*0ad0*/  @!P0 LDC.64 R40, c[0x0][0x228] ;  /* 0x00008a00ff288b82 */ /* 0x000ea20000000a00 */
[----:B------:R-:W-:Y:S01]  /*0ae0*/  @!P2 IMAD.WIDE.U32 R16, R72, R16, R20 ;  /* 0x000000104810a225 */ /* 0x000fe200078e0014 */
[----:B------:R-:W-:Y:S01]  /*0af0*/  ISETP.GE.AND.EX P3, PT, R15, UR15, PT, P3 ;  /* 0x0000000f0f007c0c */ /* 0x000fe2000bf66330 */
[----:B------:R3:W5:Y:S03]  /*0b00*/  @!P4 LDG.E R61, desc[UR8][R26.64] ;  /* 0x000000081a3dc981 */ /* 0x000766000c1e1900 */
[----:B------:R-:W-:Y:S01]  /*0b10*/  ISETP.GT.U32.OR P3, PT, R77, 0x27f, P3 ;  /* 0x0000027f4d00780c */ /* 0x000fe20001f64470 */
[----:B------:R0:W5:Y:S01]  /*0b20*/  @!P4 LDG.E R60, desc[UR8][R24.64] ;  /* 0x00000008183cc981 */ /* 0x000162000c1e1900 */
[----:B------:R-:W-:-:S02]  /*0b30*/  @!P2 IADD3 R17, R17, R31, RZ ;  /* 0x0000001f1111a210 */ /* 0x000fc40007ffe0ff */
[C---:B------:R-:W-:Y:S01]  /*0b40*/  @!P2 SHF.L.U32 R21, R16.reuse, 0x1, RZ ;  /* 0x000000011015a819 */ /* 0x040fe200000006ff */
[----:B---3--:R-:W3:Y:S01]  /*0b50*/  @!P0 LDC.64 R26, c[0x0][0x230] ;  /* 0x00008c00ff1a8b82 */ /* 0x008ee20000000a00 */
[----:B------:R-:W-:Y:S02]  /*0b60*/  @!P2 SHF.L.U64.HI R16, R16, 0x1, R17 ;  /* 0x000000011010a819 */ /* 0x000fe40000010211 */
[----:B------:R-:W-:Y:S02]  /*0b70*/  SHF.R.S32.HI R17, RZ, 0x1f, R69 ;  /* 0x0000001fff117819 */ /* 0x000fe40000011445 */
[----:B------:R-:W-:Y:S01]  /*0b80*/  ISETP.GE.U32.AND P4, PT, R69, UR14, PT ;  /* 0x0000000e45007c0c */ /* 0x000fe2000bf86070 */
[----:B----4-:R-:W-:Y:S01]  /*0b90*/  @!P0 IMAD R8, R13, R18, RZ ;  /* 0x000000120d088224 */ /* 0x010fe200078e02ff */
[----:B------:R-:W-:Y:S01]  /*0ba0*/  @!P0 MOV R22, R86 ;  /* 0x0000005600168202 */ /* 0x000fe20000000f00 */
[----:B0-----:R-:W0:Y:S01]  /*0bb0*/  @!P3 LDC.64 R24, c[0x0][0x288] ;  /* 0x0000a200ff18bb82 */ /* 0x001e220000000a00 */
[----:B------:R-:W-:-:S02]  /*0bc0*/  ISETP.GE.AND.EX P4, PT, R17, UR15, PT, P4 ;  /* 0x0000000f11007c0c */ /* 0x000fc4000bf86340 */
[----:B------:R-:W-:Y:S02]  /*0bd0*/  @!P0 MOV R23, R89 ;  /* 0x0000005900178202 */ /* 0x000fe40000000f00 */
[C---:B------:R-:W-:Y:S02]  /*0be0*/  @!P2 IADD3 R34, P5, R21.reuse, R34, RZ ;  /* 0x000000221522a210 */ /* 0x040fe40007fbe0ff */
[----:B-1----:R-:W-:Y:S02]  /*0bf0*/  @!P2 IADD3 R28, P6, R21, R28, RZ ;  /* 0x0000001c151ca210 */ /* 0x002fe40007fde0ff */
[----:B------:R-:W-:Y:S01]  /*0c00*/  ISETP.GT.U32.OR P4, PT, R77, 0x27f, P4 ;  /* 0x0000027f4d00780c */ /* 0x000fe20002784470 */
[----:B------:R-:W1:Y:S01]  /*0c10*/  LDC.64 R20, c[0x0][0x248] ;  /* 0x00009200ff147b82 */ /* 0x000e620000000a00 */
[C---:B------:R-:W-:Y:S02]  /*0c20*/  @!P0 IMAD R31, R71.reuse, R19, R8 ;  /* 0x00000013471f8224 */ /* 0x040fe400078e0208 */
[----:B------:R-:W-:Y:S01]  /*0c30*/  @!P0 IMAD.WIDE.U32 R22, R71, R18, R22 ;  /* 0x0000001247168225 */ /* 0x000fe200078e0016 */
[----:B------:R-:W-:-:S02]  /*0c40*/  @!P2 IADD3.X R35, R16, R35, RZ, P5, !PT ;  /* 0x000000231023a210 */ /* 0x000fc40002ffe4ff */
[----:B------:R-:W-:Y:S02]  /*0c50*/  SHF.R.S32.HI R19, RZ, 0x1f, R68 ;  /* 0x0000001fff137819 */ /* 0x000fe40000011444 */
[----:B------:R-:W-:Y:S02]  /*0c60*/  @!P0 IADD3 R23, R23, R31, RZ ;  /* 0x0000001f17178210 */ /* 0x000fe40007ffe0ff */
[----:B------:R-:W-:Y:S02]  /*0c70*/  CS2R R58, SRZ ;  /* 0x00000000003a7805 */ /* 0x000fe4000001ff00 */
[----:B------:R-:W-:Y:S01]  /*0c80*/  @!P0 SHF.L.U32 R31, R22, 0x1, RZ ;  /* 0x00000001161f8819 */ /* 0x000fe200000006ff */
[----:B------:R-:W5:Y:S01]  /*0c90*/  @!P2 LDG.E R62, desc[UR8][R34.64] ;  /* 0x00000008223ea981 */ /* 0x000f62000c1e1900 */
[----:B------:R-:W-:Y:S01]  /*0ca0*/  ISETP.GE.U32.AND P5, PT, R68, UR14, PT ;  /* 0x0000000e44007c0c */ /* 0x000fe2000bfa6070 */
[----:B------:R-:W4:Y:S01]  /*0cb0*/  @!P4 LDC.64 R38, c[0x0][0x288] ;  /* 0x0000a200ff26cb82 */ /* 0x000f220000000a00 */
[----:B------:R-:W-:-:S02]  /*0cc0*/  @!P2 IADD3.X R29, R16, R29, RZ, P6, !PT ;  /* 0x0000001d101da210 */ /* 0x000fc400037fe4ff */
[----:B------:R-:W-:Y:S02]  /*0cd0*/  @!P0 SHF.L.U64.HI R8, R22, 0x1, R23 ;  /* 0x0000000116088819 */ /* 0x000fe40000010217 */
[----:B---3--:R-:W-:Y:S01]  /*0ce0*/  @!P0 IADD3 R26, P6, R31, R26, RZ ;  /* 0x0000001a1f1a8210 */ /* 0x008fe20007fde0ff */
[----:B------:R3:W5:Y:S01]  /*0cf0*/  @!P2 LDG.E R59, desc[UR8][R28.64] ;  /* 0x000000081c3ba981 */ /* 0x000762000c1e1900 */
[----:B------:R-:W-:Y:S01]  /*0d00*/  ISETP.GE.AND.EX P5, PT, R19, UR15, PT, P5 ;  /* 0x0000000f13007c0c */ /* 0x000fe2000bfa6350 */
[----:B------:R-:W4:Y:S01]  /*0d10*/  @!P3 LDC.64 R22, c[0x0][0x230] ;  /* 0x00008c00ff16bb82 */ /* 0x000f220000000a00 */
[----:B------:R-:W-:Y:S02]  /*0d20*/  MOV R56, RZ ;  /* 0x000000ff00387202 */ /* 0x000fe40000000f00 */
[----:B------:R-:W-:Y:S02]  /*0d30*/  @!P0 IADD3.X R27, R8, R27, RZ, P6, !PT ;  /* 0x0000001b081b8210 */ /* 0x000fe400037fe4ff */
[----:B------:R-:W-:-:S02]  /*0d40*/  ISETP.GT.U32.OR P5, PT, R77, 0x27f, P5 ;  /* 0x0000027f4d00780c */ /* 0x000fc40002fa4470 */
[----:B--2---:R-:W-:Y:S01]  /*0d50*/  @!P0 IADD3 R40, P2, R31, R40, RZ ;  /* 0x000000281f288210 */ /* 0x004fe20007f5e0ff */
[----:B------:R2:W5:Y:S01]  /*0d60*/  @!P0 LDG.E R56, desc[UR8][R26.64] ;  /* 0x000000081a388981 */ /* 0x000562000c1e1900 */
[----:B------:R-:W4:Y:S01]  /*0d70*/  @!P3 LDC.64 R30, c[0x0][0x228] ;  /* 0x00008a00ff1ebb82 */ /* 0x000f220000000a00 */
[----:B0-----:R-:W-:Y:S02]  /*0d80*/  @!P3 IMAD R10, R15, R24, RZ ;  /* 0x000000180f0ab224 */ /* 0x001fe400078e02ff */
[----:B-1----:R-:W-:Y:S01]  /*0d90*/  IMAD.WIDE R20, R76, 0x8, R20 ;  /* 0x000000084c147825 */ /* 0x002fe200078e0214 */
[----:B------:R-:W-:-:S04]  /*0da0*/  MOV R18, RZ ;  /* 0x000000ff00127202 */ /* 0x000fc80000000f00 */
[----:B---3--:R-:W0:Y:S01]  /*0db0*/  @!P4 LDC.64 R28, c[0x0][0x230] ;  /* 0x00008c00ff1ccb82 */ /* 0x008e220000000a00 */
[----:B--2---:R-:W-:Y:S02]  /*0dc0*/  @!P3 MOV R26, R86 ;  /* 0x00000056001ab202 */ /* 0x004fe40000000f00 */
[----:B------:R-:W-:Y:S01]  /*0dd0*/  @!P3 MOV R27, R89 ;  /* 0x00000059001bb202 */ /* 0x000fe20000000f00 */
[C---:B------:R-:W-:Y:S01]  /*0de0*/  @!P3 IMAD R35, R70.reuse, R25, R10 ;  /* 0x000000194623b224 */ /* 0x040fe200078e020a */
[----:B------:R-:W2:Y:S01]  /*0df0*/  LDG.E.64 R20, desc[UR8][R20.64] ;  /* 0x0000000814147981 */ /* 0x000ea2000c1e1b00 */
[----:B------:R-:W-:Y:S02]  /*0e00*/  @!P3 IMAD.WIDE.U32 R24, R70, R24, R26 ;  /* 0x000000184618b225 */ /* 0x000fe400078e001a */
[----:B------:R-:W1:Y:S01]  /*0e10*/  @!P5 LDC.64 R32, c[0x0][0x288] ;  /* 0x0000a200ff20db82 */ /* 0x000e620000000a00 */
[----:B------:R-:W-:Y:S02]  /*0e20*/  @!P0 IADD3.X R41, R8, R41, RZ, P2, !PT ;  /* 0x0000002908298210 */ /* 0x000fe400017fe4ff */
[----:B------:R-:W-:Y:S01]  /*0e30*/  @!P3 IADD3 R25, R25, R35, RZ ;  /* 0x000000231919b210 */ /* 0x000fe20007ffe0ff */
[----:B----4-:R-:W-:Y:S01]  /*0e40*/  @!P4 IMAD R10, R17, R38, RZ ;  /* 0x00000026110ac224 */ /* 0x010fe200078e02ff */
[C---:B------:R-:W-:Y:S01]  /*0e50*/  @!P3 SHF.L.U32 R27, R24.reuse, 0x1, RZ ;  /* 0x00000001181bb819 */ /* 0x040fe200000006ff */
[----:B------:R3:W5:Y:S01]  /*0e60*/  @!P0 LDG.E R18, desc[UR8][R40.64] ;  /* 0x0000000828128981 */ /* 0x000762000c1e1900 */
[----:B------:R-:W-:-:S02]  /*0e70*/  @!P3 SHF.L.U64.HI R8, R24, 0x1, R25 ;  /* 0x000000011808b819 */ /* 0x000fc40000010219 */
[----:B------:R-:W-:Y:S02]  /*0e80*/  @!P4 MOV R24, R86 ;  /* 0x000000560018c202 */ /* 0x000fe40000000f00 */
[----:B------:R-:W-:Y:S01]  /*0e90*/  @!P4 MOV R25, R89 ;  /* 0x000000590019c202 */ /* 0x000fe20000000f00 */
[----:B------:R-:W-:Y:S01]  /*0ea0*/  @!P4 IMAD R43, R69, R39, R10 ;  /* 0x00000027452bc224 */ /* 0x000fe200078e020a */
[----:B------:R-:W-:Y:S01]  /*0eb0*/  @!P3 IADD3 R34, P0, R27, R22, RZ ;  /* 0x000000161b22b210 */ /* 0x000fe20007f1e0ff */
[----:B------:R-:W-:Y:S01]  /*0ec0*/  @!P4 IMAD.WIDE.U32 R38, R69, R38, R24 ;  /* 0x000000264526c225 */ /* 0x000fe200078e0018 */
[----:B------:R-:W-:Y:S02]  /*0ed0*/  @!P3 IADD3 R30, P2, R27, R30, RZ ;  /* 0x0000001e1b1eb210 */ /* 0x000fe40007f5e0ff */
[----:B------:R-:W4:Y:S01]  /*0ee0*/  @!P4 LDC.64 R24, c[0x0][0x228] ;  /* 0x00008a00ff18cb82 */ /* 0x000f220000000a00 */
[----:B------:R-:W-:Y:S02]  /*0ef0*/  @!P3 IADD3.X R35, R8, R23, RZ, P0, !PT ;  /* 0x000000170823b210 */ /* 0x000fe400007fe4ff */
[----:B------:R-:W-:-:S05]  /*0f00*/  @!P4 IADD3 R39, R39, R43, RZ ;  /* 0x0000002b2727c210 */ /* 0x000fca0007ffe0ff */
[----:B------:R-:W4:Y:S01]  /*0f10*/  @!P5 LDC.64 R26, c[0x0][0x230] ;  /* 0x00008c00ff1adb82 */ /* 0x000f220000000a00 */
[----:B------:R-:W-:Y:S01]  /*0f20*/  @!P3 IADD3.X R31, R8, R31, RZ, P2, !PT ;  /* 0x0000001f081fb210 */ /* 0x000fe200017fe4ff */
[----:B-1----:R-:W-:-:S06]  /*0f30*/  @!P5 IMAD R10, R19, R32, RZ ;  /* 0x00000020130ad224 */ /* 0x002fcc00078e02ff */
[----:B------:R-:W1:Y:S01]  /*0f40*/  @!P5 LDC.64 R22, c[0x0][0x228] ;  /* 0x00008a00ff16db82 */ /* 0x000e620000000a00 */
[C---:B---3--:R-:W-:Y:S01]  /*0f50*/  @!P4 SHF.L.U32 R41, R38.reuse, 0x1, RZ ;  /* 0x000000012629c819 */ /* 0x048fe200000006ff */
[----:B------:R-:W5:Y:S01]  /*0f60*/  @!P3 LDG.E R58, desc[UR8][R34.64] ;  /* 0x00000008223ab981 */ /* 0x000f62000c1e1900 */
[----:B------:R-:W-:Y:S02]  /*0f70*/  @!P4 SHF.L.U64.HI R8, R38, 0x1, R39 ;  /* 0x000000012608c819 */ /* 0x000fe40000010227 */
[----:B------:R-:W-:Y:S02]  /*0f80*/  @!P5 MOV R38, R86 ;  /* 0x000000560026d202 */ /* 0x000fe40000000f00 */
[----:B------:R-:W-:Y:S01]  /*0f90*/  @!P5 MOV R39, R89 ;  /* 0x000000590027d202 */ /* 0x000fe20000000f00 */
[C---:B------:R-:W-:Y:S01]  /*0fa0*/  @!P5 IMAD R43, R68.reuse, R33, R10 ;  /* 0x00000021442bd224 */ /* 0x040fe200078e020a */
[----:B------:R-:W-:Y:S01]  /*0fb0*/  MOV R16, RZ ;  /* 0x000000ff00107202 */ /* 0x000fe20000000f00 */
[----:B------:R-:W-:Y:S01]  /*0fc0*/  @!P5 IMAD.WIDE.U32 R32, R68, R32, R38 ;  /* 0x000000204420d225 */ /* 0x000fe200078e0026 */
[----:B0-----:R-:W-:-:S04]  /*0fd0*/  @!P4 IADD3 R28, P0, R41, R28, RZ ;  /* 0x0000001c291cc210 */ /* 0x001fc80007f1e0ff */
[----:B------:R-:W5:Y:S01]  /*0fe0*/  @!P3 LDG.E R16, desc[UR8][R30.64] ;  /* 0x000000081e10b981 */ /* 0x000f62000c1e1900 */
[----:B------:R-:W-:Y:S02]  /*0ff0*/  @!P5 IADD3 R39, R33, R43, RZ ;  /* 0x0000002b2127d210 */ /* 0x000fe40007ffe0ff */
[----:B------:R-:W-:Y:S02]  /*1000*/  @!P5 SHF.L.U32 R33, R32, 0x1, RZ ;  /* 0x000000012021d819 */ /* 0x000fe400000006ff */
[----:B------:R-:W-:Y:S02]  /*1010*/  @!P4 IADD3.X R29, R8, R29, RZ, P0, !PT ;  /* 0x0000001d081dc210 */ /* 0x000fe400007fe4ff */
[----:B----4-:R-:W-:Y:S02]  /*1020*/  @!P4 IADD3 R24, P0, R41, R24, RZ ;  /* 0x000000182918c210 */ /* 0x010fe40007f1e0ff */
[----:B------:R-:W-:Y:S02]  /*1030*/  @!P5 SHF.L.U64.HI R32, R32, 0x1, R39 ;  /* 0x000000012020d819 */ /* 0x000fe40000010227 */
[----:B------:R-:W-:-:S02]  /*1040*/  @!P5 IADD3 R26, P2, R33, R26, RZ ;  /* 0x0000001a211ad210 */ /* 0x000fc40007f5e0ff */
[----:B-1----:R-:W-:Y:S02]  /*1050*/  @!P5 IADD3 R22, P3, R33, R22, RZ ;  /* 0x000000162116d210 */ /* 0x002fe40007f7e0ff */
[----:B------:R-:W-:Y:S02]  /*1060*/  @!P4 IADD3.X R25, R8, R25, RZ, P0, !PT ;  /* 0x000000190819c210 */ /* 0x000fe400007fe4ff */
[----:B------:R-:W-:Y:S02]  /*1070*/  MOV R10, RZ ;  /* 0x000000ff000a7202 */ /* 0x000fe40000000f00 */
[----:B------:R-:W-:Y:S02]  /*1080*/  MOV R14, RZ ;  /* 0x000000ff000e7202 */ /* 0x000fe40000000f00 */
[----:B------:R-:W-:Y:S02]  /*1090*/  MOV R8, RZ ;  /* 0x000000ff00087202 */ /* 0x000fe40000000f00 */
[C---:B------:R-:W-:Y:S01]  /*10a0*/  @!P5 IADD3.X R27, R32.reuse, R27, RZ, P2, !PT ;  /* 0x0000001b201bd210 */ /* 0x040fe200017fe4ff */
[----:B------:R-:W5:Y:S01]  /*10b0*/  @!P4 LDG.E R10, desc[UR8][R24.64] ;  /* 0x00000008180ac981 */ /* 0x000f62000c1e1900 */
[----:B------:R-:W-:-:S03]  /*10c0*/  @!P5 IADD3.X R23, R32, R23, RZ, P3, !PT ;  /* 0x000000172017d210 */ /* 0x000fc60001ffe4ff */
[----:B------:R-:W5:Y:S04]  /*10d0*/  @!P5 LDG.E R14, desc[UR8][R26.64] ;  /* 0x000000081a0ed981 */ /* 0x000f68000c1e1900 */
[----:B------:R-:W5:Y:S01]  /*10e0*/  @!P5 LDG.E R8, desc[UR8][R22.64] ;  /* 0x000000081608d981 */ /* 0x000f62000c1e1900 */
[----:B------:R-:W-:-:S06]  /*10f0*/  MOV R12, RZ ;  /* 0x000000ff000c7202 */ /* 0x000fcc0000000f00 */
[----:B------:R0:W5:Y:S01]  /*1100*/  @!P4 LDG.E R12, desc[UR8][R28.64] ;  /* 0x000000081c0cc981 */ /* 0x000162000c1e1900 */
[----:B------:R-:W-:Y:S01]  /*1110*/  ISETP.GT.U32.AND P2, PT, R77, 0x27f, PT ;  /* 0x0000027f4d00780c */ /* 0x000fe20003f44070 */
[----:B------:R-:W-:Y:S01]  /*1120*/  BSSY B0, `(.L_x_272) ;  /* 0x000001b000007945 */ /* 0x000fe20003800000 */
[----:B------:R-:W-:Y:S02]  /*1130*/  MOV R80, 0x3f800000 ;  /* 0x3f80000000507802 */ /* 0x000fe40000000f00 */
[----:B------:R-:W-:Y:S02]  /*1140*/  MOV R84, RZ ;  /* 0x000000ff00547202 */ /* 0x000fe40000000f00 */
[----:B------:R-:W-:Y:S02]  /*1150*/  MOV R79, RZ ;  /* 0x000000ff004f7202 */ /* 0x000fe40000000f00 */
[----:B------:R-:W-:Y:S01]  /*1160*/  MOV R82, RZ ;  /* 0x000000ff00527202 */ /* 0x000fe20000000f00 */
[----:B--2---:R-:W-:-:S05]  /*1170*/  FFMA.FTZ R21, -R20, R20, R21 ;  /* 0x0000001414157223 */ /* 0x004fca0000010115 */
[----:B------:R-:W-:-:S13]  /*1180*/  FSETP.GTU.FTZ.AND P0, PT, R21, RZ, PT ;  /* 0x000000ff1500720b */ /* 0x000fda0003f1c000 */
[----:B0-----:R-:W0:Y:S02]  /*1190*/  @P0 LDC R28, c[0x0][0x250] ;  /* 0x00009400ff1c0b82 */ /* 0x001e240000000800 */
[----:B0-----:R-:W-:Y:S01]  /*11a0*/  @P0 FADD.FTZ R28, R21, R28 ;  /* 0x0000001c151c0221 */ /* 0x001fe20000010000 */
[----:B------:R-:W-:Y:S01]  /*11b0*/  MOV R21, RZ ;  /* 0x000000ff00157202 */ /* 0x000fe20000000f00 */
        /* <DEDUP_REMOVED lines=17> */
.L_x_273:
[----:B------:R-:W-:Y:S05]  /*12d0*/  BSYNC B0 ;  /* 0x0000000000007941 */ /* 0x000fea0003800000 */
.L_x_272:
[----:B------:R-:W0:Y:S01]  /*12e0*/  @P0 MUFU.RSQ R80, R28 ;  /* 0x0000001c00500308 */ /* 0x000e220000001400 */
[----:B------:R-:W-:Y:S02]  /*12f0*/  ISETP.NE.AND P5, PT, RZ, UR10, PT ;  /* 0x0000000aff007c0c */ /* 0x000fe4000bfa5270 */
[C---:B-----5:R-:W-:Y:S02]  /*1300*/  PRMT R22, R65.reuse, 0x7632, R22 ;  /* 0x0000763241167816 */ /* 0x060fe40000000016 */
[----:B------:R-:W-:Y:S02]  /*1310*/  SHF.L.U32 R25, R65, 0x10, RZ ;  /* 0x0000001041197819 */ /* 0x000fe400000006ff */
[----:B------:R-:W-:Y:S02]  /*1320*/  SHF.L.U32 R27, R22, 0x10, RZ ;  /* 0x00000010161b7819 */ /* 0x000fe400000006ff */
[----:B------:R-:W-:Y:S01]  /*1330*/  SHF.L.U32 R37, R66, 0x10, RZ ;  /* 0x0000001042257819 */ /* 0x000fe200000006ff */
[----:B------:R-:W-:Y:S01]  /*1340*/  FADD.FTZ R25, -R20, R25 ;  /* 0x0000001914197221 */ /* 0x000fe20000010100 */
[----:B------:R-:W-:Y:S01]  /*1350*/  PRMT R24, R66, 0x7632, R24 ;  /* 0x0000763242187816 */ /* 0x000fe20000000018 */
[----:B------:R-:W-:Y:S01]  /*1360*/  FADD.FTZ R35, -R20, R27 ;  /* 0x0000001b14237221 */ /* 0x000fe20000010100 */
[----:B------:R-:W-:Y:S01]  /*1370*/  PRMT R29, R64, 0x7632, R29 ;  /* 0x00007632401d7816 */ /* 0x000fe2000000001d */
[----:B------:R-:W-:Y:S01]  /*1380*/  FADD.FTZ R37, -R20, R37 ;  /* 0x0000002514257221 */ /* 0x000fe20000010100 */
[----:B------:R-:W-:-:S02]  /*1390*/  PRMT R26, R63, 0x7632, R26 ;  /* 0x000076323f1a7816 */ /* 0x000fc4000000001a */
[----:B------:R-:W-:Y:S01]  /*13a0*/  SHF.L.U32 R39, R24, 0x10, RZ ;  /* 0x0000001018277819 */ /* 0x000fe200000006ff */
[-C--:B0-----:R-:W-:Y:S01]  /*13b0*/  FMUL.FTZ R24, R25, R80.reuse ;  /* 0x0000005019187220 */ /* 0x081fe20000410000 */
[----:B------:R-:W-:Y:S01]  /*13c0*/  SHF.L.U32 R33, R64, 0x10, RZ ;  /* 0x0000001040217819 */ /* 0x000fe200000006ff */
[----:B------:R-:W-:Y:S01]  /*13d0*/  FMUL.FTZ R22, R35, R80 ;  /* 0x0000005023167220 */ /* 0x000fe20000410000 */
[----:B------:R-:W-:Y:S02]  /*13e0*/  SHF.L.U32 R31, R63, 0x10, RZ ;  /* 0x000000103f1f7819 */ /* 0x000fe400000006ff */
[----:B------:R-:W-:Y:S02]  /*13f0*/  PRMT R23, R61, 0x7632, R23 ;  /* 0x000076323d177816 */ /* 0x000fe40000000017 */
        /* <DEDUP_REMOVED lines=21> */
.L_x_274:
        /* <DEDUP_REMOVED lines=26> */
.L_x_275:
[----:B------:R-:W-:Y:S01]  /*16f0*/  FFMA.FTZ R39, R22, R30, R35 ;  /* 0x0000001e16277223 */ /* 0x000fe20000010023 */
[----:B------:R-:W-:Y:S01]  /*1700*/  FADD.FTZ R30, R30, R25 ;  /* 0x000000191e1e7221 */ /* 0x000fe20000010000 */
[----:B------:R-:W-:Y:S01]  /*1710*/  SHF.L.U32 R25, R61, 0x10, RZ ;  /* 0x000000103d197819 */ /* 0x000fe200000006ff */
[----:B------:R-:W-:Y:S01]  /*1720*/  FMUL.FTZ R35, R31, R84 ;  /* 0x000000541f237220 */ /* 0x000fe20000410000 */
[----:B------:R-:W-:Y:S02]  /*1730*/  SHF.L.U32 R37, R23, 0x10, RZ ;  /* 0x0000001017257819 */ /* 0x000fe400000006ff */
[----:B------:R-:W-:Y:S01]  /*1740*/  SHF.L.U32 R41, R60, 0x10, RZ ;  /* 0x000000103c297819 */ /* 0x000fe200000006ff */
[----:B------:R-:W-:Y:S01]  /*1750*/  FFMA.FTZ R23, R28, R35, R39 ;  /* 0x000000231c177223 */ /* 0x000fe20000010027 */
[----:B------:R-:W-:Y:S01]  /*1760*/  FADD.FTZ R25, -R20, R25 ;  /* 0x0000001914197221 */ /* 0x000fe20000010100 */
[----:B------:R-:W-:Y:S01]  /*1770*/  PRMT R39, R60, 0x7632, R39 ;  /* 0x000076323c277816 */ /* 0x000fe20000000027 */
[----:B------:R-:W-:Y:S01]  /*1780*/  FADD.FTZ R37, -R20, R37 ;  /* 0x0000002514257221 */ /* 0x000fe20000010100 */
[----:B------:R-:W-:Y:S01]  /*1790*/  FADD.FTZ R30, R30, R35 ;  /* 0x000000231e1e7221 */ /* 0x000fe20000010000 */
        /* <DEDUP_REMOVED lines=23> */
.L_x_276:
        /* <DEDUP_REMOVED lines=8> */
[----:B------:R-:W-:Y:S02]  /*1990*/  SHF.L.U32 R35, R30, 0x10, RZ ;  /* 0x000000101e237819 */ /* 0x000fe400000006ff */
[C---:B------:R-:W-:Y:S01]  /*19a0*/  PRMT R30, R59.reuse, 0x7632, R30 ;  /* 0x000076323b1e7816 */ /* 0x040fe2000000001e */
[C---:B------:R-:W-:Y:S01]  /*19b0*/  FADD.FTZ R43, -R20.reuse, R43 ;  /* 0x0000002b142b7221 */ /* 0x040fe20000010100 */
[----:B------:R-:W-:Y:S01]  /*19c0*/  SHF.L.U32 R37, R59, 0x10, RZ ;  /* 0x000000103b257819 */ /* 0x000fe200000006ff */
[----:B------:R-:W-:Y:S01]  /*19d0*/  FADD.FTZ R45, -R20, R35 ;  /* 0x00000023142d7221 */ /* 0x000fe20000010100 */
[----:B------:R-:W-:Y:S01]  /*19e0*/  SHF.L.U32 R35, R30, 0x10, RZ ;  /* 0x000000101e237819 */ /* 0x000fe200000006ff */
[-C--:B------:R-:W-:Y:S01]  /*19f0*/  FMUL.FTZ R32, R43, R80.reuse ;  /* 0x000000502b207220 */ /* 0x080fe20000410000 */
[----:B------:R-:W-:Y:S01]  /*1a00*/  PRMT R40, R56, 0x7632, R40 ;  /* 0x0000763238287816 */ /* 0x000fe20000000028 */
        /* <DEDUP_REMOVED lines=20> */
.L_x_277:
[----:B------:R-:W-:Y:S01]  /*1b50*/  FFMA.FTZ R23, R34, R42, R23 ;  /* 0x0000002a22177223 */ /* 0x000fe20000010017 */
[----:B------:R-:W-:Y:S01]  /*1b60*/  FMUL.FTZ R43, R37, R84 ;  /* 0x00000054252b7220 */ /* 0x000fe20000410000 */
[----:B------:R-:W-:Y:S01]  /*1b70*/  FADD.FTZ R42, R42, R25 ;  /* 0x000000192a2a7221 */ /* 0x000fe20000010000 */
[----:B------:R-:W-:Y:S01]  /*1b80*/  SHF.L.U32 R45, R56, 0x10, RZ ;  /* 0x00000010382d7819 */ /* 0x000fe200000006ff */
[----:B------:R-:W-:Y:S01]  /*1b90*/  FMUL.FTZ R44, R35, R82 ;  /* 0x00000052232c7220 */ /* 0x000fe20000410000 */
[----:B------:R-:W-:Y:S01]  /*1ba0*/  SHF.L.U32 R47, R40, 0x10, RZ ;  /* 0x00000010282f7819 */ /* 0x000fe200000006ff */
[----:B------:R-:W-:Y:S01]  /*1bb0*/  FFMA.FTZ R23, R32, R43, R23 ;  /* 0x0000002b20177223 */ /* 0x000fe20000010017 */
[--C-:B------:R-:W-:Y:S01]  /*1bc0*/  FADD.FTZ R25, R42, R43.reuse ;  /* 0x0000002b2a197221 */ /* 0x100fe20000010000 */
[----:B------:R-:W-:Y:S01]  /*1bd0*/  PRMT R43, R18, 0x7632, R43 ;  /* 0x00007632122b7816 */ /* 0x000fe2000000002b */
[C---:B------:R-:W-:Y:S01]  /*1be0*/  FADD.FTZ R49, -R20.reuse, R45 ;  /* 0x0000002d14317221 */ /* 0x040fe20000010100 */
[----:B------:R-:W-:Y:S01]  /*1bf0*/  FADD.FTZ R47, -R20, R47 ;  /* 0x0000002f142f7221 */ /* 0x000fe20000010100 */
[----:B------:R-:W-:-:S02]  /*1c00*/  SHF.L.U32 R45, R18, 0x10, RZ ;  /* 0x00000010122d7819 */ /* 0x000fc400000006ff */
        /* <DEDUP_REMOVED lines=22> */
.L_x_278:
[----:B------:R-:W-:Y:S01]  /*1d70*/  FFMA.FTZ R23, R30, R44, R23 ;  /* 0x0000002c1e177223 */ /* 0x000fe20000010017 */
[----:B------:R-:W-:Y:S01]  /*1d80*/  FADD.FTZ R46, R44, R25 ;  /* 0x000000192c2e7221 */ /* 0x000fe20000010000 */
[C---:B------:R-:W-:Y:S01]  /*1d90*/  PRMT R44, R58.reuse, 0x7632, R44 ;  /* 0x000076323a2c7816 */ /* 0x040fe2000000002c */
[----:B------:R-:W-:Y:S01]  /*1da0*/  FMUL.FTZ R47, R45, R84 ;  /* 0x000000542d2f7220 */ /* 0x000fe20000410000 */
[----:B------:R-:W-:Y:S01]  /*1db0*/  SHF.L.U32 R49, R58, 0x10, RZ ;  /* 0x000000103a317819 */ /* 0x000fe200000006ff */
[----:B------:R-:W-:Y:S01]  /*1dc0*/  FMUL.FTZ R50, R43, R82 ;  /* 0x000000522b327220 */ /* 0x000fe20000410000 */
[----:B------:R-:W-:Y:S01]  /*1dd0*/  SHF.L.U32 R51, R44, 0x10, RZ ;  /* 0x000000102c337819 */ /* 0x000fe200000006ff */
[----:B------:R-:W-:Y:S01]  /*1de0*/  FFMA.FTZ R23, R42, R47, R23 ;  /* 0x0000002f2a177223 */ /* 0x000fe20000010017 */
[----:B------:R-:W-:Y:S01]  /*1df0*/  PRMT R44, R16, 0x7632, R44 ;  /* 0x00007632102c7816 */ /* 0x000fe2000000002c */
[----:B------:R-:W-:Y:S01]  /*1e00*/  FADD.FTZ R53, -R20, R49 ;  /* 0x0000003114357221 */ /* 0x000fe20000010100 */
[----:B------:R-:W-:Y:S01]  /*1e10*/  FADD.FTZ R25, R46, R47 ;  /* 0x0000002f2e197221 */ /* 0x000fe20000010000 */
[----:B------:R-:W-:Y:S01]  /*1e20*/  FADD.FTZ R51, -R20, R51 ;  /* 0x0000003314337221 */ /* 0x000fe20000010100 */
[----:B------:R-:W-:Y:S01]  /*1e30*/  SHF.L.U32 R49, R44, 0x10, RZ ;  /* 0x000000102c317819 */ /* 0x000fe200000006ff */
[-C--:B------:R-:W-:Y:S01]  /*1e40*/  FMUL.FTZ R46, R53, R80.reuse ;  /* 0x00000050352e7220 */ /* 0x080fe20000410000 */
[----:B------:R-:W-:Y:S01]  /*1e50*/  SHF.L.U32 R47, R16, 0x10, RZ ;  /* 0x00000010102f7819 */ /* 0x000fe200000006ff */
[----:B------:R-:W-:Y:S01]  /*1e60*/  FMUL.FTZ R44, R51, R80 ;  /* 0x00000050332c7220 */ /* 0x000fe20000410000 */
[----:B------:R-:W-:Y:S01]  /*1e70*/  PRMT R48, R12, 0x7632, R48 ;  /* 0x000076320c307816 */ /* 0x000fe20000000030 */
        /* <DEDUP_REMOVED lines=19> */
.L_x_279:
        /* <DEDUP_REMOVED lines=29> */
[----:B-1----:R-:W-:Y:S01]  /*2180*/  FADD.FTZ R93, -R90, 1 ;  /* 0x3f8000005a5d7421 */ /* 0x002fe20000010100 */
[----:B------:R-:W-:Y:S02]  /*2190*/  FMUL.FTZ R53, R53, R90 ;  /* 0x0000005a35357220 */ /* 0x000fe40000410000 */
[----:B------:R-:W-:Y:S01]  /*21a0*/  FMUL.FTZ R51, R51, R92 ;  /* 0x0000005c33337220 */ /* 0x000fe20000410000 */
[----:B------:R-:W-:-:S04]  /*21b0*/  FFMA.FTZ R54, R54, R93, 1 ;  /* 0x3f80000036367423 */ /* 0x000fc8000001005d */
[----:B------:R-:W-:-:S07]  /*21c0*/  FMUL.FTZ R53, R53, R54 ;  /* 0x0000003635357220 */ /* 0x000fce0000410000 */
.L_x_280:
[----:B------:R-:W-:Y:S01]  /*21d0*/  FFMA.FTZ R55, R44, R52, R23 ;  /* 0x000000342c377223 */ /* 0x000fe20000010017 */
[----:B------:R-:W-:Y:S01]  /*21e0*/  FMUL.FTZ R23, R53, R84 ;  /* 0x0000005435177220 */ /* 0x000fe20000410000 */
[----:B------:R-:W-:Y:S01]  /*21f0*/  FADD.FTZ R52, R52, R25 ;  /* 0x0000001934347221 */ /* 0x000fe20000010000 */
[----:B------:R-:W-:Y:S02]  /*2200*/  SHF.L.U32 R81, R14, 0x10, RZ ;  /* 0x000000100e517819 */ /* 0x000fe400000006ff */
[----:B------:R-:W-:Y:S01]  /*2210*/  FFMA.FTZ R25, R50, R23, R55 ;  /* 0x0000001732197223 */ /* 0x000fe20000010037 */
[--C-:B------:R-:W-:Y:S01]  /*2220*/  FADD.FTZ R55, R52, R23.reuse ;  /* 0x0000001734377221 */ /* 0x100fe20000010000 */
[----:B------:R-:W-:Y:S01]  /*2230*/  PRMT R23, R14, 0x7632, R23 ;  /* 0x000076320e177816 */ /* 0x000fe20000000017 */
[----:B------:R-:W-:Y:S01]  /*2240*/  FMUL.FTZ R52, R51, R82 ;  /* 0x0000005233347220 */ /* 0x000fe20000410000 */
[----:B------:R-:W-:Y:S02]  /*2250*/  FADD.FTZ R81, -R20, R81 ;  /* 0x0000005114517221 */ /* 0x000fe40000010100 */
[----:B------:R-:W-:Y:S01]  /*2260*/  SHF.L.U32 R83, R23, 0x10, RZ ;  /* 0x0000001017537819 */ /* 0x000fe200000006ff */
[----:B------:R-:W-:Y:S01]  /*2270*/  FFMA.FTZ R23, R48, R52, R25 ;  /* 0x0000003430177223 */ /* 0x000fe20000010019 */
[--C-:B------:R-:W-:Y:S01]  /*2280*/  FADD.FTZ R25, R52, R55.reuse ;  /* 0x0000003734197221 */ /* 0x100fe20000010000 */
[----:B------:R-:W-:Y:S01]  /*2290*/  PRMT R55, R8, 0x7632, R55 ;  /* 0x0000763208377816 */ /* 0x000fe20000000037 */
[----:B------:R-:W-:Y:S01]  /*22a0*/  FMUL.FTZ R54, R81, R80 ;  /* 0x0000005051367220 */ /* 0x000fe20000410000 */
[----:B------:R-:W-:-:S02]  /*22b0*/  FADD.FTZ R83, -R20, R83 ;  /* 0x0000005314537221 */ /* 0x000fc40000010100 */
[----:B------:R-:W-:Y:S02]  /*22c0*/  SHF.L.U32 R55, R55, 0x10, RZ ;  /* 0x0000001037377819 */ /* 0x000fe400000006ff */
[----:B------:R-:W-:Y:S01]  /*22d0*/  FMUL.FTZ R52, R83, R80 ;  /* 0x0000005053347220 */ /* 0x000fe20000410000 */
        /* <DEDUP_REMOVED lines=20> */
.L_x_281:
[----:B------:R-:W-:Y:S01]  /*2420*/  FMUL.FTZ R90, R83, R84 ;  /* 0x00000054535a7220 */ /* 0x000fe20000410000 */
[----:B------:R-:W-:Y:S01]  /*2430*/  FMUL.FTZ R81, R55, R82 ;  /* 0x0000005237517220 */ /* 0x000fe20000410000 */
[----:B------:R-:W-:Y:S01]  /*2440*/  ISETP.GT.AND P0, PT, R6, 0x1e, PT ;  /* 0x0000001e0600780c */ /* 0x000fe20003f04270 */
[----:B------:R-:W-:Y:S01]  /*2450*/  FFMA.FTZ R85, R22, R29, RZ ;  /* 0x0000001d16557223 */ /* 0x000fe200000100ff */
[----:B------:R-:W-:Y:S01]  /*2460*/  FFMA.FTZ R23, R54, R90, R23 ;  /* 0x0000005a36177223 */ /* 0x000fe20000010017 */
[----:B------:R-:W-:Y:S01]  /*2470*/  FADD.FTZ R90, R25, R90 ;  /* 0x0000005a195a7221 */ /* 0x000fe20000010000 */
[----:B------:R-:W-:Y:S01]  /*2480*/  FADD.FTZ R22, RZ, R33 ;  /* 0x00000021ff167221 */ /* 0x000fe20000010000 */
[----:B------:R-:W0:Y:S01]  /*2490*/  S2UR UR11, SR_CgaCtaId ;  /* 0x00000000000b79c3 */ /* 0x000e220000008800 */
[----:B------:R-:W-:Y:S01]  /*24a0*/  FFMA.FTZ R25, R52, R81, R23 ;  /* 0x0000005134197223 */ /* 0x000fe20000010017 */
[----:B------:R-:W-:Y:S01]  /*24b0*/  FADD.FTZ R23, R81, R90 ;  /* 0x0000005a51177221 */ /* 0x000fe20000010000 */
[----:B------:R-:W-:Y:S01]  /*24c0*/  FFMA.FTZ R81, R24, R33, RZ ;  /* 0x0000002118517223 */ /* 0x000fe200000100ff */
[----:B------:R-:W-:Y:S01]  /*24d0*/  FADD.FTZ R24, RZ, R29 ;  /* 0x0000001dff187221 */ /* 0x000fe20000010000 */
[----:B------:R-:W-:Y:S01]  /*24e0*/  UMOV UR6, 0x400 ;  /* 0x0000040000067882 */ /* 0x000fe20000000000 */
[----:B------:R-:W1:Y:S01]  /*24f0*/  SHFL.DOWN PT, R90, R25, 0x1, 0x1f ;  /* 0x08201f00195a7f89 */ /* 0x000e6200000e0000 */
[----:B------:R-:W-:Y:S01]  /*2500*/  FFMA.FTZ R91, R28, R31, R81 ;  /* 0x0000001f1c5b7223 */ /* 0x000fe20000010051 */
[----:B------:R-:W-:Y:S01]  /*2510*/  FFMA.FTZ R81, R26, R27, R85 ;  /* 0x0000001b1a517223 */ /* 0x000fe20000010055 */
[----:B------:R-:W-:Y:S01]  /*2520*/  FADD.FTZ R26, R22, R31 ;  /* 0x0000001f161a7221 */ /* 0x000fe20000010000 */
[----:B------:R-:W2:Y:S01]  /*2530*/  SHFL.DOWN PT, R92, R23, 0x1, 0x1f ;  /* 0x08201f00175c7f89 */ /* 0x000ea200000e0000 */
[----:B------:R-:W-:Y:S01]  /*2540*/  FFMA.FTZ R91, R38, R41, R91 ;  /* 0x00000029265b7223 */ /* 0x000fe2000001005b */
[----:B------:R-:W-:Y:S01]  /*2550*/  FADD.FTZ R28, R24, R27 ;  /* 0x0000001b181c7221 */ /* 0x000fe20000010000 */
[----:B------:R-:W-:Y:S01]  /*2560*/  FADD.FTZ R26, R26, R41 ;  /* 0x000000291a1a7221 */ /* 0x000fe20000010000 */
[----:B------:R-:W-:Y:S01]  /*2570*/  FFMA.FTZ R81, R34, R39, R81 ;  /* 0x0000002722517223 */ /* 0x000fe20000010051 */
[----:B------:R-:W-:Y:S01]  /*2580*/  FFMA.FTZ R91, R32, R37, R91 ;  /* 0x00000025205b7223 */ /* 0x000fe2000001005b */
[----:B------:R-:W-:Y:S01]  /*2590*/  FADD.FTZ R28, R28, R39 ;  /* 0x000000271c1c7221 */ /* 0x000fe20000010000 */
[----:B------:R-:W-:Y:S01]  /*25a0*/  FADD.FTZ R26, R26, R37 ;  /* 0x000000251a1a7221 */ /* 0x000fe20000010000 */
[----:B------:R-:W-:Y:S01]  /*25b0*/  FFMA.FTZ R27, R30, R35, R81 ;  /* 0x000000231e1b7223 */ /* 0x000fe20000010051 */
[----:B------:R-:W-:Y:S01]  /*25c0*/  FFMA.FTZ R91, R42, R45, R91 ;  /* 0x0000002d2a5b7223 */ /* 0x000fe2000001005b */
[----:B------:R-:W-:Y:S01]  /*25d0*/  FADD.FTZ R28, R28, R35 ;  /* 0x000000231c1c7221 */ /* 0x000fe20000010000 */
[----:B------:R-:W3:Y:S01]  /*25e0*/  LDC R81, c[0x0][0xc] ;  /* 0x00000300ff517b82 */ /* 0x000ee20000000800 */
[----:B------:R-:W-:Y:S01]  /*25f0*/  FADD.FTZ R26, R26, R45 ;  /* 0x0000002d1a1a7221 */ /* 0x000fe20000010000 */
[----:B------:R-:W-:Y:S01]  /*2600*/  FFMA.FTZ R91, R46, R47, R91 ;  /* 0x0000002f2e5b7223 */ /* 0x000fe2000001005b */
[----:B------:R-:W-:Y:S01]  /*2610*/  FFMA.FTZ R27, R40, R43, R27 ;  /* 0x0000002b281b7223 */ /* 0x000fe2000001001b */
[----:B------:R-:W-:Y:S01]  /*2620*/  FADD.FTZ R28, R28, R43 ;  /* 0x0000002b1c1c7221 */ /* 0x000fe20000010000 */
[----:B------:R-:W-:Y:S01]  /*2630*/  UIADD3 UR5, UR6, 0xd0, URZ ;  /* 0x000000d006057890 */ /* 0x000fe2000fffe03f */
[----:B------:R-:W-:Y:S01]  /*2640*/  FFMA.FTZ R29, R50, R53, R91 ;  /* 0x00000035321d7223 */ /* 0x000fe2000001005b */
[----:B------:R-:W-:Y:S01]  /*2650*/  FADD.FTZ R26, R26, R47 ;  /* 0x0000002f1a1a7221 */ /* 0x000fe20000010000 */
[----:B------:R-:W-:Y:S01]  /*2660*/  FFMA.FTZ R27, R44, R49, R27 ;  /* 0x000000312c1b7223 */ /* 0x000fe2000001001b */
[----:B-1----:R-:W-:Y:S01]  /*2670*/  @!P0 FADD.FTZ R25, R25, R90 ;  /* 0x0000005a19198221 */ /* 0x002fe20000010000 */
[----:B------:R-:W-:Y:S01]  /*2680*/  FADD.FTZ R28, R28, R49 ;  /* 0x000000311c1c7221 */ /* 0x000fe20000010000 */
[C---:B------:R-:W-:Y:S01]  /*2690*/  ISETP.NE.AND P3, PT, R6.reuse, RZ, PT ;  /* 0x000000ff0600720c */ /* 0x040fe20003f65270 */
[----:B0-----:R-:W-:Y:S01]  /*26a0*/  ULEA UR5, UR11, UR5, 0x18 ;  /* 0x000000050b057291 */ /* 0x001fe2000f8ec03f */
[----:B--2---:R-:W-:Y:S01]  /*26b0*/  @!P0 FADD.FTZ R23, R23, R92 ;  /* 0x0000005c17178221 */ /* 0x004fe20000010000 */
[----:B------:R-:W0:Y:S01]  /*26c0*/  SHFL.DOWN PT, R90, R25, 0x2, 0x1f ;  /* 0x08401f00195a7f89 */ /* 0x000e2200000e0000 */
[----:B------:R-:W-:Y:S01]  /*26d0*/  ISETP.GT.AND P0, PT, R6, 0x1d, PT ;  /* 0x0000001d0600780c */ /* 0x000fe20003f04270 */
[----:B------:R-:W-:Y:S01]  /*26e0*/  FADD.FTZ R26, R26, R53 ;  /* 0x000000351a1a7221 */ /* 0x000fe20000010000 */
[C---:B------:R-:W-:Y:S01]  /*26f0*/  ISETP.NE.AND P2, PT, R77.reuse, RZ, PT ;  /* 0x000000ff4d00720c */ /* 0x040fe20003f45270 */
[----:B------:R-:W1:Y:S01]  /*2700*/  SHFL.DOWN PT, R92, R23, 0x2, 0x1f ;  /* 0x08401f00175c7f89 */ /* 0x000e6200000e0000 */
[----:B------:R-:W-:Y:S01]  /*2710*/  FFMA.FTZ R27, R48, R51, R27 ;  /* 0x00000033301b7223 */ /* 0x000fe2000001001b */
[----:B------:R-:W-:Y:S01]  /*2720*/  FADD.FTZ R28, R28, R51 ;  /* 0x000000331c1c7221 */ /* 0x000fe20000010000 */
[----:B------:R-:W-:Y:S01]  /*2730*/  FFMA.FTZ R40, R54, R83, R29 ;  /* 0x0000005336287223 */ /* 0x000fe2000001001d */
[----:B------:R-:W-:Y:S01]  /*2740*/  FADD.FTZ R42, R26, R83 ;  /* 0x000000531a2a7221 */ /* 0x000fe20000010000 */
[----:B------:R-:W-:Y:S01]  /*2750*/  FFMA.FTZ R41, R52, R55, R27 ;  /* 0x0000003734297223 */ /* 0x000fe2000001001b */
        /* <DEDUP_REMOVED lines=12> */
[----:B-1----:R-:W-:Y:S01]  /*2820*/  @!P0 FADD.FTZ R23, R23, R92 ;  /* 0x0000005c17178221 */ /* 0x002fe20000010000 */
[----:B------:R-:W-:-:S03]  /*2830*/  ISETP.GT.AND P0, PT, R6, 0x17, PT ;  /* 0x000000170600780c */ /* 0x000fc60003f04270 */
[----:B------:R-:W0:Y:S04]  /*2840*/  SHFL.DOWN PT, R92, R25, 0x8, 0x1f ;  /* 0x09001f00195c7f89 */ /* 0x000e2800000e0000 */
[----:B------:R-:W1:Y:S06]  /*2850*/  SHFL.DOWN PT, R90, R23, 0x8, 0x1f ;  /* 0x09001f00175a7f89 */ /* 0x000e6c00000e0000 */
[----:B0-----:R-:W-:Y:S01]  /*2860*/  @!P0 FADD.FTZ R25, R25, R92 ;  /* 0x0000005c19198221 */ /* 0x001fe20000010000 */
[----:B-1----:R-:W-:-:S04]  /*2870*/  @!P0 FADD.FTZ R23, R23, R90 ;  /* 0x0000005a17178221 */ /* 0x002fc80000010000 */
[----:B------:R-:W0:Y:S01]  /*2880*/  SHFL.DOWN PT, R22, R25, 0x10, 0x1f ;  /* 0x0a001f0019167f89 */ /* 0x000e2200000e0000 */
[----:B------:R-:W-:Y:S01]  /*2890*/  ISETP.GT.AND P0, PT, R6, 0xf, PT ;  /* 0x0000000f0600780c */ /* 0x000fe20003f04270 */
[----:B------:R-:W1:Y:S02]  /*28a0*/  LDC.64 R90, c[0x0][0x268] ;  /* 0x00009a00ff5a7b82 */ /* 0x000e640000000a00 */
[----:B------:R-:W2:Y:S10]  /*28b0*/  SHFL.DOWN PT, R24, R23, 0x10, 0x1f ;  /* 0x0a001f0017187f89 */ /* 0x000eb400000e0000 */
[----:B0-----:R-:W-:Y:S01]  /*28c0*/  @!P0 FADD.FTZ R25, R25, R22 ;  /* 0x0000001619198221 */ /* 0x001fe20000010000 */
[----:B--2---:R-:W-:-:S04]  /*28d0*/  @!P0 FADD.FTZ R23, R23, R24 ;  /* 0x0000001817178221 */ /* 0x004fc80000010000 */
[----:B------:R-:W-:Y:S02]  /*28e0*/  MOV R22, R25 ;  /* 0x0000001900167202 */ /* 0x000fe40000000f00 */
[----:B---3--:R-:W-:-:S03]  /*28f0*/  ISETP.GE.U32.AND P0, PT, R81, 0x2, PT ;  /* 0x000000025100780c */ /* 0x008fc60003f06070 */
[----:B------:R0:W-:Y:S01]  /*2900*/  @!P3 STS.64 [R0+0x18], R22 ;  /* 0x000018160000b388 */ /* 0x0001e20000000a00 */
[----:B------:R-:W-:Y:S06]  /*2910*/  BAR.SYNC.DEFER_BLOCKING 0x0 ;  /* 0x0000000000007b1d */ /* 0x000fec0000010000 */
[----:B------:R-:W-:Y:S05]  /*2920*/  @P2 BRA `(.L_x_283) ;  /* 0x0000000000c42947 */ /* 0x000fea0003800000 */
[----:B------:R-:W-:-:S09]  /*2930*/  ULEA UR5, UR11, UR6, 0x18 ;  /* 0x000000060b057291 */ /* 0x000fd2000f8ec03f */
[----:B------:R-:W2:Y:S04]  /*2940*/  LDS.128 R24, [UR5+0x20] ;  /* 0x00002005ff187984 */ /* 0x000ea80008000c00 */
[----:B------:R-:W3:Y:S04]  /*2950*/  LDS.128 R44, [UR5+0x30] ;  /* 0x00003005ff2c7984 */ /* 0x000ee80008000c00 */
[----:B------:R-:W4:Y:S04]  /*2960*/  LDS.128 R36, [UR5+0x40] ;  /* 0x00004005ff247984 */ /* 0x000f280008000c00 */
[----:B------:R-:W5:Y:S04]  /*2970*/  LDS.128 R32, [UR5+0x50] ;  /* 0x00005005ff207984 */ /* 0x000f680008000c00 */
[----:B------:R-:W1:Y:S04]  /*2980*/  LDS.128 R28, [UR5+0x60] ;  /* 0x00006005ff1c7984 */ /* 0x000e680008000c00 */
[----:B------:R-:W1:Y:S01]  /*2990*/  LDS.128 R48, [UR5+0x70] ;  /* 0x00007005ff307984 */ /* 0x000e620008000c00 */
[----:B--2---:R-:W-:Y:S01]  /*29a0*/  FADD.FTZ R53, R22, R24 ;  /* 0x0000001816357221 */ /* 0x004fe20000010000 */
[----:B0-----:R-:W-:-:S03]  /*29b0*/  FADD.FTZ R22, R23, R25 ;  /* 0x0000001917167221 */ /* 0x001fc60000010000 */
[----:B------:R-:W-:Y:S01]  /*29c0*/  FADD.FTZ R53, R53, R26 ;  /* 0x0000001a35357221 */ /* 0x000fe20000010000 */
[----:B------:R-:W-:Y:S02]  /*29d0*/  FADD.FTZ R22, R22, R27 ;  /* 0x0000001b16167221 */ /* 0x000fe40000010000 */
[----:B------:R-:W0:Y:S01]  /*29e0*/  LDS.128 R24, [UR5+0x80] ;  /* 0x00008005ff187984 */ /* 0x000e220008000c00 */
        /* <DEDUP_REMOVED lines=10> */
[----:B-----5:R-:W-:Y:S01]  /*2a90*/  FADD.FTZ R53, R53, R32 ;  /* 0x0000002035357221 */ /* 0x020fe20000010000 */
[----:B------:R-:W-:-:S03]  /*2aa0*/  FADD.FTZ R22, R22, R33 ;  /* 0x0000002116167221 */ /* 0x000fc60000010000 */
[----:B------:R-:W-:Y:S01]  /*2ab0*/  FADD.FTZ R53, R53, R34 ;  /* 0x0000002235357221 */ /* 0x000fe20000010000 */
[----:B------:R-:W-:Y:S02]  /*2ac0*/  FADD.FTZ R32, R22, R35 ;  /* 0x0000002316207221 */ /* 0x000fe40000010000 */
[----:B------:R-:W4:Y:S01]  /*2ad0*/  LDS.64 R22, [UR5+0xb0] ;  /* 0x0000b005ff167984 */ /* 0x000f220008000a00 */
[----:B-1----:R-:W-:Y:S01]  /*2ae0*/  FADD.FTZ R53, R53, R28 ;  /* 0x0000001c35357221 */ /* 0x002fe20000010000 */
        /* <DEDUP_REMOVED lines=19> */
[----:B----4-:R-:W-:Y:S01]  /*2c20*/  FADD.FTZ R22, R53, R22 ;  /* 0x0000001635167221 */ /* 0x010fe20000010000 */
[----:B------:R-:W-:-:S07]  /*2c30*/  FADD.FTZ R23, R32, R23 ;  /* 0x0000001720177221 */ /* 0x000fce0000010000 */
.L_x_283:
[----:B------:R-:W-:Y:S05]  /*2c40*/  BSYNC B0 ;  /* 0x0000000000007941 */ /* 0x000fea0003800000 */
.L_x_282:
[----:B------:R-:W-:Y:S06]  /*2c50*/  BAR.SYNC.DEFER_BLOCKING 0x0 ;  /* 0x0000000000007b1d */ /* 0x000fec0000010000 */
[----:B------:R-:W-:Y:S04]  /*2c60*/  BSSY B0, `(.L_x_284) ;  /* 0x000013d000007945 */ /* 0x000fe80003800000 */
[----:B------:R-:W-:Y:S05]  /*2c70*/  @P4 BRA `(.L_x_285) ;  /* 0x0000001000ec4947 */ /* 0x000fea0003800000 */
[----:B------:R-:W2:Y:S04]  /*2c80*/  LDS.128 R44, [R85+0xa0] ;  /* 0x0000a000552c7984 */ /* 0x000ea80000000c00 */
[----:B------:R-:W3:Y:S04]  /*2c90*/  LDS.128 R48, [R85+0x140] ;  /* 0x0001400055307984 */ /* 0x000ee80000000c00 */
[----:B------:R-:W4:Y:S04]  /*2ca0*/  LDS.128 R52, [R85+0x1e0] ;  /* 0x0001e00055347984 */ /* 0x000f280000000c00 */
[----:B------:R-:W5:Y:S04]  /*2cb0*/  LDS.128 R24, [R85+0x280] ;  /* 0x0002800055187984 */ /* 0x000f680000000c00 */
[----:B------:R-:W0:Y:S04]  /*2cc0*/  LDS.128 R28, [R85+0x320] ;  /* 0x00032000551c7984 */ /* 0x000e280000000c00 */
[----:B------:R-:W1:Y:S04]  /*2cd0*/  LDS.128 R36, [R85+0x3c0] ;  /* 0x0003c00055247984 */ /* 0x000e680000000c00 */
        /* <DEDUP_REMOVED lines=12> */
[----:B------:R-:W2:Y:S01]  /*2da0*/  LDS.128 R44, [R85+0x500] ;  /* 0x00050000552c7984 */ /* 0x000ea20000000c00 */
[----:B-----5:R-:W-:Y:S01]  /*2db0*/  FADD.FTZ R93, R93, R24 ;  /* 0x000000185d5d7221 */ /* 0x020fe20000010000 */
        /* <DEDUP_REMOVED lines=22> */
[----:B--2---:R-:W-:Y:S01]  /*2f20*/  FADD.FTZ R53, R53, R44 ;  /* 0x0000002c35357221 */ /* 0x004fe20000010000 */
[----:B------:R-:W-:Y:S01]  /*2f30*/  FADD.FTZ R52, R52, R45 ;  /* 0x0000002d34347221 */ /* 0x000fe20000010000 */
[----:B------:R-:W-:Y:S01]  /*2f40*/  FADD.FTZ R55, R55, R46 ;  /* 0x0000002e37377221 */ /* 0x000fe20000010000 */
[----:B------:R-:W-:Y:S02]  /*2f50*/  FADD.FTZ R54, R54, R47 ;  /* 0x0000002f36367221 */ /* 0x000fe40000010000 */
[----:B------:R-:W-:Y:S01]  /*2f60*/  LDS.128 R44, [R85+0xd20] ;  /* 0x000d2000552c7984 */ /* 0x000fe20000000c00 */
        /* <DEDUP_REMOVED lines=268> */
.L_x_285:
[----:B------:R-:W-:Y:S05]  /*4030*/  BSYNC B0 ;  /* 0x0000000000007941 */ /* 0x000fea0003800000 */
.L_x_284:
[----:B------:R-:W-:Y:S01]  /*4040*/  BSSY B0, `(.L_x_286) ;  /* 0x000000f000007945 */ /* 0x000fe20003800000 */
[----:B------:R-:W-:Y:S01]  /*4050*/  PRMT R32, R65, 0x7632, R32 ;  /* 0x0000763241207816 */ /* 0x000fe20000000020 */
[----:B-1----:R-:W-:Y:S02]  /*4060*/  IMAD.WIDE R90, R83, 0x4, R90 ;  /* 0x00000004535a7825 */ /* 0x002fe400078e025a */
[----:B------:R-:W-:Y:S05]  /*4070*/  @P4 BRA `(.L_x_287) ;  /* 0x00000000002c4947 */ /* 0x000fea0003800000 */
[----:B------:R-:W1:Y:S01]  /*4080*/  LDC.64 R24, c[0x0][0x288] ;  /* 0x0000a200ff187b82 */ /* 0x000e620000000a00 */
[-C--:B------:R-:W-:Y:S01]  /*4090*/  LEA R30, P3, R2, R90.reuse, 0x2 ;  /* 0x0000005a021e7211 */ /* 0x080fe200078610ff */
[----:B------:R2:W-:Y:S01]  /*40a0*/  REDG.E.ADD.F32.FTZ.RN.STRONG.GPU desc[UR8][R90.64], R40 ;  /* 0x000000285a0079a6 */ /* 0x0005e2000c10f388 */
[----:B------:R-:W-:Y:S02]  /*40b0*/  LEA R26, P6, R3, R90, 0x2 ;  /* 0x0000005a031a7211 */ /* 0x000fe400078c10ff */
[C---:B------:R-:W-:Y:S02]  /*40c0*/  IADD3.X R31, R91.reuse, R4, RZ, P3, !PT ;  /* 0x000000045b1f7210 */ /* 0x040fe40001ffe4ff */
[----:B------:R-:W-:-:S03]  /*40d0*/  IADD3.X R27, R91, R5, RZ, P6, !PT ;  /* 0x000000055b1b7210 */ /* 0x000fc600037fe4ff */
[----:B------:R2:W-:Y:S01]  /*40e0*/  REDG.E.ADD.F32.FTZ.RN.STRONG.GPU desc[UR8][R30.64], R41 ;  /* 0x000000291e0079a6 */ /* 0x0005e2000c10f388 */
[----:B-1----:R-:W-:-:S04]  /*40f0*/  LEA R28, P4, R24, R90, 0x2 ;  /* 0x0000005a181c7211 */ /* 0x002fc800078810ff */
[----:B------:R-:W-:-:S05]  /*4100*/  LEA.HI.X R29, R24, R91, R25, 0x2, P4 ;  /* 0x0000005b181d7211 */ /* 0x000fca00020f1419 */
[----:B------:R2:W-:Y:S04]  /*4110*/  REDG.E.ADD.F32.FTZ.RN.STRONG.GPU desc[UR8][R28.64], R42 ;  /* 0x0000002a1c0079a6 */ /* 0x0005e8000c10f388 */
[----:B------:R2:W-:Y:S02]  /*4120*/  REDG.E.ADD.F32.FTZ.RN.STRONG.GPU desc[UR8][R26.64], R43 ;  /* 0x0000002b1a0079a6 */ /* 0x0005e4000c10f388 */
.L_x_287:
[----:B------:R-:W-:Y:S05]  /*4130*/  BSYNC B0 ;  /* 0x0000000000007941 */ /* 0x000fea0003800000 */
.L_x_286:
        /* <DEDUP_REMOVED lines=16> */
[----:B------:R-:W1:Y:S01]  /*4240*/  LDC R49, c[0x0][0x10] ;  /* 0x00000400ff317b82 */ /* 0x000e620000000800 */
[----:B------:R-:W2:Y:S01]  /*4250*/  S2R R48, SR_CTAID.Y ;  /* 0x0000000000307919 */ /* 0x000ea20000002600 */
[----:B------:R-:W-:-:S06]  /*4260*/  LOP3.LUT R26, R67, 0x1, RZ, 0xc0, !PT ;  /* 0x00000001431a7812 */ /* 0x000fcc00078ec0ff */
[----:B------:R-:W3:Y:S08]  /*4270*/  LDC.64 R24, c[0x0][0x258] ;  /* 0x00009600ff187b82 */ /* 0x000ef00000000a00 */
[----:B------:R-:W4:Y:S01]  /*4280*/  LDC.64 R52, c[0x0][0x260] ;  /* 0x00009800ff347b82 */ /* 0x000f220000000a00 */
[----:B-1----:R-:W-:-:S04]  /*4290*/  IMAD R26, R26, R49, RZ ;  /* 0x000000311a1a7224 */ /* 0x002fc800078e02ff */
[C---:B------:R-:W-:Y:S01]  /*42a0*/  IMAD R28, R26.reuse, R81, RZ ;  /* 0x000000511a1c7224 */ /* 0x040fe200078e02ff */
[----:B--2---:R-:W-:-:S04]  /*42b0*/  IADD3 R27, R26, R48, RZ ;  /* 0x000000301a1b7210 */ /* 0x004fc80007ffe0ff */
[----:B------:R-:W-:Y:S01]  /*42c0*/  SHF.L.U32 R29, R28, 0x1, RZ ;  /* 0x000000011c1d7819 */ /* 0x000fe200000006ff */
[----:B---3--:R-:W-:-:S04]  /*42d0*/  IMAD.WIDE.U32 R24, R27, 0x4, R24 ;  /* 0x000000041b187825 */ /* 0x008fc800078e0018 */
[----:B----4-:R-:W-:Y:S01]  /*42e0*/  IMAD.WIDE R52, R29, 0x4, R52 ;  /* 0x000000041d347825 */ /* 0x010fe200078e0234 */
[----:B------:R-:W-:Y:S06]  /*42f0*/  @P2 BRA `(.L_x_289) ;  /* 0x0000000000602947 */ /* 0x000fec0003800000 */
[----:B------:R-:W1:Y:S01]  /*4300*/  S2R R6, SR_LANEID ;  /* 0x0000000000067919 */ /* 0x000e620000000000 */
        /* <DEDUP_REMOVED lines=12> */
[----:B-1----:R-:W-:-:S13]  /*43d0*/  ISETP.EQ.U32.AND P3, PT, R6, UR6, PT ;  /* 0x0000000606007c0c */ /* 0x002fda000bf62070 */
[----:B------:R-:W-:Y:S06]  /*43e0*/  @P3 MEMBAR.ALL.GPU ;  /* 0x0000000000003992 */ /* 0x000fec000000a000 */
[----:B------:R-:W-:-:S00]  /*43f0*/  @P3 ERRBAR ;  /* 0x00000000000039ab */ /* 0x000fc00000000000 */
[----:B------:R-:W-:Y:S06]  /*4400*/  @P3 CGAERRBAR ;  /* 0x00000000000035ab */ /* 0x000fec0000000000 */
[----:B------:R2:W-:Y:S01]  /*4410*/  @P3 REDG.E.ADD.S32.STRONG.GPU desc[UR8][R24.64], R29 ;  /* 0x0000001d1800398e */ /* 0x0005e2000c10e388 */
[----:B------:R-:W-:Y:S05]  /*4420*/  @!P0 BRA `(.L_x_289) ;  /* 0x0000000000148947 */ /* 0x000fea0003800000 */
.L_x_290:
[----:B--2---:R-:W2:Y:S04]  /*4430*/  LDG.E.STRONG.GPU R26, desc[UR8][R24.64] ;  /* 0x00000008181a7981 */ /* 0x004ea8000c1ef900 */
[----:B--2---:R-:W-:Y:S01]  /*4440*/  CCTL.IVALL ;  /* 0x00000000ff00798f */ /* 0x004fe20002000000 */
[----:B------:R-:W-:Y:S05]  /*4450*/  YIELD ;  /* 0x0000000000007946 */ /* 0x000fea0003800000 */
[----:B------:R-:W-:-:S13]  /*4460*/  ISETP.NE.AND P0, PT, R26, R31, PT ;  /* 0x0000001f1a00720c */ /* 0x000fda0003f05270 */
[----:B------:R-:W-:Y:S05]  /*4470*/  @P0 BRA `(.L_x_290) ;  /* 0xfffffffc00ec0947 */ /* 0x000fea000383ffff */
.L_x_289:
        /* <DEDUP_REMOVED lines=17> */
.L_x_294:
        /* <DEDUP_REMOVED lines=115> */
.L_x_293:
        /* <DEDUP_REMOVED lines=61> */
.L_x_295:
[----:B------:R-:W-:-:S13]  /*5090*/  ISETP.NE.OR P0, PT, R50, RZ, P0 ;  /* 0x000000ff3200720c */ /* 0x000fda0000705670 */
[----:B------:R-:W-:Y:S05]  /*50a0*/  @!P0 BRA `(.L_x_291) ;  /* 0x00000000007c8947 */ /* 0x000fea0003800000 */
.L_x_292:
        /* <DEDUP_REMOVED lines=31> */
.L_x_291:
        /* <DEDUP_REMOVED lines=11> */
.L_x_297:
[----:B------:R-:W-:Y:S05]  /*5350*/  BSYNC B0 ;  /* 0x0000000000007941 */ /* 0x000fea0003800000 */
.L_x_296:
        /* <DEDUP_REMOVED lines=16> */
.L_x_288:
[----:B------:R-:W1:Y:S01]  /*5460*/  S2UR UR6, SR_CgaCtaId ;  /* 0x00000000000679c3 */ /* 0x000e620000008800 */
[----:B------:R-:W-:Y:S01]  /*5470*/  UMOV UR5, 0x400 ;  /* 0x0000040000057882 */ /* 0x000fe20000000000 */
[----:B------:R-:W-:Y:S01]  /*5480*/  SHF.L.U32 R65, R65, 0x10, RZ ;  /* 0x0000001041417819 */ /* 0x000fe200000006ff */
[----:B------:R-:W-:Y:S01]  /*5490*/  ULDC.64 UR14, c[0x0][0x290] ;  /* 0x0000a400000e7ab9 */ /* 0x000fe20000000a00 */
[----:B--2---:R-:W-:Y:S02]  /*54a0*/  SHF.L.U32 R29, R32, 0x10, RZ ;  /* 0x00000010201d7819 */ /* 0x004fe400000006ff */
[----:B------:R-:W-:Y:S01]  /*54b0*/  ISETP.GE.U32.AND P0, PT, R74, UR14, PT ;  /* 0x0000000e4a007c0c */ /* 0x000fe2000bf06070 */
[----:B------:R-:W-:Y:S01]  /*54c0*/  FADD.FTZ R65, -R20, R65 ;  /* 0x0000004114417221 */ /* 0x000fe20000010100 */
[----:B------:R-:W-:-:S03]  /*54d0*/  SHF.L.U32 R47, R47, 0x10, RZ ;  /* 0x000000102f2f7819 */ /* 0x000fc600000006ff */
[----:B------:R-:W-:Y:S01]  /*54e0*/  FMUL.FTZ R52, R65, R80 ;  /* 0x0000005041347220 */ /* 0x000fe20000410000 */
[----:B-1----:R-:W-:-:S09]  /*54f0*/  ULEA UR5, UR6, UR5, 0x18 ;  /* 0x0000000506057291 */ /* 0x002fd2000f8ec03f */
[----:B------:R0:W-:Y:S01]  /*5500*/  @!P2 STS.64 [UR5+0xc0], R22 ;  /* 0x0000c016ff00a988 */ /* 0x0001e20008000a05 */
[----:B------:R-:W-:Y:S01]  /*5510*/  BAR.SYNC.DEFER_BLOCKING 0x0 ;  /* 0x0000000000007b1d */ /* 0x000fe20000010000 */
[----:B0-----:R-:W-:Y:S01]  /*5520*/  FADD.FTZ R23, -R20, R29 ;  /* 0x0000001d14177221 */ /* 0x001fe20000010100 */
[----:B------:R-:W-:-:S03]  /*5530*/  SHF.L.U32 R29, R66, 0x10, RZ ;  /* 0x00000010421d7819 */ /* 0x000fc600000006ff */
[----:B------:R-:W-:Y:S01]  /*5540*/  FMUL.FTZ R50, R23, R80 ;  /* 0x0000005017327220 */ /* 0x000fe20000410000 */
[----:B------:R-:W0:Y:S01]  /*5550*/  LDS.64 R24, [UR5+0xc0] ;  /* 0x0000c005ff187984 */ /* 0x000e220008000a00 */
[----:B------:R-:W-:Y:S02]  /*5560*/  ULDC UR5, c[0x0][0x2bc] ;  /* 0x0000af0000057ab9 */ /* 0x000fe40000000800 */
[----:B0-----:R-:W-:Y:S01]  /*5570*/  FMUL.FTZ R26, R24, UR5 ;  /* 0x00000005181a7c20 */ /* 0x001fe20008410000 */
        /* <DEDUP_REMOVED lines=21> */
.L_x_298:
[----:B------:R-:W-:Y:S04]  /*56d0*/  BSSY B0, `(.L_x_299) ;  /* 0x0000014000007945 */ /* 0x000fe80003800000 */
[----:B------:R-:W-:Y:S05]  /*56e0*/  @!P1 BRA `(.L_x_300) ;  /* 0x0000000000489947 */ /* 0x000fea0003800000 */
        /* <DEDUP_REMOVED lines=10> */
[----:B------:R-:W-:Y:S01]  /*5790*/  IMAD R49, R75, UR13, R28 ;  /* 0x0000000d4b317c24 */ /* 0x000fe2000f8e021c */
[----:B------:R-:W-:Y:S01]  /*57a0*/  ULDC.64 UR12, c[0x0][0x210] ;  /* 0x00008400000c7ab9 */ /* 0x000fe20000000a00 */
[----:B------:R-:W-:Y:S01]  /*57b0*/  FMUL.FTZ R28, R47, R80 ;  /* 0x000000502f1c7220 */ /* 0x000fe20000410000 */
[----:B------:R-:W-:Y:S02]  /*57c0*/  LEA R24, P2, R22, UR12, 0x1 ;  /* 0x0000000c16187c11 */ /* 0x000fe4000f8408ff */
[----:B------:R-:W-:Y:S02]  /*57d0*/  IADD3 R49, R23, R49, RZ ;  /* 0x0000003117317210 */ /* 0x000fe40007ffe0ff */
[----:B------:R-:W-:Y:S02]  /*57e0*/  F2FP.BF16.F32.PACK_AB R23, R28, R31 ;  /* 0x0000001f1c17723e */ /* 0x000fe400000010ff */
[----:B------:R-:W-:-:S05]  /*57f0*/  LEA.HI.X R25, R22, UR13, R49, 0x1, P2 ;  /* 0x0000000d16197c11 */ /* 0x000fca00090f0c31 */
[----:B------:R0:W-:Y:S02]  /*5800*/  STG.E desc[UR8][R24.64], R23 ;  /* 0x0000001718007986 */ /* 0x0001e4000c101908 */
.L_x_300:
[----:B------:R-:W-:Y:S05]  /*5810*/  BSYNC B0 ;  /* 0x0000000000007941 */ /* 0x000fea0003800000 */
.L_x_299:
        /* <DEDUP_REMOVED lines=9> */
[----:B------:R-:W-:-:S02]  /*58b0*/  ISETP.GE.U32.AND P0, PT, R72, UR14, PT ;  /* 0x0000000e48007c0c */ /* 0x000fc4000bf06070 */
[----:B------:R-:W-:Y:S02]  /*58c0*/  ISETP.GE.U32.AND P2, PT, R71, UR14, PT ;  /* 0x0000000e47007c0c */ /* 0x000fe4000bf46070 */
[C---:B------:R-:W-:Y:S02]  /*58d0*/  ISETP.GT.U32.OR P3, PT, R77.reuse, 0x27f, P3 ;  /* 0x0000027f4d00780c */ /* 0x040fe40001f64470 */
[----:B------:R-:W-:Y:S02]  /*58e0*/  ISETP.GT.U32.OR P4, PT, R77, 0x27f, P4 ;  /* 0x0000027f4d00780c */ /* 0x000fe40002784470 */
        /* <DEDUP_REMOVED lines=22> */
.L_x_301:
        /* <DEDUP_REMOVED lines=20> */
.L_x_303:
[----:B------:R-:W-:Y:S05]  /*5b90*/  BSYNC B0 ;  /* 0x0000000000007941 */ /* 0x000fea0003800000 */
.L_x_302:
        /* <DEDUP_REMOVED lines=25> */
.L_x_304:
        /* <DEDUP_REMOVED lines=9> */
[----:B------:R-:W-:Y:S02]  /*5dc0*/  FFMA.FTZ R43, R43, R82, -R24 ;  /* 0x000000522b2b7223 */ /* 0x000fe40000010818 */
[----:B------:R-:W-:-:S04]  /*5dd0*/  IMAD.WIDE.U32 R22, R73, UR12, R22 ;  /* 0x0000000c49167c25 */ /* 0x000fc8000f8e0016 */
[----:B------:R-:W-:Y:S01]  /*5de0*/  IMAD R9, R73, UR13, R28 ;  /* 0x0000000d49097c24 */ /* 0x000fe2000f8e021c */
[----:B------:R-:W-:Y:S01]  /*5df0*/  ULDC.64 UR12, c[0x0][0x210] ;  /* 0x00008400000c7ab9 */ /* 0x000fe20000000a00 */
[-C--:B------:R-:W-:Y:S01]  /*5e00*/  FMUL.FTZ R28, R7, R80.reuse ;  /* 0x00000050071c7220 */ /* 0x080fe20000410000 */
[----:B------:R-:W-:Y:S01]  /*5e10*/  FMUL.FTZ R7, R43, R80 ;  /* 0x000000502b077220 */ /* 0x000fe20000410000 */
[C---:B------:R-:W-:Y:S02]  /*5e20*/  LEA R24, P3, R22.reuse, UR12, 0x1 ;  /* 0x0000000c16187c11 */ /* 0x040fe4000f8608ff */
[----:B------:R-:W-:Y:S02]  /*5e30*/  IADD3 R9, R23, R9, RZ ;  /* 0x0000000917097210 */ /* 0x000fe40007ffe0ff */
[----:B------:R-:W-:Y:S02]  /*5e40*/  F2FP.BF16.F32.PACK_AB R7, R7, R28 ;  /* 0x0000001c0707723e */ /* 0x000fe400000010ff */
[----:B------:R-:W-:-:S05]  /*5e50*/  LEA.HI.X R25, R22, UR13, R9, 0x1, P3 ;  /* 0x0000000d16197c11 */ /* 0x000fca00098f0c09 */
[----:B------:R0:W-:Y:S02]  /*5e60*/  STG.E desc[UR8][R24.64], R7 ;  /* 0x0000000718007986 */ /* 0x0001e4000c101908 */
.L_x_306:
[----:B------:R-:W-:Y:S05]  /*5e70*/  BSYNC B0 ;  /* 0x0000000000007941 */ /* 0x000fea0003800000 */
.L_x_305:
[----:B------:R-:W-:Y:S02]  /*5e80*/  SHF.L.U32 R23, R62, 0x10, RZ ;  /* 0x000000103e177819 */ /* 0x000fe400000006ff */
[----:B0-----:R-:W-:Y:S02]  /*5e90*/  SHF.L.U32 R7, R42, 0x10, RZ ;  /* 0x000000102a077819 */ /* 0x001fe400000006ff */
[----:B------:R-:W-:Y:S01]  /*5ea0*/  ISETP.GE.U32.AND P3, PT, R70, UR14, PT ;  /* 0x0000000e46007c0c */ /* 0x000fe2000bf66070 */
[C---:B------:R-:W-:Y:S01]  /*5eb0*/  FADD.FTZ R25, -R20.reuse, R23 ;  /* 0x0000001714197221 */ /* 0x040fe20000010100 */
[----:B------:R-:W-:Y:S01]  /*5ec0*/  ISETP.GE.U32.AND P4, PT, R69, UR14, PT ;  /* 0x0000000e45007c0c */ /* 0x000fe2000bf86070 */
[----:B------:R-:W-:Y:S01]  /*5ed0*/  FADD.FTZ R23, -R20, R7 ;  /* 0x0000000714177221 */ /* 0x000fe20000010100 */
[----:B------:R-:W-:Y:S01]  /*5ee0*/  ISETP.GE.U32.AND P6, PT, R68, UR14, PT ;  /* 0x0000000e44007c0c */ /* 0x000fe2000bfc6070 */
[-C--:B------:R-:W-:Y:S01]  /*5ef0*/  FMUL.FTZ R30, R25, R80.reuse ;  /* 0x00000050191e7220 */ /* 0x080fe20000410000 */
[----:B------:R-:W-:Y:S01]  /*5f00*/  SHF.L.U32 R47, R56, 0x10, RZ ;  /* 0x00000010382f7819 */ /* 0x000fe200000006ff */
[----:B------:R-:W-:Y:S01]  /*5f10*/  FMUL.FTZ R28, R23, R80 ;  /* 0x00000050171c7220 */ /* 0x000fe20000410000 */
[----:B------:R-:W-:-:S02]  /*5f20*/  SHF.L.U32 R49, R40, 0x10, RZ ;  /* 0x0000001028317819 */ /* 0x000fc400000006ff */
        /* <DEDUP_REMOVED lines=15> */
[----:B------:R-:W-:Y:S01]  /*6020*/  FADD.FTZ R9, -R20, R9 ;  /* 0x0000000914097221 */ /* 0x000fe20000010100 */
[----:B------:R-:W-:-:S02]  /*6030*/  ISETP.GE.AND.EX P3, PT, R15, UR15, PT, P3 ;  /* 0x0000000f0f007c0c */ /* 0x000fc4000bf66330 */
[----:B------:R-:W-:Y:S02]  /*6040*/  ISETP.GE.AND.EX P4, PT, R17, UR15, PT, P4 ;  /* 0x0000000f11007c0c */ /* 0x000fe4000bf86340 */
[----:B------:R-:W-:Y:S02]  /*6050*/  ISETP.GE.AND.EX P6, PT, R19, UR15, PT, P6 ;  /* 0x0000000f13007c0c */ /* 0x000fe4000bfc6360 */
[C---:B------:R-:W-:Y:S02]  /*6060*/  ISETP.GT.U32.OR P0, PT, R77.reuse, 0x27f, P0 ;  /* 0x0000027f4d00780c */ /* 0x040fe40000704470 */
[C---:B------:R-:W-:Y:S02]  /*6070*/  ISETP.GT.U32.OR P2, PT, R77.reuse, 0x27f, P2 ;  /* 0x0000027f4d00780c */ /* 0x040fe40001744470 */
[C---:B------:R-:W-:Y:S02]  /*6080*/  ISETP.GT.U32.OR P3, PT, R77.reuse, 0x27f, P3 ;  /* 0x0000027f4d00780c */ /* 0x040fe40001f64470 */
[----:B------:R-:W-:-:S02]  /*6090*/  ISETP.GT.U32.OR P4, PT, R77, 0x27f, P4 ;  /* 0x0000027f4d00780c */ /* 0x000fc40002784470 */
        /* <DEDUP_REMOVED lines=22> */
.L_x_307:
[----:B------:R-:W-:Y:S04]  /*6200*/  BSSY B0, `(.L_x_308) ;  /* 0x0000014000007945 */ /* 0x000fe80003800000 */
[----:B------:R-:W-:Y:S05]  /*6210*/  @P0 BRA `(.L_x_309) ;  /* 0x0000000000480947 */ /* 0x000fea0003800000 */
[----:B------:R-:W-:Y:S01]  /*6220*/  ULDC.64 UR12, c[0x0][0x288] ;  /* 0x0000a200000c7ab9 */ /* 0x000fe20000000a00 */
[----:B------:R-:W-:Y:S01]  /*6230*/  MOV R22, R86 ;  /* 0x0000005600167202 */ /* 0x000fe20000000f00 */
        /* <DEDUP_REMOVED lines=11> */
[C---:B------:R-:W-:Y:S02]  /*62f0*/  LEA R24, P0, R22.reuse, UR12, 0x1 ;  /* 0x0000000c16187c11 */ /* 0x040fe4000f8008ff */
[----:B------:R-:W-:Y:S02]  /*6300*/  IADD3 R25, R23, R25, RZ ;  /* 0x0000001917197210 */ /* 0x000fe40007ffe0ff */
[----:B------:R-:W-:Y:S02]  /*6310*/  F2FP.BF16.F32.PACK_AB R11, R11, R12 ;  /* 0x0000000c0b0b723e */ /* 0x000fe400000010ff */
[----:B------:R-:W-:-:S05]  /*6320*/  LEA.HI.X R25, R22, UR13, R25, 0x1, P0 ;  /* 0x0000000d16197c11 */ /* 0x000fca00080f0c19 */
[----:B------:R0:W-:Y:S02]  /*6330*/  STG.E desc[UR8][R24.64], R11 ;  /* 0x0000000b18007986 */ /* 0x0001e4000c101908 */
.L_x_309:
[----:B------:R-:W-:Y:S05]  /*6340*/  BSYNC B0 ;  /* 0x0000000000007941 */ /* 0x000fea0003800000 */
.L_x_308:
        /* <DEDUP_REMOVED lines=23> */
.L_x_310:
        /* <DEDUP_REMOVED lines=20> */
.L_x_312:
[----:B------:R-:W-:Y:S05]  /*6600*/  BSYNC B0 ;  /* 0x0000000000007941 */ /* 0x000fea0003800000 */
.L_x_311:
        /* <DEDUP_REMOVED lines=23> */
.L_x_313:
        /* <DEDUP_REMOVED lines=20> */
.L_x_315:
[----:B------:R-:W-:Y:S05]  /*68c0*/  BSYNC B0 ;  /* 0x0000000000007941 */ /* 0x000fea0003800000 */
.L_x_314:
        /* <DEDUP_REMOVED lines=23> */
.L_x_316:
[----:B------:R-:W-:Y:S04]  /*6a40*/  BSSY B0, `(.L_x_317) ;  /* 0x0000014000007945 */ /* 0x000fe80003800000 */
[----:B------:R-:W-:Y:S05]  /*6a50*/  @P4 BRA `(.L_x_318) ;  /* 0x0000000000484947 */ /* 0x000fea0003800000 */
[C-C-:B------:R-:W-:Y:S01]  /*6a60*/  FFMA.FTZ R10, R26.reuse, R20, R27.reuse ;  /* 0x000000141a0a7223 */ /* 0x140fe2000001001b */
[----:B------:R-:W-:Y:S01]  /*6a70*/  FFMA.FTZ R12, R26, R18, R27 ;  /* 0x000000121a0c7223 */ /* 0x000fe2000001001b */
[----:B------:R-:W-:Y:S02]  /*6a80*/  ULDC.64 UR12, c[0x0][0x288] ;  /* 0x0000a200000c7ab9 */ /* 0x000fe40000000a00 */
[----:B------:R-:W-:Y:S01]  /*6a90*/  FFMA.FTZ R15, R11, R84, -R10 ;  /* 0x000000540b0f7223 */ /* 0x000fe2000001080a */
[----:B------:R-:W-:Y:S01]  /*6aa0*/  MOV R10, R86 ;  /* 0x00000056000a7202 */ /* 0x000fe20000000f00 */
[----:B------:R-:W-:Y:S01]  /*6ab0*/  IMAD R14, R17, UR12, RZ ;  /* 0x0000000c110e7c24 */ /* 0x000fe2000f8e02ff */
[----:B------:R-:W-:Y:S01]  /*6ac0*/  MOV R11, R89 ;  /* 0x00000059000b7202 */ /* 0x000fe20000000f00 */
        /* <DEDUP_REMOVED lines=11> */
.L_x_318:
[----:B------:R-:W-:Y:S05]  /*6b80*/  BSYNC B0 ;  /* 0x0000000000007941 */ /* 0x000fea0003800000 */
.L_x_317:
        /* <DEDUP_REMOVED lines=23> */
.L_x_319:
        /* <DEDUP_REMOVED lines=19> */
.L_x_321:
[----:B------:R-:W-:Y:S05]  /*6e30*/  BSYNC B0 ;  /* 0x0000000000007941 */ /* 0x000fea0003800000 */
.L_x_320:
[----:B0-----:R-:W0:Y:S01]  /*6e40*/  LDC R7, c[0x0][0x10] ;  /* 0x00000400ff077b82 */ /* 0x001e220000000800 */
[----:B------:R-:W-:Y:S02]  /*6e50*/  IADD3 R67, R67, 0x1, RZ ;  /* 0x0000000143437810 */ /* 0x000fe40007ffe0ff */
[----:B0-----:R-:W-:-:S04]  /*6e60*/  IADD3 R76, R7, R76, RZ ;  /* 0x0000004c074c7210 */ /* 0x001fc80007ffe0ff */
[----:B------:R-:W-:-:S13]  /*6e70*/  ISETP.GE.AND P0, PT, R76, UR4, PT ;  /* 0x000000044c007c0c */ /* 0x000fda000bf06270 */
[----:B------:R-:W-:Y:S05]  /*6e80*/  @!P0 BRA `(.L_x_322) ;  /* 0xffffff94002c8947 */ /* 0x000fea000383ffff */
.L_x_271:
        /* <DEDUP_REMOVED lines=19> */
.L_x_324:
[----:B------:R-:W-:Y:S05]  /*6fc0*/  BSYNC B0 ;  /* 0x0000000000007941 */ /* 0x000fea0003800000 */
.L_x_323:
        /* <DEDUP_REMOVED lines=11> */
.L_x_326:
[----:B------:R-:W2:Y:S04]  /*7080*/  LDG.E.STRONG.GPU R5, desc[UR8][R2.64] ;  /* 0x0000000802057981 */ /* 0x000ea8000c1ef900 */
[----:B--2---:R-:W-:Y:S01]  /*7090*/  CCTL.IVALL ;  /* 0x00000000ff00798f */ /* 0x004fe20002000000 */
[----:B------:R-:W-:Y:S05]  /*70a0*/  YIELD ;  /* 0x0000000000007946 */ /* 0x000fea0003800000 */
[----:B------:R-:W-:-:S13]  /*70b0*/  ISETP.NE.AND P0, PT, R5, R0, PT ;  /* 0x000000000500720c */ /* 0x000fda0003f05270 */
[----:B------:R-:W-:Y:S05]  /*70c0*/  @P0 BRA `(.L_x_326) ;  /* 0xfffffffc00ec0947 */ /* 0x000fea000383ffff */
.L_x_325:
        /* <DEDUP_REMOVED lines=24> */
.L_x_327:
        /* <DEDUP_REMOVED lines=25> */
.L_x_328:
        /* <DEDUP_REMOVED lines=10> */
.L_x_2286:


//--------------------- .text._Z35group_norm_nhwc_bwd_one_pass_kernelI11Bf16IOFp16WLi64ELi20ELi640EEv26Group_norm_nhwc_bwd_params --------------------------
	.section	.text._Z35group_norm_nhwc_bwd_one_pass_kernelI11Bf16IOFp16WLi64ELi20ELi640EEv26Group_norm_nhwc_bwd_params,"ax",@progbits
	.align	128
        .global         _Z35group_norm_nhwc_bwd_one_pass_kernelI11Bf16IOFp16WLi64ELi20ELi640EEv26Group_norm_nhwc_bwd_params
        .type           _Z35group_norm_nhwc_bwd_one_pass_kernelI11Bf16IOFp16WLi64ELi20ELi640EEv26Group_norm_nhwc_bwd_params,@function
        .size           _Z35group_norm_nhwc_bwd_one_pass_kernelI11Bf16IOFp16WLi64ELi20ELi640EEv26Group_norm_nhwc_bwd_params,(.L_x_2287 - _Z35group_norm_nhwc_bwd_one_pass_kernelI11Bf16IOFp16WLi64ELi20ELi640EEv26Group_norm_nhwc_bwd_params)
        .other          _Z35group_norm_nhwc_bwd_one_pass_kernelI11Bf16IOFp16WLi64ELi20ELi640EEv26Group_norm_nhwc_bwd_params,@"STO_CUDA_ENTRY STV_DEFAULT"
_Z35group_norm_nhwc_bwd_one_pass_kernelI11Bf16IOFp16WLi64ELi20ELi640EEv26Group_norm_nhwc_bwd_params:
.text._Z35group_norm_nhwc_bwd_one_pass_kernelI11Bf16IOFp16WLi64ELi20ELi640EEv26Group_norm_nhwc_bwd_params:
        /* <DEDUP_REMOVED lines=47> */
.L_x_352:
        /* <DEDUP_REMOVED lines=101> */
[----:B--2---:R-:W-:Y:S02]  /*0940*/  HADD2.F32 R34, -RZ, R34.H0_H0 ;  /* 0x20000022ff227230 */ /* 0x004fe40000004100 */
[----:B---3--:R-:W-:Y:S02]  /*0950*/  HADD2.F32 R7, -RZ, R7.H0_H0 ;  /* 0x20000007ff077230 */ /* 0x008fe40000004100 */
[----:B----4-:R-:W-:Y:S02]  /*0960*/  @P0 HADD2.F32 R33, -RZ, R9.H0_H0 ;  /* 0x20000009ff210230 */ /* 0x010fe40000004100 */
[----:B-----5:R-:W-:-:S07]  /*0970*/  @P0 HADD2.F32 R32, -RZ, R8.H0_H0 ;  /* 0x20000008ff200230 */ /* 0x020fce0000004100 */
.L_x_331:
[----:B------:R-:W-:Y:S05]  /*0980*/  BSYNC B0 ;  /* 0x0000000000007941 */ /* 0x000fea0003800000 */
.L_x_330:
        /* <DEDUP_REMOVED lines=25> */
.L_x_332:
        /* <DEDUP_REMOVED lines=97> */
.L_x_334:
[----:B------:R-:W-:Y:S05]  /*1130*/  BSYNC B0 ;  /* 0x0000000000007941 */ /* 0x000fea0003800000 */
.L_x_333:
        /* <DEDUP_REMOVED lines=318> */
.L_x_336:
[----:B------:R-:W-:Y:S05]  /*2520*/  BSYNC B0 ;  /* 0x0000000000007941 */ /* 0x000fea0003800000 */
.L_x_335:
        /* <DEDUP_REMOVED lines=20> */
.L_x_338:
[----:B------:R-:W-:Y:S05]  /*2670*/  BSYNC B0 ;  /* 0x0000000000007941 */ /* 0x000fea0003800000 */
.L_x_337:
        /* <DEDUP_REMOVED lines=34> */
.L_x_341:
[----:B------:R-:W2:Y:S04]  /*28a0*/  LDG.E.STRONG.GPU R10, desc[UR14][R8.64] ;  /* 0x0000000e080a7981 */ /* 0x000ea8000c1ef900 */
[----:B--2---:R-:W-:Y:S01]  /*28b0*/  CCTL.IVALL ;  /* 0x00000000ff00798f */ /* 0x004fe20002000000 */
[----:B------:R-:W-:Y:S05]  /*28c0*/  YIELD ;  /* 0x0000000000007946 */ /* 0x000fea0003800000 */
[----:B------:R-:W-:-:S13]  /*28d0*/  ISETP.NE.AND P0, PT, R10, R13, PT ;  /* 0x0000000d0a00720c */ /* 0x000fda0003f05270 */
[----:B------:R-:W-:Y:S05]  /*28e0*/  @P0 BRA `(.L_x_341) ;  /* 0xfffffffc00ec0947 */ /* 0x000fea000383ffff */
.L_x_340:
        /* <DEDUP_REMOVED lines=17> */
.L_x_345:
        /* <DEDUP_REMOVED lines=115> */
.L_x_344:
        /* <DEDUP_REMOVED lines=61> */
.L_x_346:
[----:B------:R-:W-:-:S13]  /*3500*/  ISETP.NE.OR P0, PT, R20, RZ, P0 ;  /* 0x000000ff1400720c */ /* 0x000fda0000705670 */
[----:B------:R-:W-:Y:S05]  /*3510*/  @!P0 BRA `(.L_x_342) ;  /* 0x00000000007c8947 */ /* 0x000fea0003800000 */
.L_x_343:
        /* <DEDUP_REMOVED lines=31> */
.L_x_342:
        /* <DEDUP_REMOVED lines=11> */
.L_x_348:
[----:B------:R-:W-:Y:S05]  /*37c0*/  BSYNC B0 ;  /* 0x0000000000007941 */ /* 0x000fea0003800000 */
.L_x_347:
        /* <DEDUP_REMOVED lines=16> */
.L_x_339:
        /* <DEDUP_REMOVED lines=34> */
.L_x_349:
        /* <DEDUP_REMOVED lines=23> */
.L_x_351:
[----:B------:R-:W-:Y:S05]  /*3c60*/  BSYNC B0 ;  /* 0x0000000000007941 */ /* 0x000fea0003800000 */
.L_x_350:
[----:B------:R-:W-:Y:S01]  /*3c70*/  ULDC UR6, c[0x0][0x10] ;  /* 0x0000040000067ab9 */ /* 0x000fe20000000800 */
[----:B------:R-:W-:Y:S02]  /*3c80*/  UIADD3 UR4, UR4, 0x1, URZ ;  /* 0x0000000104047890 */ /* 0x000fe4000fffe03f */
[----:B------:R-:W-:-:S04]  /*3c90*/  UIADD3 UR8, UR6, UR8, URZ ;  /* 0x0000000806087290 */ /* 0x000fc8000fffe03f */
[----:B------:R-:W-:-:S06]  /*3ca0*/  UISETP.GE.AND UP0, UPT, UR8, UR5, UPT ;  /* 0x000000050800728c */ /* 0x000fcc000bf06270 */
[----:B------:R-:W-:-:S13]  /*3cb0*/  PLOP3.LUT P0, PT, PT, PT, UP0, 0x80, 0x0 ;  /* 0x000000000000781c */ /* 0x000fda0003f0f008 */
[----:B------:R-:W-:Y:S05]  /*3cc0*/  @!P0 BRA `(.L_x_352) ;  /* 0xffffffc400888947 */ /* 0x000fea000383ffff */
.L_x_329:
        /* <DEDUP_REMOVED lines=19> */
.L_x_354:
[----:B------:R-:W-:Y:S05]  /*3e00*/  BSYNC B0 ;  /* 0x0000000000007941 */ /* 0x000fea0003800000 */
.L_x_353:
        /* <DEDUP_REMOVED lines=11> */
.L_x_356:
[----:B------:R-:W3:Y:S04]  /*3ec0*/  LDG.E.STRONG.GPU R5, desc[UR14][R2.64] ;  /* 0x0000000e02057981 */ /* 0x000ee8000c1ef900 */
[----:B---3--:R-:W-:Y:S01]  /*3ed0*/  CCTL.IVALL ;  /* 0x00000000ff00798f */ /* 0x008fe20002000000 */
[----:B------:R-:W-:Y:S05]  /*3ee0*/  YIELD ;  /* 0x0000000000007946 */ /* 0x000fea0003800000 */
[----:B------:R-:W-:-:S13]  /*3ef0*/  ISETP.NE.AND P0, PT, R5, R0, PT ;  /* 0x000000000500720c */ /* 0x000fda0003f05270 */
[----:B------:R-:W-:Y:S05]  /*3f00*/  @P0 BRA `(.L_x_356) ;  /* 0xfffffffc00ec0947 */ /* 0x000fea000383ffff */
.L_x_355:
        /* <DEDUP_REMOVED lines=24> */
.L_x_357:
        /* <DEDUP_REMOVED lines=17> */
[----:B---3--:R-:W-:Y:S02]  /*41a0*/  F2FP.F16.F32.PACK_AB R3, R15, R0 ;  /* 0x000000000f03723e */ /* 0x008fe400000000ff */
[----:B------:R-:W-:Y:S02]  /*41b0*/  SHF.R.S32.HI R0, RZ, 0x1f, R31 ;  /* 0x0000001fff007819 */ /* 0x000fe4000001141f */
[----:B----4-:R-:W-:Y:S01]  /*41c0*/  F2FP.F16.F32.PACK_AB R21, R19, R16 ;  /* 0x000000101315723e */ /* 0x010fe200000000ff */
[----:B------:R1:W-:Y:S04]  /*41d0*/  STG.E desc[UR14][R8.64], R3 ;  /* 0x0000000308007986 */ /* 0x0003e8000c10190e */
[----:B------:R1:W-:Y:S01]  /*41e0*/  STG.E desc[UR14][R10.64], R21 ;  /* 0x000000150a007986 */ /* 0x0003e2000c10190e */
[----:B------:R-:W-:-:S13]  /*41f0*/  ISETP.GT.AND.EX P0, PT, R25, R0, PT, P0 ;  /* 0x000000001900720c */ /* 0x000fda0003f04300 */
[----:B-1----:R-:W-:Y:S05]  /*4200*/  @P0 BRA `(.L_x_357) ;  /* 0xfffffffc00a00947 */ /* 0x002fea000383ffff */
[----:B------:R-:W-:Y:S05]  /*4210*/  EXIT ;  /* 0x000000000000794d */ /* 0x000fea0003800000 */
.L_x_358:
        /* <DEDUP_REMOVED lines=14> */
.L_x_2287:


//--------------------- .text._Z35group_norm_nhwc_bwd_one_pass_kernelI11Bf16IOFp16WLi128ELi20ELi640EEv26Group_norm_nhwc_bwd_params --------------------------
	.section	.text._Z35group_norm_nhwc_bwd_one_pass_kernelI11Bf16IOFp16WLi128ELi20ELi640EEv26Group_norm_nhwc_bwd_params,"ax",@progbits
	.align	128
        .global         _Z35group_norm_nhwc_bwd_one_pass_kernelI11Bf16IOFp16WLi128ELi20ELi640EEv26Group_norm_nhwc_bwd_params
        .type           _Z35group_norm_nhwc_bwd_one_pass_kernelI11Bf16IOFp16WLi128ELi20ELi640EEv26Group_norm_nhwc_bwd_params,@function
        .size           _Z35group_norm_nhwc_bwd_one_pass_kernelI11Bf16IOFp16WLi128ELi20ELi640EEv26Group_norm_nhwc_bwd_params,(.L_x_2288 - _Z35group_norm_nhwc_bwd_one_pass_kernelI11Bf16IOFp16WLi128ELi20ELi640EEv26Group_norm_nhwc_bwd_params)
        .other          _Z35group_norm_nhwc_bwd_one_pass_kernelI11Bf16IOFp16WLi128ELi20ELi640EEv26Group_norm_nhwc_bwd_params,@"STO_CUDA_ENTRY STV_DEFAULT"
_Z35group_norm_nhwc_bwd_one_pass_kernelI11Bf16IOFp16WLi128ELi20ELi640EEv26Group_norm_nhwc_bwd_params:
.text._Z35group_norm_nhwc_bwd_one_pass_kernelI11Bf16IOFp16WLi128ELi20ELi640EEv26Group_norm_nhwc_bwd_params:
        /* <DEDUP_REMOVED lines=48> */
.L_x_386:
        /* <DEDUP_REMOVED lines=116> */
[----:B--2---:R-:W-:Y:S02]  /*0a40*/  HADD2.F32 R30, -RZ, R30.H0_H0 ;  /* 0x2000001eff1e7230 */ /* 0x004fe40000004100 */
[----:B---3--:R-:W-:Y:S02]  /*0a50*/  HADD2.F32 R5, -RZ, R5.H0_H0 ;  /* 0x20000005ff057230 */ /* 0x008fe40000004100 */
[----:B----4-:R-:W-:Y:S02]  /*0a60*/  @P0 HADD2.F32 R29, -RZ, R11.H0_H0 ;  /* 0x2000000bff1d0230 */ /* 0x010fe40000004100 */
[----:B------:R-:W-:-:S07]  /*0a70*/  @P0 HADD2.F32 R28, -RZ, R10.H0_H0 ;  /* 0x2000000aff1c0230 */ /* 0x000fce0000004100 */
.L_x_361:
[----:B------:R-:W-:Y:S05]  /*0a80*/  BSYNC B0 ;  /* 0x0000000000007941 */ /* 0x000fea0003800000 */
.L_x_360:
        /* <DEDUP_REMOVED lines=37> */
.L_x_362:
        /* <DEDUP_REMOVED lines=26> */
.L_x_363:
        /* <DEDUP_REMOVED lines=105> */
.L_x_365:
[----:B------:R-:W-:Y:S05]  /*1510*/  BSYNC B0 ;  /* 0x0000000000007941 */ /* 0x000fea0003800000 */
.L_x_364:
        /* <DEDUP_REMOVED lines=318> */
.L_x_367:
[----:B------:R-:W-:Y:S05]  /*2900*/  BSYNC B0 ;  /* 0x0000000000007941 */ /* 0x000fea0003800000 */
.L_x_366:
        /* <DEDUP_REMOVED lines=20> */
.L_x_369:
[----:B------:R-:W-:Y:S05]  /*2a50*/  BSYNC B0 ;  /* 0x0000000000007941 */ /* 0x000fea0003800000 */
.L_x_368:
        /* <DEDUP_REMOVED lines=34> */
.L_x_372:
[----:B------:R-:W2:Y:S04]  /*2c80*/  LDG.E.STRONG.GPU R10, desc[UR14][R8.64] ;  /* 0x0000000e080a7981 */ /* 0x000ea8000c1ef900 */
[----:B--2---:R-:W-:Y:S01]  /*2c90*/  CCTL.IVALL ;  /* 0x00000000ff00798f */ /* 0x004fe20002000000 */
[----:B------:R-:W-:Y:S05]  /*2ca0*/  YIELD ;  /* 0x0000000000007946 */ /* 0x000fea0003800000 */
[----:B------:R-:W-:-:S13]  /*2cb0*/  ISETP.NE.AND P0, PT, R10, R13, PT ;  /* 0x0000000d0a00720c */ /* 0x000fda0003f05270 */
[----:B------:R-:W-:Y:S05]  /*2cc0*/  @P0 BRA `(.L_x_372) ;  /* 0xfffffffc00ec0947 */ /* 0x000fea000383ffff */
.L_x_371:
        /* <DEDUP_REMOVED lines=17> */
.L_x_376:
        /* <DEDUP_REMOVED lines=115> */
.L_x_375:
        /* <DEDUP_REMOVED lines=61> */
.L_x_377:
[----:B------:R-:W-:-:S13]  /*38e0*/  ISETP.NE.OR P0, PT, R18, RZ, P0 ;  /* 0x000000ff1200720c */ /* 0x000fda0000705670 */
[----:B------:R-:W-:Y:S05]  /*38f0*/  @!P0 BRA `(.L_x_373) ;  /* 0x00000000007c8947 */ /* 0x000fea0003800000 */
.L_x_374:
        /* <DEDUP_REMOVED lines=31> */
.L_x_373:
        /* <DEDUP_REMOVED lines=11> */
.L_x_379:
[----:B------:R-:W-:Y:S05]  /*3ba0*/  BSYNC B0 ;  /* 0x0000000000007941 */ /* 0x000fea0003800000 */
.L_x_378:
        /* <DEDUP_REMOVED lines=16> */
.L_x_370:
        /* <DEDUP_REMOVED lines=41> */
.L_x_380:
        /* <DEDUP_REMOVED lines=20> */
.L_x_382:
[----:B------:R-:W-:Y:S05]  /*4080*/  BSYNC B0 ;  /* 0x0000000000007941 */ /* 0x000fea0003800000 */
.L_x_381:
        /* <DEDUP_REMOVED lines=26> */
.L_x_383:
        /* <DEDUP_REMOVED lines=24> */
.L_x_385:
[----:B------:R-:W-:Y:S05]  /*43b0*/  BSYNC B0 ;  /* 0x0000000000007941 */ /* 0x000fea0003800000 */
.L_x_384:
[----:B------:R-:W-:Y:S01]  /*43c0*/  ULDC UR8, c[0x0][0x10] ;  /* 0x0000040000087ab9 */ /* 0x000fe20000000800 */
[----:B------:R-:W-:Y:S02]  /*43d0*/  UIADD3 UR4, UR4, 0x1, URZ ;  /* 0x0000000104047890 */ /* 0x000fe4000fffe03f */
[----:B------:R-:W-:-:S04]  /*43e0*/  UIADD3 UR7, UR8, UR7, URZ ;  /* 0x0000000708077290 */ /* 0x000fc8000fffe03f */
[----:B------:R-:W-:-:S06]  /*43f0*/  UISETP.GE.AND UP0, UPT, UR7, UR5, UPT ;  /* 0x000000050700728c */ /* 0x000fcc000bf06270 */
[----:B------:R-:W-:-:S13]  /*4400*/  PLOP3.LUT P0, PT, PT, PT, UP0, 0x80, 0x0 ;  /* 0x000000000000781c */ /* 0x000fda0003f0f008 */
[----:B------:R-:W-:Y:S05]  /*4410*/  @!P0 BRA `(.L_x_386) ;  /* 0xffffffbc00b88947 */ /* 0x000fea000383ffff */
.L_x_359:
        /* <DEDUP_REMOVED lines=19> */
.L_x_388:
[----:B------:R-:W-:Y:S05]  /*4550*/  BSYNC B0 ;  /* 0x0000000000007941 */ /* 0x000fea0003800000 */
.L_x_387:
        /* <DEDUP_REMOVED lines=11> */
.L_x_390:
[----:B------:R-:W2:Y:S04]  /*4610*/  LDG.E.STRONG.GPU R5, desc[UR14][R2.64] ;  /* 0x0000000e02057981 */ /* 0x000ea8000c1ef900 */
[----:B--2---:R-:W-:Y:S01]  /*4620*/  CCTL.IVALL ;  /* 0x00000000ff00798f */ /* 0x004fe20002000000 */
[----:B------:R-:W-:Y:S05]  /*4630*/  YIELD ;  /* 0x0000000000007946 */ /* 0x000fea0003800000 */
[----:B------:R-:W-:-:S13]  /*4640*/  ISETP.NE.AND P0, PT, R5, R0, PT ;  /* 0x000000000500720c */ /* 0x000fda0003f05270 */
[----:B------:R-:W-:Y:S05]  /*4650*/  @P0 BRA `(.L_x_390) ;  /* 0xfffffffc00ec0947 */ /* 0x000fea000383ffff */
.L_x_389:
        /* <DEDUP_REMOVED lines=24> */
.L_x_391:
        /* <DEDUP_REMOVED lines=17> */
[----:B--2---:R-:W-:Y:S02]  /*48f0*/  F2FP.F16.F32.PACK_AB R3, R15, R0 ;  /* 0x000000000f03723e */ /* 0x004fe400000000ff */
[----:B------:R-:W-:Y:S02]  /*4900*/  SHF.R.S32.HI R0, RZ, 0x1f, R37 ;  /* 0x0000001fff007819 */ /* 0x000fe40000011425 */
[----:B---3--:R-:W-:Y:S01]  /*4910*/  F2FP.F16.F32.PACK_AB R21, R19, R16 ;  /* 0x000000101315723e */ /* 0x008fe200000000ff */
[----:B------:R2:W-:Y:S04]  /*4920*/  STG.E desc[UR14][R8.64], R3 ;  /* 0x0000000308007986 */ /* 0x0005e8000c10190e */
[----:B------:R2:W-:Y:S01]  /*4930*/  STG.E desc[UR14][R10.64], R21 ;  /* 0x000000150a007986 */ /* 0x0005e2000c10190e */
[----:B------:R-:W-:-:S13]  /*4940*/  ISETP.GT.AND.EX P0, PT, R25, R0, PT, P0 ;  /* 0x000000001900720c */ /* 0x000fda0003f04300 */
[----:B--2---:R-:W-:Y:S05]  /*4950*/  @P0 BRA `(.L_x_391) ;  /* 0xfffffffc00a00947 */ /* 0x004fea000383ffff */
[----:B------:R-:W-:Y:S05]  /*4960*/  EXIT ;  /* 0x000000000000794d */ /* 0x000fea0003800000 */
.L_x_392:
        /* <DEDUP_REMOVED lines=9> */
.L_x_2288:


//--------------------- .text._Z35group_norm_nhwc_bwd_one_pass_kernelI11Bf16IOFp16WLi256ELi20ELi640EEv26Group_norm_nhwc_bwd_params --------------------------
	.section	.text._Z35group_norm_nhwc_bwd_one_pass_kernelI11Bf16IOFp16WLi256ELi20ELi640EEv26Group_norm_nhwc_bwd_params,"ax",@progbits
	.align	128
        .global         _Z35group_norm_nhwc_bwd_one_pass_kernelI11Bf16IOFp16WLi256ELi20ELi640EEv26Group_norm_nhwc_bwd_params
        .type           _Z35group_norm_nhwc_bwd_one_pass_kernelI11Bf16IOFp16WLi256ELi20ELi640EEv26Group_norm_nhwc_bwd_params,@function
        .size           _Z35group_norm_nhwc_bwd_one_pass_kernelI11Bf16IOFp16WLi256ELi20ELi640EEv26Group_norm_nhwc_bwd_params,(.L_x_2289 - _Z35group_norm_nhwc_bwd_one_pass_kernelI11Bf16IOFp16WLi256ELi20ELi640EEv26Group_norm_nhwc_bwd_params)
        .other          _Z35group_norm_nhwc_bwd_one_pass_kernelI11Bf16IOFp16WLi256ELi20ELi640EEv26Group_norm_nhwc_bwd_params,@"STO_CUDA_ENTRY STV_DEFAULT"
_Z35group_norm_nhwc_bwd_one_pass_kernelI11Bf16IOFp16WLi256ELi20ELi640EEv26Group_norm_nhwc_bwd_params:
.text._Z35group_norm_nhwc_bwd_one_pass_kernelI11Bf16IOFp16WLi256ELi20ELi640EEv26Group_norm_nhwc_bwd_params:
        /* <DEDUP_REMOVED lines=44> */
.L_x_428:
        /* <DEDUP_REMOVED lines=174> */
.L_x_395:
[----:B------:R-:W-:Y:S05]  /*0da0*/  BSYNC B0 ;  /* 0x0000000000007941 */ /* 0x000fea0003800000 */
.L_x_394:
        /* <DEDUP_REMOVED lines=38> */
.L_x_396:
        /* <DEDUP_REMOVED lines=26> */
.L_x_397:
        /* <DEDUP_REMOVED lines=34> */
.L_x_398:
        /* <DEDUP_REMOVED lines=37> */
.L_x_399:
        /* <DEDUP_REMOVED lines=111> */
.L_x_401:
[----:B------:R-:W-:Y:S05]  /*1d10*/  BSYNC B0 ;  /* 0x0000000000007941 */ /* 0x000fea0003800000 */
.L_x_400:
        /* <DEDUP_REMOVED lines=318> */
.L_x_403:
[----:B------:R-:W-:Y:S05]  /*3100*/  BSYNC B0 ;  /* 0x0000000000007941 */ /* 0x000fea0003800000 */
.L_x_402:
        /* <DEDUP_REMOVED lines=20> */
.L_x_405:
[----:B------:R-:W-:Y:S05]  /*3250*/  BSYNC B0 ;  /* 0x0000000000007941 */ /* 0x000fea0003800000 */
.L_x_404:
        /* <DEDUP_REMOVED lines=36> */
.L_x_408:
[----:B------:R-:W2:Y:S04]  /*34a0*/  LDG.E.STRONG.GPU R10, desc[UR12][R8.64] ;  /* 0x0000000c080a7981 */ /* 0x000ea8000c1ef900 */
[----:B--2---:R-:W-:Y:S01]  /*34b0*/  CCTL.IVALL ;  /* 0x00000000ff00798f */ /* 0x004fe20002000000 */
[----:B------:R-:W-:Y:S05]  /*34c0*/  YIELD ;  /* 0x0000000000007946 */ /* 0x000fea0003800000 */
[----:B------:R-:W-:-:S13]  /*34d0*/  ISETP.NE.AND P0, PT, R10, R13, PT ;  /* 0x0000000d0a00720c */ /* 0x000fda0003f05270 */
[----:B------:R-:W-:Y:S05]  /*34e0*/  @P0 BRA `(.L_x_408) ;  /* 0xfffffffc00ec0947 */ /* 0x000fea000383ffff */
.L_x_407:
        /* <DEDUP_REMOVED lines=17> */
.L_x_412:
        /* <DEDUP_REMOVED lines=115> */
.L_x_411:
        /* <DEDUP_REMOVED lines=61> */
.L_x_413:
[----:B------:R-:W-:-:S13]  /*4100*/  ISETP.NE.OR P0, PT, R20, RZ, P0 ;  /* 0x000000ff1400720c */ /* 0x000fda0000705670 */
[----:B------:R-:W-:Y:S05]  /*4110*/  @!P0 BRA `(.L_x_409) ;  /* 0x00000000007c8947 */ /* 0x000fea0003800000 */
.L_x_410:
        /* <DEDUP_REMOVED lines=31> */
.L_x_409:
        /* <DEDUP_REMOVED lines=11> */
.L_x_415:
[----:B------:R-:W-:Y:S05]  /*43c0*/  BSYNC B0 ;  /* 0x0000000000007941 */ /* 0x000fea0003800000 */
.L_x_414:
        /* <DEDUP_REMOVED lines=16> */
.L_x_406:
        /* <DEDUP_REMOVED lines=39> */
.L_x_416:
        /* <DEDUP_REMOVED lines=20> */
.L_x_418:
[----:B------:R-:W-:Y:S05]  /*4880*/  BSYNC B0 ;  /* 0x0000000000007941 */ /* 0x000fea0003800000 */
.L_x_417:
        /* <DEDUP_REMOVED lines=28> */
.L_x_419:
        /* <DEDUP_REMOVED lines=33> */
.L_x_421:
[----:B------:R-:W-:Y:S05]  /*4c60*/  BSYNC B0 ;  /* 0x0000000000007941 */ /* 0x000fea0003800000 */
.L_x_420:
        /* <DEDUP_REMOVED lines=33> */
.L_x_422:
        /* <DEDUP_REMOVED lines=20> */
.L_x_424:
[----:B------:R-:W-:Y:S05]  /*4fc0*/  BSYNC B0 ;  /* 0x0000000000007941 */ /* 0x000fea0003800000 */
.L_x_423:
        /* <DEDUP_REMOVED lines=27> */
.L_x_425:
        /* <DEDUP_REMOVED lines=19> */
.L_x_427:
[----:B------:R-:W-:Y:S05]  /*52b0*/  BSYNC B0 ;  /* 0x0000000000007941 */ /* 0x000fea0003800000 */
.L_x_426:
        /* <DEDUP_REMOVED lines=9> */
.L_x_393:
        /* <DEDUP_REMOVED lines=19> */
.L_x_430:
[----:B------:R-:W-:Y:S05]  /*5480*/  BSYNC B0 ;  /* 0x0000000000007941 */ /* 0x000fea0003800000 */
.L_x_429:
        /* <DEDUP_REMOVED lines=11> */
.L_x_432:
[----:B------:R-:W2:Y:S04]  /*5540*/  LDG.E.STRONG.GPU R5, desc[UR12][R2.64] ;  /* 0x0000000c02057981 */ /* 0x000ea8000c1ef900 */
[----:B--2---:R-:W-:Y:S01]  /*5550*/  CCTL.IVALL ;  /* 0x00000000ff00798f */ /* 0x004fe20002000000 */
[----:B------:R-:W-:Y:S05]  /*5560*/  YIELD ;  /* 0x0000000000007946 */ /* 0x000fea0003800000 */
[----:B------:R-:W-:-:S13]  /*5570*/  ISETP.NE.AND P0, PT, R5, R0, PT ;  /* 0x000000000500720c */ /* 0x000fda0003f05270 */
[----:B------:R-:W-:Y:S05]  /*5580*/  @P0 BRA `(.L_x_432) ;  /* 0xfffffffc00ec0947 */ /* 0x000fea000383ffff */
.L_x_431:
        /* <DEDUP_REMOVED lines=24> */
.L_x_433:
        /* <DEDUP_REMOVED lines=25> */
.L_x_434:
        /* <DEDUP_REMOVED lines=14> */
.L_x_2289:


//--------------------- .text._Z35group_norm_nhwc_bwd_one_pass_kernelI11Bf16IOFp16WLi512ELi20ELi640EEv26Group_norm_nhwc_bwd_params --------------------------
	.section	.text._Z35group_norm_nhwc_bwd_one_pass_kernelI11Bf16IOFp16WLi512ELi20ELi640EEv26Group_norm_nhwc_bwd_params,"ax",@progbits
	.align	128
        .global         _Z35group_norm_nhwc_bwd_one_pass_kernelI11Bf16IOFp16WLi512ELi20ELi640EEv26Group_norm_nhwc_bwd_params
        .type           _Z35group_norm_nhwc_bwd_one_pass_kernelI11Bf16IOFp16WLi512ELi20ELi640EEv26Group_norm_nhwc_bwd_params,@function
        .size           _Z35group_norm_nhwc_bwd_one_pass_kernelI11Bf16IOFp16WLi512ELi20ELi640EEv26Group_norm_nhwc_bwd_params,(.L_x_2290 - _Z35group_norm_nhwc_bwd_one_pass_kernelI11Bf16IOFp16WLi512ELi20ELi640EEv26Group_norm_nhwc_bwd_params)
        .other          _Z35group_norm_nhwc_bwd_one_pass_kernelI11Bf16IOFp16WLi512ELi20ELi640EEv26Group_norm_nhwc_bwd_params,@"STO_CUDA_ENTRY STV_DEFAULT"
_Z35group_norm_nhwc_bwd_one_pass_kernelI11Bf16IOFp16WLi512ELi20ELi640EEv26Group_norm_nhwc_bwd_params:
.text._Z35group_norm_nhwc_bwd_one_pass_kernelI11Bf16IOFp16WLi512ELi20ELi640EEv26Group_norm_nhwc_bwd_params:
        /* <DEDUP_REMOVED lines=52> */
.L_x_486:
        /* <DEDUP_REMOVED lines=249> */
.L_x_437:
[----:B------:R-:W-:Y:S05]  /*12d0*/  BSYNC B0 ;  /* 0x0000000000007941 */ /* 0x000fea0003800000 */
.L_x_436:
        /* <DEDUP_REMOVED lines=39> */
.L_x_438:
        /* <DEDUP_REMOVED lines=26> */
.L_x_439:
        /* <DEDUP_REMOVED lines=34> */
.L_x_440:
        /* <DEDUP_REMOVED lines=36> */
.L_x_441:
        /* <DEDUP_REMOVED lines=34> */
.L_x_442:
        /* <DEDUP_REMOVED lines=36> */
.L_x_443:
        /* <DEDUP_REMOVED lines=34> */
.L_x_444:
        /* <DEDUP_REMOVED lines=37> */
.L_x_445:
        /* <DEDUP_REMOVED lines=130> */
.L_x_447:
[----:B------:R-:W-:Y:S05]  /*2c40*/  BSYNC B0 ;  /* 0x0000000000007941 */ /* 0x000fea0003800000 */
.L_x_446:
        /* <DEDUP_REMOVED lines=318> */
.L_x_449:
[----:B------:R-:W-:Y:S05]  /*4030*/  BSYNC B0 ;  /* 0x0000000000007941 */ /* 0x000fea0003800000 */
.L_x_448:
        /* <DEDUP_REMOVED lines=15> */
.L_x_451:
[----:B------:R-:W-:Y:S05]  /*4130*/  BSYNC B0 ;  /* 0x0000000000007941 */ /* 0x000fea0003800000 */
.L_x_450:
        /* <DEDUP_REMOVED lines=47> */
.L_x_454:
[----:B--2---:R-:W2:Y:S04]  /*4430*/  LDG.E.STRONG.GPU R26, desc[UR8][R24.64] ;  /* 0x00000008181a7981 */ /* 0x004ea8000c1ef900 */
[----:B--2---:R-:W-:Y:S01]  /*4440*/  CCTL.IVALL ;  /* 0x00000000ff00798f */ /* 0x004fe20002000000 */
[----:B------:R-:W-:Y:S05]  /*4450*/  YIELD ;  /* 0x0000000000007946 */ /* 0x000fea0003800000 */
[----:B------:R-:W-:-:S13]  /*4460*/  ISETP.NE.AND P0, PT, R26, R31, PT ;  /* 0x0000001f1a00720c */ /* 0x000fda0003f05270 */
[----:B------:R-:W-:Y:S05]  /*4470*/  @P0 BRA `(.L_x_454) ;  /* 0xfffffffc00ec0947 */ /* 0x000fea000383ffff */
.L_x_453:
        /* <DEDUP_REMOVED lines=17> */
.L_x_458:
        /* <DEDUP_REMOVED lines=115> */
.L_x_457:
        /* <DEDUP_REMOVED lines=61> */
.L_x_459:
[----:B------:R-:W-:-:S13]  /*5090*/  ISETP.NE.OR P0, PT, R50, RZ, P0 ;  /* 0x000000ff3200720c */ /* 0x000fda0000705670 */
[----:B------:R-:W-:Y:S05]  /*50a0*/  @!P0 BRA `(.L_x_455) ;  /* 0x00000000007c8947 */ /* 0x000fea0003800000 */
.L_x_456:
        /* <DEDUP_REMOVED lines=31> */
.L_x_455:
        /* <DEDUP_REMOVED lines=11> */
.L_x_461:
[----:B------:R-:W-:Y:S05]  /*5350*/  BSYNC B0 ;  /* 0x0000000000007941 */ /* 0x000fea0003800000 */
.L_x_460:
        /* <DEDUP_REMOVED lines=16> */
.L_x_452:
        /* <DEDUP_REMOVED lines=39> */
.L_x_462:
        /* <DEDUP_REMOVED lines=20> */
.L_x_464:
[----:B------:R-:W-:Y:S05]  /*5810*/  BSYNC B0 ;  /* 0x0000000000007941 */ /* 0x000fea0003800000 */
.L_x_463:
        /* <DEDUP_REMOVED lines=35> */
.L_x_465:
        /* <DEDUP_REMOVED lines=20> */
.L_x_467:
[----:B------:R-:W-:Y:S05]  /*5b90*/  BSYNC B0 ;  /* 0x0000000000007941 */ /* 0x000fea0003800000 */
.L_x_466:
        /* <DEDUP_REMOVED lines=25> */
.L_x_468:
        /* <DEDUP_REMOVED lines=20> */
.L_x_470:
[----:B------:R-:W-:Y:S05]  /*5e70*/  BSYNC B0 ;  /* 0x0000000000007941 */ /* 0x000fea0003800000 */
.L_x_469:
        /* <DEDUP_REMOVED lines=56> */
.L_x_471:
        /* <DEDUP_REMOVED lines=20> */
.L_x_473:
[----:B------:R-:W-:Y:S05]  /*6340*/  BSYNC B0 ;  /* 0x0000000000007941 */ /* 0x000fea0003800000 */
.L_x_472:
        /* <DEDUP_REMOVED lines=23> */
.L_x_474:
        /* <DEDUP_REMOVED lines=20> */
.L_x_476:
[----:B------:R-:W-:Y:S05]  /*6600*/  BSYNC B0 ;  /* 0x0000000000007941 */ /* 0x000fea0003800000 */
.L_x_475:
        /* <DEDUP_REMOVED lines=23> */
.L_x_477:
        /* <DEDUP_REMOVED lines=20> */
.L_x_479:
[----:B------:R-:W-:Y:S05]  /*68c0*/  BSYNC B0 ;  /* 0x0000000000007941 */ /* 0x000fea0003800000 */
.L_x_478:
        /* <DEDUP_REMOVED lines=23> */
.L_x_480:
        /* <DEDUP_REMOVED lines=20> */
.L_x_482:
[----:B------:R-:W-:Y:S05]  /*6b80*/  BSYNC B0 ;  /* 0x0000000000007941 */ /* 0x000fea0003800000 */
.L_x_481:
        /* <DEDUP_REMOVED lines=23> */
.L_x_483:
        /* <DEDUP_REMOVED lines=19> */
.L_x_485:
[----:B------:R-:W-:Y:S05]  /*6e30*/  BSYNC B0 ;  /* 0x0000000000007941 */ /* 0x000fea0003800000 */
.L_x_484:
[----:B0-----:R-:W0:Y:S01]  /*6e40*/  LDC R7, c[0x0][0x10] ;  /* 0x00000400ff077b82 */ /* 0x001e220000000800 */
[----:B------:R-:W-:Y:S02]  /*6e50*/  IADD3 R67, R67, 0x1, RZ ;  /* 0x0000000143437810 */ /* 0x000fe40007ffe0ff */
[----:B0-----:R-:W-:-:S04]  /*6e60*/  IADD3 R76, R7, R76, RZ ;  /* 0x0000004c074c7210 */ /* 0x001fc80007ffe0ff */
[----:B------:R-:W-:-:S13]  /*6e70*/  ISETP.GE.AND P0, PT, R76, UR4, PT ;  /* 0x000000044c007c0c */ /* 0x000fda000bf06270 */
[----:B------:R-:W-:Y:S05]  /*6e80*/  @!P0 BRA `(.L_x_486) ;  /* 0xffffff94002c8947 */ /* 0x000fea000383ffff */
.L_x_435:
        /* <DEDUP_REMOVED lines=19> */
.L_x_488:
[----:B------:R-:W-:Y:S05]  /*6fc0*/  BSYNC B0 ;  /* 0x0000000000007941 */ /* 0x000fea0003800000 */
.L_x_487:
        /* <DEDUP_REMOVED lines=11> */
.L_x_490:
[----:B------:R-:W2:Y:S04]  /*7080*/  LDG.E.STRONG.GPU R5, desc[UR8][R2.64] ;  /* 0x0000000802057981 */ /* 0x000ea8000c1ef900 */
[----:B--2---:R-:W-:Y:S01]  /*7090*/  CCTL.IVALL ;  /* 0x00000000ff00798f */ /* 0x004fe20002000000 */
[----:B------:R-:W-:Y:S05]  /*70a0*/  YIELD ;  /* 0x0000000000007946 */ /* 0x000fea0003800000 */
[----:B------:R-:W-:-:S13]  /*70b0*/  ISETP.NE.AND P0, PT, R5, R0, PT ;  /* 0x000000000500720c */ /* 0x000fda0003f05270 */
[----:B------:R-:W-:Y:S05]  /*70c0*/  @P0 BRA `(.L_x_490) ;  /* 0xfffffffc00ec0947 */ /* 0x000fea000383ffff */
.L_x_489:
        /* <DEDUP_REMOVED lines=24> */
.L_x_491:
        /* <DEDUP_REMOVED lines=25> */
.L_x_492:
        /* <DEDUP_REMOVED lines=10> */
.L_x_2290:


//--------------------- .text._Z35group_norm_nhwc_bwd_one_pass_kernelI11Fp16IOFp32WLi64ELi20ELi640EEv26Group_norm_nhwc_bwd_params --------------------------
	.section	.text._Z35group_norm_nhwc_bwd_one_pass_kernelI11Fp16IOFp32WLi64ELi20ELi640EEv26Group_norm_nhwc_bwd_params,"ax",@progbits
	.align	128
        .global         _Z35group_norm_nhwc_bwd_one_pass_kernelI11Fp16IOFp32WLi64ELi20ELi640EEv26Group_norm_nhwc_bwd_params
        .type           _Z35group_norm_nhwc_bwd_one_pass_kernelI11Fp16IOFp32WLi64ELi20ELi640EEv26Group_norm_nhwc_bwd_params,@function
        .size           _Z35group_norm_nhwc_bwd_one_pass_kernelI11Fp16IOFp32WLi64ELi20ELi640EEv26Group_norm_nhwc_bwd_params,(.L_x_2291 - _Z35group_norm_nhwc_bwd_one_pass_kernelI11Fp16IOFp32WLi64ELi20ELi640EEv26Group_norm_nhwc_bwd_params)
        .other          _Z35group_norm_nhwc_bwd_one_pass_kernelI11Fp16IOFp32WLi64ELi20ELi640EEv26Group_norm_nhwc_bwd_params,@"STO_CUDA_ENTRY STV_DEFAULT"
_Z35group_norm_nhwc_bwd_one_pass_kernelI11Fp16IOFp32WLi64ELi20ELi640EEv26Group_norm_nhwc_bwd_params:
.text._Z35group_norm_nhwc_bwd_one_pass_kernelI11Fp16IOFp32WLi64ELi20ELi640EEv26Group_norm_nhwc_bwd_params:
        /* <DEDUP_REMOVED lines=47> */
.L_x_516:
[----:B01----:R-:W0:Y:S01]  /*02f0*/  LDC R8, c[0x0][0x2a0] ;  /* 0x0000a800ff087b82 */ /* 0x003e220000000800 */
[----:B------:R-:W-:Y:S01]  /*0300*/  IABS R6, UR8 ;  /* 0x0000000800067c13 */ /* 0x000fe20008000000 */
[----:B------:R-:W-:Y:S01]  /*0310*/  ULDC.64 UR6, c[0x0][0x248] ;  /* 0x0000920000067ab9 */ /* 0x000fe20000000a00 */
[----:B------:R-:W-:Y:S01]  /*0320*/  ISETP.LE.AND P4, PT, RZ, UR8, PT ;  /* 0x00000008ff007c0c */ /* 0x000fe2000bf83270 */
[----:B------:R-:W-:-:S04]  /*0330*/  UIMAD.WIDE UR6, UR8, 0x8, UR6 ;  /* 0x00000008080678a5 */ /* 0x000fc8000f8e0206 */
[----:B------:R-:W1:Y:S01]  /*0340*/  @P1 LDC.64 R10, c[0x0][0x288] ;  /* 0x0000a200ff0a1b82 */ /* 0x000e620000000a00 */
        /* <DEDUP_REMOVED lines=56> */
[----:B------:R-:W-:Y:S01]  /*06d0*/  PRMT R40, RZ, 0x5410, RZ ;  /* 0x00005410ff287816 */ /* 0x000fe200000000ff */
[----:B------:R-:W-:Y:S01]  /*06e0*/  UMOV UR9, 0x3f800000 ;  /* 0x3f80000000097882 */ /* 0x000fe20000000000 */
        /* <DEDUP_REMOVED lines=9> */
[----:B------:R-:W-:Y:S02]  /*0780*/  PRMT R3, RZ, 0x5410, RZ ;  /* 0x00005410ff037816 */ /* 0x000fe400000000ff */
[----:B0-----:R-:W-:Y:S02]  /*0790*/  @P0 R2UR UR6, R8 ;  /* 0x00000000080602ca */ /* 0x001fe400000e0000 */
[----:B------:R-:W-:-:S11]  /*07a0*/  ISETP.GT.U32.AND P0, PT, R39, 0x27f, PT ;  /* 0x0000027f2700780c */ /* 0x000fd60003f04070 */
[----:B------:R-:W-:Y:S01]  /*07b0*/  @UP0 UMOV UR9, UR6 ;  /* 0x0000000600090c82 */ /* 0x000fe20008000000 */
[----:B---3--:R-:W-:-:S04]  /*07c0*/  @P1 PRMT R40, R4, 0x7610, R40 ;  /* 0x0000761004281816 */ /* 0x008fc80000000028 */
[----:B------:R-:W-:Y:S02]  /*07d0*/  @P1 PRMT R40, R40, 0x7610, R4 ;  /* 0x0000761028281816 */ /* 0x000fe40000000004 */
[----:B----4-:R-:W-:Y:S02]  /*07e0*/  @P1 PRMT R3, R6, 0x7610, R3 ;  /* 0x0000761006031816 */ /* 0x010fe40000000003 */
[----:B------:R-:W-:Y:S01]  /*07f0*/  CS2R R4, SRZ ;  /* 0x0000000000047805 */ /* 0x000fe2000001ff00 */
[--C-:B------:R-:W-:Y:S01]  /*0800*/  HADD2.F32 R13, -RZ, R40.reuse.H0_H0 ;  /* 0x20000028ff0d7230 */ /* 0x100fe20000004100 */
[----:B------:R-:W-:Y:S02]  /*0810*/  @P1 PRMT R3, R3, 0x7610, R6 ;  /* 0x0000761003031816 */ /* 0x000fe40000000006 */
[----:B------:R-:W-:Y:S01]  /*0820*/  CS2R R6, SRZ ;  /* 0x0000000000067805 */ /* 0x000fe2000001ff00 */
[----:B------:R-:W-:Y:S01]  /*0830*/  HADD2.F32 R15, -RZ, R40.H1_H1 ;  /* 0x30000028ff0f7230 */ /* 0x000fe20000004100 */
        /* <DEDUP_REMOVED lines=11> */
.L_x_495:
[----:B------:R-:W-:Y:S05]  /*08f0*/  BSYNC B0 ;  /* 0x0000000000007941 */ /* 0x000fea0003800000 */
.L_x_494:
[C---:B0-----:R-:W-:Y:S01]  /*0900*/  FADD.FTZ R9, -R2.reuse, R13 ;  /* 0x0000000d02097221 */ /* 0x041fe20000010100 */
[----:B------:R-:W-:Y:S01]  /*0910*/  FADD.FTZ R12, -R2, R15 ;  /* 0x0000000f020c7221 */ /* 0x000fe20000010100 */
[--C-:B------:R-:W-:Y:S02]  /*0920*/  HADD2.F32 R10, -RZ, R3.reuse.H0_H0 ;  /* 0x20000003ff0a7230 */ /* 0x100fe40000004100 */
[----:B------:R-:W-:Y:S02]  /*0930*/  HADD2.F32 R11, -RZ, R3.H1_H1 ;  /* 0x30000003ff0b7230 */ /* 0x000fe40000004100 */
        /* <DEDUP_REMOVED lines=21> */
.L_x_496:
[----:B-----5:R-:W-:Y:S01]  /*0a90*/  FMUL.FTZ R8, R10, R4 ;  /* 0x000000040a087220 */ /* 0x020fe20000410000 */
[----:B------:R-:W-:Y:S01]  /*0aa0*/  FMUL.FTZ R14, R11, R5 ;  /* 0x000000050b0e7220 */ /* 0x000fe20000410000 */
[----:B------:R-:W-:Y:S01]  /*0ab0*/  ISETP.GT.AND P0, PT, R36, 0x1e, PT ;  /* 0x0000001e2400780c */ /* 0x000fe20003f04270 */
[----:B------:R-:W0:Y:S01]  /*0ac0*/  S2UR UR17, SR_CgaCtaId ;  /* 0x00000000001179c3 */ /* 0x000e220000008800 */
[----:B------:R-:W-:Y:S01]  /*0ad0*/  FFMA.FTZ R13, R9, R8, RZ ;  /* 0x00000008090d7223 */ /* 0x000fe200000100ff */
[----:B------:R-:W-:Y:S01]  /*0ae0*/  FADD.FTZ R15, RZ, R8 ;  /* 0x00000008ff0f7221 */ /* 0x000fe20000010000 */
[----:B------:R-:W-:Y:S01]  /*0af0*/  UMOV UR7, 0x400 ;  /* 0x0000040000077882 */ /* 0x000fe20000000000 */
[C---:B------:R-:W-:Y:S01]  /*0b00*/  ISETP.NE.AND P2, PT, R39.reuse, RZ, PT ;  /* 0x000000ff2700720c */ /* 0x040fe20003f45270 */
[----:B------:R-:W-:Y:S01]  /*0b10*/  FFMA.FTZ R32, R12, R14, R13 ;  /* 0x0000000e0c207223 */ /* 0x000fe2000001000d */
[----:B------:R-:W-:Y:S01]  /*0b20*/  FADD.FTZ R33, R14, R15 ;  /* 0x0000000f0e217221 */ /* 0x000fe20000010000 */
[----:B------:R-:W-:Y:S01]  /*0b30*/  UIADD3 UR6, UR7, 0xd0, URZ ;  /* 0x000000d007067890 */ /* 0x000fe2000fffe03f */
[----:B------:R-:W-:Y:S01]  /*0b40*/  BSSY B0, `(.L_x_497) ;  /* 0x0000056000007945 */ /* 0x000fe20003800000 */
[----:B------:R-:W-:Y:S01]  /*0b50*/  ISETP.GT.U32.AND P3, PT, R39, 0x9, PT ;  /* 0x000000092700780c */ /* 0x000fe20003f64070 */
[----:B------:R-:W1:Y:S04]  /*0b60*/  SHFL.DOWN PT, R13, R32, 0x1, 0x1f ;  /* 0x08201f00200d7f89 */ /* 0x000e6800000e0000 */
[----:B------:R-:W2:Y:S01]  /*0b70*/  SHFL.DOWN PT, R8, R33, 0x1, 0x1f ;  /* 0x08201f0021087f89 */ /* 0x000ea200000e0000 */
[----:B0-----:R-:W-:-:S06]  /*0b80*/  ULEA UR6, UR17, UR6, 0x18 ;  /* 0x0000000611067291 */ /* 0x001fcc000f8ec03f */
[----:B------:R-:W-:Y:S01]  /*0b90*/  LEA R41, R39, UR6, 0x4 ;  /* 0x0000000627297c11 */ /* 0x000fe2000f8e20ff */
        /* <DEDUP_REMOVED lines=22> */
[----:B------:R-:W-:Y:S01]  /*0d00*/  ISETP.NE.AND P0, PT, R36, RZ, PT ;  /* 0x000000ff2400720c */ /* 0x000fe20003f05270 */
[----:B------:R-:W-:Y:S01]  /*0d10*/  FFMA.FTZ R8, R9, R10, RZ ;  /* 0x0000000a09087223 */ /* 0x000fe200000100ff */
[----:B------:R-:W-:Y:S01]  /*0d20*/  FFMA.FTZ R9, R12, R11, RZ ;  /* 0x0000000b0c097223 */ /* 0x000fe200000100ff */
[----:B------:R-:W-:Y:S01]  /*0d30*/  FADD.FTZ R10, RZ, R10 ;  /* 0x0000000aff0a7221 */ /* 0x000fe20000010000 */
[----:B------:R-:W-:-:S05]  /*0d40*/  FADD.FTZ R11, RZ, R11 ;  /* 0x0000000bff0b7221 */ /* 0x000fca0000010000 */
[----:B------:R0:W-:Y:S04]  /*0d50*/  STS.128 [R41], R8 ;  /* 0x0000000829007388 */ /* 0x0001e80000000c00 */
[----:B------:R0:W-:Y:S01]  /*0d60*/  @!P0 STS.64 [R34+0x18], R32 ;  /* 0x0000182022008388 */ /* 0x0001e20000000a00 */
[----:B------:R-:W-:Y:S06]  /*0d70*/  BAR.SYNC.DEFER_BLOCKING 0x0 ;  /* 0x0000000000007b1d */ /* 0x000fec0000010000 */
[----:B------:R-:W-:Y:S05]  /*0d80*/  @P2 BRA `(.L_x_498) ;  /* 0x0000000000c42947 */ /* 0x000fea0003800000 */
[----:B------:R-:W-:-:S09]  /*0d90*/  ULEA UR6, UR17, UR7, 0x18 ;  /* 0x0000000711067291 */ /* 0x000fd2000f8ec03f */
[----:B------:R-:W1:Y:S04]  /*0da0*/  LDS.128 R12, [UR6+0x20] ;  /* 0x00002006ff0c7984 */ /* 0x000e680008000c00 */
[----:B------:R-:W2:Y:S04]  /*0db0*/  LDS.128 R24, [UR6+0x30] ;  /* 0x00003006ff187984 */ /* 0x000ea80008000c00 */
[----:B------:R-:W3:Y:S04]  /*0dc0*/  LDS.128 R16, [UR6+0x40] ;  /* 0x00004006ff107984 */ /* 0x000ee80008000c00 */
[----:B------:R-:W4:Y:S04]  /*0dd0*/  LDS.128 R20, [UR6+0x50] ;  /* 0x00005006ff147984 */ /* 0x000f280008000c00 */
[----:B------:R-:W5:Y:S01]  /*0de0*/  LDS.128 R28, [UR6+0x60] ;  /* 0x00006006ff1c7984 */ /* 0x000f620008000c00 */
[----:B-1----:R-:W-:Y:S01]  /*0df0*/  FADD.FTZ R12, R32, R12 ;  /* 0x0000000c200c7221 */ /* 0x002fe20000010000 */
[----:B0-----:R-:W-:-:S03]  /*0e00*/  FADD.FTZ R32, R33, R13 ;  /* 0x0000000d21207221 */ /* 0x001fc60000010000 */
[----:B------:R-:W-:Y:S01]  /*0e10*/  FADD.FTZ R13, R12, R14 ;  /* 0x0000000e0c0d7221 */ /* 0x000fe20000010000 */
[----:B------:R-:W-:-:S03]  /*0e20*/  FADD.FTZ R32, R32, R15 ;  /* 0x0000000f20207221 */ /* 0x000fc60000010000 */
[----:B--2---:R-:W-:Y:S01]  /*0e30*/  FADD.FTZ R13, R13, R24 ;  /* 0x000000180d0d7221 */ /* 0x004fe20000010000 */
[----:B------:R-:W-:-:S03]  /*0e40*/  FADD.FTZ R32, R32, R25 ;  /* 0x0000001920207221 */ /* 0x000fc60000010000 */
[----:B------:R-:W-:Y:S01]  /*0e50*/  FADD.FTZ R25, R13, R26 ;  /* 0x0000001a0d197221 */ /* 0x000fe20000010000 */
[----:B------:R-:W-:Y:S01]  /*0e60*/  FADD.FTZ R32, R32, R27 ;  /* 0x0000001b20207221 */ /* 0x000fe20000010000 */
[----:B------:R-:W0:Y:S02]  /*0e70*/  LDS.128 R12, [UR6+0x70] ;  /* 0x00007006ff0c7984 */ /* 0x000e240008000c00 */
[----:B---3--:R-:W-:Y:S01]  /*0e80*/  FADD.FTZ R25, R25, R16 ;  /* 0x0000001019197221 */ /* 0x008fe20000010000 */
[----:B------:R-:W-:-:S03]  /*0e90*/  FADD.FTZ R32, R32, R17 ;  /* 0x0000001120207221 */ /* 0x000fc60000010000 */
[----:B------:R-:W-:Y:S01]  /*0ea0*/  FADD.FTZ R25, R25, R18 ;  /* 0x0000001219197221 */ /* 0x000fe20000010000 */
[----:B------:R-:W-:Y:S02]  /*0eb0*/  FADD.FTZ R32, R32, R19 ;  /* 0x0000001320207221 */ /* 0x000fe40000010000 */
[----:B------:R-:W1:Y:S01]  /*0ec0*/  LDS.128 R16, [UR6+0x80] ;  /* 0x00008006ff107984 */ /* 0x000e620008000c00 */
[----:B----4-:R-:W-:Y:S01]  /*0ed0*/  FADD.FTZ R25, R25, R20 ;  /* 0x0000001419197221 */ /* 0x010fe20000010000 */
[----:B------:R-:W-:-:S03]  /*0ee0*/  FADD.FTZ R32, R32, R21 ;  /* 0x0000001520207221 */ /* 0x000fc60000010000 */
[----:B------:R-:W-:Y:S01]  /*0ef0*/  FADD.FTZ R25, R25, R22 ;  /* 0x0000001619197221 */ /* 0x000fe20000010000 */
[----:B------:R-:W-:Y:S02]  /*0f00*/  FADD.FTZ R32, R32, R23 ;  /* 0x0000001720207221 */ /* 0x000fe40000010000 */
[----:B------:R-:W2:Y:S01]  /*0f10*/  LDS.128 R20, [UR6+0x90] ;  /* 0x00009006ff147984 */ /* 0x000ea20008000c00 */
[----:B-----5:R-:W-:Y:S01]  /*0f20*/  FADD.FTZ R33, R25, R28 ;  /* 0x0000001c19217221 */ /* 0x020fe20000010000 */
[----:B------:R-:W-:Y:S02]  /*0f30*/  FADD.FTZ R28, R32, R29 ;  /* 0x0000001d201c7221 */ /* 0x000fe40000010000 */
[----:B------:R-:W3:Y:S01]  /*0f40*/  LDS.128 R24, [UR6+0xa0] ;  /* 0x0000a006ff187984 */ /* 0x000ee20008000c00 */
[----:B------:R-:W-:Y:S01]  /*0f50*/  FADD.FTZ R29, R33, R30 ;  /* 0x0000001e211d7221 */ /* 0x000fe20000010000 */
[----:B------:R-:W-:Y:S02]  /*0f60*/  FADD.FTZ R28, R28, R31 ;  /* 0x0000001f1c1c7221 */ /* 0x000fe40000010000 */
[----:B------:R-:W4:Y:S01]  /*0f70*/  LDS.64 R32, [UR6+0xb0] ;  /* 0x0000b006ff207984 */ /* 0x000f220008000a00 */
        /* <DEDUP_REMOVED lines=18> */
.L_x_498:
[----:B------:R-:W-:Y:S05]  /*10a0*/  BSYNC B0 ;  /* 0x0000000000007941 */ /* 0x000fea0003800000 */
.L_x_497:
[----:B------:R-:W-:Y:S06]  /*10b0*/  BAR.SYNC.DEFER_BLOCKING 0x0 ;  /* 0x0000000000007b1d */ /* 0x000fec0000010000 */
[----:B------:R-:W-:Y:S04]  /*10c0*/  BSSY B0, `(.L_x_499) ;  /* 0x000013d000007945 */ /* 0x000fe80003800000 */
[----:B------:R-:W-:Y:S05]  /*10d0*/  @P3 BRA `(.L_x_500) ;  /* 0x0000001000ec3947 */ /* 0x000fea0003800000 */
[----:B------:R-:W1:Y:S04]  /*10e0*/  LDS.128 R12, [R41+0xa0] ;  /* 0x0000a000290c7984 */ /* 0x000e680000000c00 */
[----:B------:R-:W2:Y:S04]  /*10f0*/  LDS.128 R16, [R41+0x140] ;  /* 0x0001400029107984 */ /* 0x000ea80000000c00 */
[----:B------:R-:W3:Y:S04]  /*1100*/  LDS.128 R20, [R41+0x1e0] ;  /* 0x0001e00029147984 */ /* 0x000ee80000000c00 */
[----:B------:R-:W4:Y:S04]  /*1110*/  LDS.128 R24, [R41+0x280] ;  /* 0x0002800029187984 */ /* 0x000f280000000c00 */
[----:B------:R-:W5:Y:S01]  /*1120*/  LDS.128 R28, [R41+0x320] ;  /* 0x00032000291c7984 */ /* 0x000f620000000c00 */
[----:B-1----:R-:W-:Y:S01]  /*1130*/  FADD.FTZ R12, R8, R12 ;  /* 0x0000000c080c7221 */ /* 0x002fe20000010000 */
[----:B0-----:R-:W-:Y:S01]  /*1140*/  FADD.FTZ R8, R9, R13 ;  /* 0x0000000d09087221 */ /* 0x001fe20000010000 */
[----:B------:R-:W-:Y:S01]  /*1150*/  FADD.FTZ R13, R10, R14 ;  /* 0x0000000e0a0d7221 */ /* 0x000fe20000010000 */
[----:B------:R-:W-:Y:S01]  /*1160*/  FADD.FTZ R14, R11, R15 ;  /* 0x0000000f0b0e7221 */ /* 0x000fe20000010000 */
[----:B--2---:R-:W-:Y:S01]  /*1170*/  FADD.FTZ R15, R12, R16 ;  /* 0x000000100c0f7221 */ /* 0x004fe20000010000 */
[----:B------:R-:W-:Y:S01]  /*1180*/  FADD.FTZ R12, R8, R17 ;  /* 0x00000011080c7221 */ /* 0x000fe20000010000 */
[----:B------:R-:W-:Y:S01]  /*1190*/  FADD.FTZ R17, R13, R18 ;  /* 0x000000120d117221 */ /* 0x000fe20000010000 */
[----:B------:R-:W0:Y:S01]  /*11a0*/  LDS.128 R8, [R41+0x3c0] ;  /* 0x0003c00029087984 */ /* 0x000e220000000c00 */
[----:B------:R-:W-:Y:S01]  /*11b0*/  FADD.FTZ R16, R14, R19 ;  /* 0x000000130e107221 */ /* 0x000fe20000010000 */
[----:B---3--:R-:W-:Y:S01]  /*11c0*/  FADD.FTZ R19, R15, R20 ;  /* 0x000000140f137221 */ /* 0x008fe20000010000 */
[----:B------:R-:W-:Y:S01]  /*11d0*/  FADD.FTZ R18, R12, R21 ;  /* 0x000000150c127221 */ /* 0x000fe20000010000 */
[----:B------:R-:W-:Y:S01]  /*11e0*/  FADD.FTZ R21, R17, R22 ;  /* 0x0000001611157221 */ /* 0x000fe20000010000 */
[----:B------:R-:W1:Y:S01]  /*11f0*/  LDS.128 R12, [R41+0x460] ;  /* 0x00046000290c7984 */ /* 0x000e620000000c00 */
[----:B------:R-:W-:Y:S01]  /*1200*/  FADD.FTZ R20, R16, R23 ;  /* 0x0000001710147221 */ /* 0x000fe20000010000 */
[----:B----4-:R-:W-:Y:S01]  /*1210*/  FADD.FTZ R23, R19, R24 ;  /* 0x0000001813177221 */ /* 0x010fe20000010000 */
[----:B------:R-:W-:Y:S01]  /*1220*/  FADD.FTZ R22, R18, R25 ;  /* 0x0000001912167221 */ /* 0x000fe20000010000 */
[----:B------:R-:W-:Y:S01]  /*1230*/  FADD.FTZ R25, R21, R26 ;  /* 0x0000001a15197221 */ /* 0x000fe20000010000 */
[----:B------:R-:W2:Y:S01]  /*1240*/  LDS.128 R16, [R41+0x500] ;  /* 0x0005000029107984 */ /* 0x000ea20000000c00 */
[----:B------:R-:W-:Y:S01]  /*1250*/  FADD.FTZ R24, R20, R27 ;  /* 0x0000001b14187221 */ /* 0x000fe20000010000 */
[----:B-----5:R-:W-:Y:S01]  /*1260*/  FADD.FTZ R27, R23, R28 ;  /* 0x0000001c171b7221 */ /* 0x020fe20000010000 */
[----:B------:R-:W-:Y:S01]  /*1270*/  FADD.FTZ R26, R22, R29 ;  /* 0x0000001d161a7221 */ /* 0x000fe20000010000 */
[----:B------:R-:W-:Y:S01]  /*1280*/  FADD.FTZ R29, R25, R30 ;  /* 0x0000001e191d7221 */ /* 0x000fe20000010000 */
[----:B------:R-:W3:Y:S01]  /*1290*/  LDS.128 R20, [R41+0x5a0] ;  /* 0x0005a00029147984 */ /* 0x000ee20000000c00 */
[----:B------:R-:W-:Y:S01]  /*12a0*/  FADD.FTZ R28, R24, R31 ;  /* 0x0000001f181c7221 */ /* 0x000fe20000010000 */
[----:B0-----:R-:W-:Y:S01]  /*12b0*/  FADD.FTZ R31, R27, R8 ;  /* 0x000000081b1f7221 */ /* 0x001fe20000010000 */
[----:B------:R-:W-:Y:S01]  /*12c0*/  FADD.FTZ R8, R26, R9 ;  /* 0x000000091a087221 */ /* 0x000fe20000010000 */
[----:B------:R-:W-:Y:S01]  /*12d0*/  FADD.FTZ R29, R29, R10 ;  /* 0x0000000a1d1d7221 */ /* 0x000fe20000010000 */
[----:B------:R-:W0:Y:S01]  /*12e0*/  LDS.128 R24, [R41+0x640] ;  /* 0x0006400029187984 */ /* 0x000e220000000c00 */
        /* <DEDUP_REMOVED lines=195> */
[----:B------:R-:W3:Y:S01]  /*1f20*/  LDS.128 R16, [R41+0x1ea0] ;  /* 0x001ea00029107984 */ /* 0x000ee20000000c00 */
        /* <DEDUP_REMOVED lines=14> */
[----:B---3--:R-:W-:Y:S01]  /*2010*/  FADD.FTZ R31, R31, R16 ;  /* 0x000000101f1f7221 */ /* 0x008fe20000010000 */
[----:B------:R-:W-:Y:S01]  /*2020*/  FADD.FTZ R28, R28, R27 ;  /* 0x0000001b1c1c7221 */ /* 0x000fe20000010000 */
        /* <DEDUP_REMOVED lines=25> */
[----:B------:R-:W-:-:S02]  /*21c0*/  FADD.FTZ R16, R24, R17 ;  /* 0x0000001118107221 */ /* 0x000fc40000010000 */
[----:B------:R-:W-:Y:S01]  /*21d0*/  FADD.FTZ R28, R28, R19 ;  /* 0x000000131c1c7221 */ /* 0x000fe20000010000 */
[----:B------:R-:W0:Y:S01]  /*21e0*/  LDS.128 R24, [R41+0x2440] ;  /* 0x0024400029187984 */ /* 0x000e220000000c00 */
[----:B------:R-:W-:Y:S01]  /*21f0*/  FADD.FTZ R29, R29, R18 ;  /* 0x000000121d1d7221 */ /* 0x000fe20000010000 */
[----:B-1----:R-:W-:Y:S01]  /*2200*/  FADD.FTZ R31, R31, R20 ;  /* 0x000000141f1f7221 */ /* 0x002fe20000010000 */
[----:B------:R-:W-:Y:S01]  /*2210*/  FADD.FTZ R20, R16, R21 ;  /* 0x0000001510147221 */ /* 0x000fe20000010000 */
[----:B------:R-:W-:Y:S01]  /*2220*/  FADD.FTZ R28, R28, R23 ;  /* 0x000000171c1c7221 */ /* 0x000fe20000010000 */
[----:B------:R-:W-:Y:S01]  /*2230*/  FADD.FTZ R29, R29, R22 ;  /* 0x000000161d1d7221 */ /* 0x000fe20000010000 */
[----:B------:R-:W1:Y:S01]  /*2240*/  LDS.128 R16, [R41+0x24e0] ;  /* 0x0024e00029107984 */ /* 0x000e620000000c00 */
[----:B--2---:R-:W-:Y:S01]  /*2250*/  FADD.FTZ R31, R31, R8 ;  /* 0x000000081f1f7221 */ /* 0x004fe20000010000 */
[----:B------:R-:W-:Y:S01]  /*2260*/  FADD.FTZ R8, R20, R9 ;  /* 0x0000000914087221 */ /* 0x000fe20000010000 */
[----:B------:R-:W-:Y:S01]  /*2270*/  FADD.FTZ R20, R28, R11 ;  /* 0x0000000b1c147221 */ /* 0x000fe20000010000 */
[----:B------:R-:W-:-:S02]  /*2280*/  FADD.FTZ R29, R29, R10 ;  /* 0x0000000a1d1d7221 */ /* 0x000fc40000010000 */
[----:B---3--:R-:W-:Y:S01]  /*2290*/  FADD.FTZ R28, R8, R13 ;  /* 0x0000000d081c7221 */ /* 0x008fe20000010000 */
[----:B------:R-:W-:Y:S01]  /*22a0*/  FADD.FTZ R20, R20, R15 ;  /* 0x0000000f14147221 */ /* 0x000fe20000010000 */
[----:B------:R-:W2:Y:S01]  /*22b0*/  LDS.128 R8, [R41+0x2580] ;  /* 0x0025800029087984 */ /* 0x000ea20000000c00 */
[----:B------:R-:W-:Y:S01]  /*22c0*/  FADD.FTZ R31, R31, R12 ;  /* 0x0000000c1f1f7221 */ /* 0x000fe20000010000 */
[----:B------:R-:W-:Y:S02]  /*22d0*/  FADD.FTZ R29, R29, R14 ;  /* 0x0000000e1d1d7221 */ /* 0x000fe40000010000 */
[----:B------:R-:W3:Y:S01]  /*22e0*/  LDS.128 R12, [R41+0x2620] ;  /* 0x00262000290c7984 */ /* 0x000ee20000000c00 */
[----:B0-----:R-:W-:Y:S01]  /*22f0*/  FADD.FTZ R30, R20, R27 ;  /* 0x0000001b141e7221 */ /* 0x001fe20000010000 */
[----:B------:R-:W-:Y:S02]  /*2300*/  FADD.FTZ R31, R31, R24 ;  /* 0x000000181f1f7221 */ /* 0x000fe40000010000 */
[----:B------:R-:W0:Y:S01]  /*2310*/  LDS.128 R20, [R41+0x26c0] ;  /* 0x0026c00029147984 */ /* 0x000e220000000c00 */
[----:B------:R-:W-:Y:S01]  /*2320*/  FADD.FTZ R28, R28, R25 ;  /* 0x000000191c1c7221 */ /* 0x000fe20000010000 */
[----:B------:R-:W-:-:S02]  /*2330*/  FADD.FTZ R29, R29, R26 ;  /* 0x0000001a1d1d7221 */ /* 0x000fc40000010000 */
        /* <DEDUP_REMOVED lines=13> */
[----:B0-----:R-:W-:Y:S01]  /*2410*/  FADD.FTZ R31, R31, R20 ;  /* 0x000000141f1f7221 */ /* 0x001fe20000010000 */
[----:B------:R-:W-:Y:S01]  /*2420*/  FADD.FTZ R28, R28, R21 ;  /* 0x000000151c1c7221 */ /* 0x000fe20000010000 */
[----:B------:R-:W-:Y:S01]  /*2430*/  FADD.FTZ R29, R29, R22 ;  /* 0x000000161d1d7221 */ /* 0x000fe20000010000 */
[----:B------:R-:W-:Y:S01]  /*2440*/  FADD.FTZ R12, R8, R23 ;  /* 0x00000017080c7221 */ /* 0x000fe20000010000 */
[----:B----4-:R-:W-:Y:S01]  /*2450*/  FADD.FTZ R8, R31, R24 ;  /* 0x000000181f087221 */ /* 0x010fe20000010000 */
[----:B------:R-:W-:Y:S01]  /*2460*/  FADD.FTZ R9, R28, R25 ;  /* 0x000000191c097221 */ /* 0x000fe20000010000 */
[----:B------:R-:W-:Y:S01]  /*2470*/  FADD.FTZ R10, R29, R26 ;  /* 0x0000001a1d0a7221 */ /* 0x000fe20000010000 */
[----:B------:R-:W-:-:S07]  /*2480*/  FADD.FTZ R11, R12, R27 ;  /* 0x0000001b0c0b7221 */ /* 0x000fce0000010000 */
.L_x_500:
[----:B------:R-:W-:Y:S05]  /*2490*/  BSYNC B0 ;  /* 0x0000000000007941 */ /* 0x000fea0003800000 */
.L_x_499:
        /* <DEDUP_REMOVED lines=20> */
.L_x_502:
[----:B------:R-:W-:Y:S05]  /*25e0*/  BSYNC B0 ;  /* 0x0000000000007941 */ /* 0x000fea0003800000 */
.L_x_501:
[----:B------:R-:W-:Y:S05]  /*25f0*/  @!P0 BRA `(.L_x_503) ;  /* 0x0000001000908947 */ /* 0x000fea0003800000 */
[----:B------:R-:W1:Y:S01]  /*2600*/  LDC R13, c[0x0][0x10] ;  /* 0x00000400ff0d7b82 */ /* 0x000e620000000800 */
[----:B------:R-:W3:Y:S01]  /*2610*/  S2R R0, SR_CTAID.Y ;  /* 0x0000000000007919 */ /* 0x000ee20000002600 */
[----:B------:R-:W-:-:S06]  /*2620*/  ULOP3.LUT UR6, UR4, 0x1, URZ, 0xc0, !UPT ;  /* 0x0000000104067892 */ /* 0x000fcc000f8ec03f */
[----:B0-2---:R-:W0:Y:S08]  /*2630*/  LDC.64 R8, c[0x0][0x258] ;  /* 0x00009600ff087b82 */ /* 0x005e300000000a00 */
[----:B------:R-:W2:Y:S01]  /*2640*/  LDC.64 R22, c[0x0][0x260] ;  /* 0x00009800ff167b82 */ /* 0x000ea20000000a00 */
[----:B-1----:R-:W-:-:S04]  /*2650*/  IMAD R11, R13, UR6, RZ ;  /* 0x000000060d0b7c24 */ /* 0x002fc8000f8e02ff */
[C---:B------:R-:W-:Y:S01]  /*2660*/  IMAD R10, R11.reuse, R12, RZ ;  /* 0x0000000c0b0a7224 */ /* 0x040fe200078e02ff */
[----:B---3--:R-:W-:-:S04]  /*2670*/  IADD3 R11, R11, R0, RZ ;  /* 0x000000000b0b7210 */ /* 0x008fc80007ffe0ff */
[----:B------:R-:W-:Y:S01]  /*2680*/  SHF.L.U32 R15, R10, 0x1, RZ ;  /* 0x000000010a0f7819 */ /* 0x000fe200000006ff */
[----:B0-----:R-:W-:-:S04]  /*2690*/  IMAD.WIDE.U32 R8, R11, 0x4, R8 ;  /* 0x000000040b087825 */ /* 0x001fc800078e0008 */
[----:B--2---:R-:W-:Y:S01]  /*26a0*/  IMAD.WIDE R22, R15, 0x4, R22 ;  /* 0x000000040f167825 */ /* 0x004fe200078e0216 */
[----:B------:R-:W-:Y:S06]  /*26b0*/  @P2 BRA `(.L_x_504) ;  /* 0x0000000000682947 */ /* 0x000fec0003800000 */
[----:B------:R-:W0:Y:S01]  /*26c0*/  S2R R36, SR_LANEID ;  /* 0x0000000000247919 */ /* 0x000e220000000000 */
        /* <DEDUP_REMOVED lines=11> */
[----:B0-----:R-:W-:-:S13]  /*2780*/  ISETP.EQ.U32.AND P0, PT, R36, UR17, PT ;  /* 0x0000001124007c0c */ /* 0x001fda000bf02070 */
[----:B------:R-:W-:Y:S06]  /*2790*/  @P0 MEMBAR.ALL.GPU ;  /* 0x0000000000000992 */ /* 0x000fec000000a000 */
[----:B------:R-:W-:-:S00]  /*27a0*/  @P0 ERRBAR ;  /* 0x00000000000009ab */ /* 0x000fc00000000000 */
[----:B------:R-:W-:Y:S06]  /*27b0*/  @P0 CGAERRBAR ;  /* 0x00000000000005ab */ /* 0x000fec0000000000 */
[----:B------:R1:W-:Y:S01]  /*27c0*/  @P0 REDG.E.ADD.S32.STRONG.GPU desc[UR14][R8.64], R17 ;  /* 0x000000110800098e */ /* 0x0003e2000c10e38e */
[----:B------:R-:W-:-:S04]  /*27d0*/  PLOP3.LUT P0, PT, PT, PT, UP0, 0x80, 0x0 ;  /* 0x000000000000781c */ /* 0x000fc80003f0f008 */
[----:B------:R-:W-:-:S04]  /*27e0*/  SEL R15, R12, RZ, !P0 ;  /* 0x000000ff0c0f7207 */ /* 0x000fc80004000000 */
[----:B------:R-:W-:-:S13]  /*27f0*/  ISETP.NE.AND P0, PT, R15, -0x1, PT ;  /* 0xffffffff0f00780c */ /* 0x000fda0003f05270 */
[----:B-1----:R-:W-:Y:S05]  /*2800*/  @!P0 BRA `(.L_x_504) ;  /* 0x0000000000148947 */ /* 0x002fea0003800000 */
.L_x_505:
[----:B------:R-:W2:Y:S04]  /*2810*/  LDG.E.STRONG.GPU R10, desc[UR14][R8.64] ;  /* 0x0000000e080a7981 */ /* 0x000ea8000c1ef900 */
[----:B--2---:R-:W-:Y:S01]  /*2820*/  CCTL.IVALL ;  /* 0x00000000ff00798f */ /* 0x004fe20002000000 */
[----:B------:R-:W-:Y:S05]  /*2830*/  YIELD ;  /* 0x0000000000007946 */ /* 0x000fea0003800000 */
[----:B------:R-:W-:-:S13]  /*2840*/  ISETP.NE.AND P0, PT, R10, R15, PT ;  /* 0x0000000f0a00720c */ /* 0x000fda0003f05270 */
[----:B------:R-:W-:Y:S05]  /*2850*/  @P0 BRA `(.L_x_505) ;  /* 0xfffffffc00ec0947 */ /* 0x000fea000383ffff */
.L_x_504:
        /* <DEDUP_REMOVED lines=17> */
.L_x_509:
        /* <DEDUP_REMOVED lines=11> */
[----:B------:R-:W2:Y:S02]  /*2a20*/  @!P3 LDG.E.64 R8, desc[UR14][R8.64] ;  /* 0x0000000e0808b981 */ /* 0x000ea4000c1e1b00 */
[C-C-:B------:R-:W-:Y:S02]  /*2a30*/  @!P6 IMAD R15, R13.reuse, R15, R0.reuse ;  /* 0x0000000f0d0fe224 */ /* 0x140fe400078e0200 */
[----:B------:R-:W-:Y:S01]  /*2a40*/  @!P5 IMAD R17, R13, R17, R0 ;  /* 0x000000110d11d224 */ /* 0x000fe200078e0200 */
[----:B------:R-:W3:Y:S01]  /*2a50*/  @!P4 LDG.E.64 R10, desc[UR14][R10.64] ;  /* 0x0000000e0a0ac981 */ /* 0x000ee2000c1e1b00 */
        /* <DEDUP_REMOVED lines=11> */
[----:B------:R-:W-:Y:S02]  /*2b10*/  IADD3 R10, R18, 0x6, RZ ;  /* 0x00000006120a7810 */ /* 0x000fe40007ffe0ff */
[----:B------:R-:W-:Y:S01]  /*2b20*/  ISETP.EQ.OR P4, PT, R8, UR16, P2 ;  /* 0x0000001008007c0c */ /* 0x000fe20009782670 */
[----:B----4-:R-:W-:Y:S01]  /*2b30*/  @!P6 FADD.FTZ R32, R32, R14 ;  /* 0x0000000e2020e221 */ /* 0x010fe20000010000 */
[----:B------:R-:W-:Y:S01]  /*2b40*/  @!P6 FADD.FTZ R33, R33, R15 ;  /* 0x0000000f2121e221 */ /* 0x000fe20000010000 */
[----:B------:R-:W-:Y:S02]  /*2b50*/  IADD3 R14, R18, 0x7, RZ ;  /* 0x00000007120e7810 */ /* 0x000fe40007ffe0ff */
[----:B------:R-:W-:Y:S01]  /*2b60*/  ISETP.EQ.OR P6, PT, R10, UR16, P2 ;  /* 0x000000100a007c0c */ /* 0x000fe200097c2670 */
[----:B-----5:R-:W-:Y:S01]  /*2b70*/  @!P5 FADD.FTZ R32, R32, R16 ;  /* 0x000000102020d221 */ /* 0x020fe20000010000 */
        /* <DEDUP_REMOVED lines=82> */
.L_x_508:
        /* <DEDUP_REMOVED lines=16> */
[----:B------:R-:W-:-:S02]  /*31a0*/  IADD3 R17, R18, 0x3, RZ ;  /* 0x0000000312117810 */ /* 0x000fc40007ffe0ff */
[----:B------:R-:W-:Y:S02]  /*31b0*/  IADD3 R21, R18, 0x4, RZ ;  /* 0x0000000412157810 */ /* 0x000fe40007ffe0ff */
[----:B------:R-:W-:Y:S02]  /*31c0*/  ISETP.EQ.OR P0, PT, R17, UR16, P2 ;  /* 0x0000001011007c0c */ /* 0x000fe40009702670 */
[C---:B------:R-:W-:Y:S02]  /*31d0*/  ISETP.EQ.OR P4, PT, R21.reuse, UR16, P2 ;  /* 0x0000001015007c0c */ /* 0x040fe40009782670 */
[C---:B------:R-:W-:Y:S02]  /*31e0*/  IADD3 R18, R21.reuse, 0x1, RZ ;  /* 0x0000000115127810 */ /* 0x040fe40007ffe0ff */
[C---:B------:R-:W-:Y:S02]  /*31f0*/  IADD3 R19, R21.reuse, 0x2, RZ ;  /* 0x0000000215137810 */ /* 0x040fe40007ffe0ff */
[----:B------:R-:W-:Y:S01]  /*3200*/  IADD3 R16, R21, 0x3, RZ ;  /* 0x0000000315107810 */ /* 0x000fe20007ffe0ff */
[----:B--2---:R-:W-:Y:S01]  /*3210*/  @!P5 FADD.FTZ R32, R32, R8 ;  /* 0x000000082020d221 */ /* 0x004fe20000010000 */
[----:B------:R-:W-:Y:S01]  /*3220*/  @!P5 FADD.FTZ R33, R33, R9 ;  /* 0x000000092121d221 */ /* 0x000fe20000010000 */
[----:B------:R-:W-:-:S02]  /*3230*/  ISETP.EQ.OR P5, PT, R18, UR16, P2 ;  /* 0x0000001012007c0c */ /* 0x000fc400097a2670 */
[----:B------:R-:W-:Y:S02]  /*3240*/  @!P0 IMAD R9, R13, R17, R0 ;  /* 0x000000110d098224 */ /* 0x000fe400078e0200 */
[----:B---3--:R-:W-:Y:S01]  /*3250*/  @!P6 FADD.FTZ R32, R32, R10 ;  /* 0x0000000a2020e221 */ /* 0x008fe20000010000 */
[----:B------:R-:W-:Y:S01]  /*3260*/  @!P6 FADD.FTZ R33, R33, R11 ;  /* 0x0000000b2121e221 */ /* 0x000fe20000010000 */
[----:B------:R-:W-:Y:S01]  /*3270*/  ISETP.EQ.OR P6, PT, R19, UR16, P2 ;  /* 0x0000001013007c0c */ /* 0x000fe200097c2670 */
[----:B------:R-:W-:Y:S02]  /*3280*/  @!P4 IMAD R11, R13, R21, R0 ;  /* 0x000000150d0bc224 */ /* 0x000fe400078e0200 */
[----:B----4-:R-:W-:Y:S01]  /*3290*/  @!P3 FADD.FTZ R32, R32, R14 ;  /* 0x0000000e2020b221 */ /* 0x010fe20000010000 */
        /* <DEDUP_REMOVED lines=29> */
.L_x_510:
[----:B------:R-:W-:-:S13]  /*3470*/  ISETP.NE.OR P0, PT, R20, RZ, P0 ;  /* 0x000000ff1400720c */ /* 0x000fda0000705670 */
[----:B------:R-:W-:Y:S05]  /*3480*/  @!P0 BRA `(.L_x_506) ;  /* 0x00000000007c8947 */ /* 0x000fea0003800000 */
.L_x_507:
        /* <DEDUP_REMOVED lines=23> */
[----:B------:R-:W-:Y:S02]  /*3600*/  ISETP.NE.AND P0, PT, R20, RZ, PT ;  /* 0x000000ff1400720c */ /* 0x000fe40003f05270 */
[----:B---3--:R-:W-:Y:S01]  /*3610*/  @!P3 FADD.FTZ R32, R32, R10 ;  /* 0x0000000a2020b221 */ /* 0x008fe20000010000 */
[----:B------:R-:W-:-:S03]  /*3620*/  @!P3 FADD.FTZ R33, R33, R11 ;  /* 0x0000000b2121b221 */ /* 0x000fc60000010000 */
[----:B----4-:R-:W-:Y:S01]  /*3630*/  @!P4 FADD.FTZ R32, R32, R14 ;  /* 0x0000000e2020c221 */ /* 0x010fe20000010000 */
[----:B------:R-:W-:-:S03]  /*3640*/  @!P4 FADD.FTZ R33, R33, R15 ;  /* 0x0000000f2121c221 */ /* 0x000fc60000010000 */
[----:B-----5:R-:W-:Y:S01]  /*3650*/  @!P5 FADD.FTZ R32, R32, R16 ;  /* 0x000000102020d221 */ /* 0x020fe20000010000 */
[----:B------:R-:W-:Y:S02]  /*3660*/  @!P5 FADD.FTZ R33, R33, R17 ;  /* 0x000000112121d221 */ /* 0x000fe40000010000 */
[----:B------:R-:W-:Y:S05]  /*3670*/  @P0 BRA `(.L_x_507) ;  /* 0xfffffffc00840947 */ /* 0x000fea000383ffff */
.L_x_506:
        /* <DEDUP_REMOVED lines=8> */
[----:B------:R-:W2:Y:S02]  /*3700*/  LDG.E.64 R8, desc[UR14][R8.64] ;  /* 0x0000000e08087981 */ /* 0x000ea4000c1e1b00 */
[----:B--2---:R-:W-:Y:S01]  /*3710*/  FADD.FTZ R32, R32, R8 ;  /* 0x0000000820207221 */ /* 0x004fe20000010000 */
[----:B------:R-:W-:-:S07]  /*3720*/  FADD.FTZ R33, R33, R9 ;  /* 0x0000000921217221 */ /* 0x000fce0000010000 */
.L_x_512:
[----:B------:R-:W-:Y:S05]  /*3730*/  BSYNC B0 ;  /* 0x0000000000007941 */ /* 0x000fea0003800000 */
.L_x_511:
        /* <DEDUP_REMOVED lines=10> */
[----:B------:R-:W2:Y:S04]  /*37e0*/  @!P3 LDG.E.64 R8, desc[UR14][R8.64] ;  /* 0x0000000e0808b981 */ /* 0x000ea8000c1e1b00 */
[----:B------:R-:W3:Y:S01]  /*37f0*/  @!P0 LDG.E.64 R22, desc[UR14][R22.64] ;  /* 0x0000000e16168981 */ /* 0x000ee2000c1e1b00 */
[----:B--2---:R-:W-:Y:S01]  /*3800*/  @!P3 FADD.FTZ R32, R32, R8 ;  /* 0x000000082020b221 */ /* 0x004fe20000010000 */
[----:B------:R-:W-:-:S03]  /*3810*/  @!P3 FADD.FTZ R33, R33, R9 ;  /* 0x000000092121b221 */ /* 0x000fc60000010000 */
[----:B---3--:R-:W-:Y:S01]  /*3820*/  @!P0 FADD.FTZ R32, R32, R22 ;  /* 0x0000001620208221 */ /* 0x008fe20000010000 */
[----:B------:R-:W-:-:S07]  /*3830*/  @!P0 FADD.FTZ R33, R33, R23 ;  /* 0x0000001721218221 */ /* 0x000fce0000010000 */
.L_x_503:
[----:B------:R-:W1:Y:S01]  /*3840*/  S2UR UR7, SR_CgaCtaId ;  /* 0x00000000000779c3 */ /* 0x000e620000008800 */
[----:B------:R-:W-:Y:S01]  /*3850*/  UMOV UR6, 0x400 ;  /* 0x0000040000067882 */ /* 0x000fe20000000000 */
[----:B------:R-:W-:Y:S01]  /*3860*/  ISETP.NE.AND P0, PT, RZ, UR18, PT ;  /* 0x00000012ff007c0c */ /* 0x000fe2000bf05270 */
[--C-:B0-2---:R-:W-:Y:S02]  /*3870*/  HADD2.F32 R11, -RZ, R40.reuse.H0_H0 ;  /* 0x20000028ff0b7230 */ /* 0x105fe40000004100 */
[----:B------:R-:W-:Y:S02]  /*3880*/  HADD2.F32 R13, -RZ, R40.H1_H1 ;  /* 0x30000028ff0d7230 */ /* 0x000fe40000004100 */
[--C-:B------:R-:W-:Y:S02]  /*3890*/  HADD2.F32 R0, -RZ, R3.reuse.H1_H1 ;  /* 0x30000003ff007230 */ /* 0x100fe40000004100 */
[----:B------:R-:W-:Y:S01]  /*38a0*/  FADD.FTZ R10, -R2, R11 ;  /* 0x0000000b020a7221 */ /* 0x000fe20000010100 */
[----:B------:R-:W-:-:S02]  /*38b0*/  HADD2.F32 R11, -RZ, R3.H0_H0 ;  /* 0x20000003ff0b7230 */ /* 0x000fc40000004100 */
[----:B------:R-:W-:Y:S01]  /*38c0*/  FADD.FTZ R13, -R2, R13 ;  /* 0x0000000d020d7221 */ /* 0x000fe20000010100 */
[----:B------:R-:W-:-:S03]  /*38d0*/  FMUL.FTZ R17, R10, UR9 ;  /* 0x000000090a117c20 */ /* 0x000fc60008410000 */
[----:B------:R-:W-:Y:S01]  /*38e0*/  FMUL.FTZ R16, R13, UR9 ;  /* 0x000000090d107c20 */ /* 0x000fe20008410000 */
[----:B-1----:R-:W-:-:S09]  /*38f0*/  ULEA UR6, UR7, UR6, 0x18 ;  /* 0x0000000607067291 */ /* 0x002fd2000f8ec03f */
[----:B------:R0:W-:Y:S01]  /*3900*/  @!P2 STS.64 [UR6+0xc0], R32 ;  /* 0x0000c020ff00a988 */ /* 0x0001e20008000a06 */
[----:B------:R-:W-:Y:S06]  /*3910*/  BAR.SYNC.DEFER_BLOCKING 0x0 ;  /* 0x0000000000007b1d */ /* 0x000fec0000010000 */
[----:B------:R-:W1:Y:S01]  /*3920*/  LDS.64 R8, [UR6+0xc0] ;  /* 0x0000c006ff087984 */ /* 0x000e620008000a00 */
[----:B------:R-:W-:Y:S05]  /*3930*/  @!P0 BRA `(.L_x_513) ;  /* 0x0000000000488947 */ /* 0x000fea0003800000 */
[----:B------:R-:W-:Y:S01]  /*3940*/  FFMA.FTZ R7, R16, R5, R7 ;  /* 0x0000000510077223 */ /* 0x000fe20000010007 */
[----:B------:R-:W-:-:S03]  /*3950*/  FFMA.FTZ R6, R17, R4, R6 ;  /* 0x0000000411067223 */ /* 0x000fc60000010006 */
[----:B------:R-:W-:Y:S01]  /*3960*/  FMUL.FTZ R12, R7, -1.4426950216293334961 ;  /* 0xbfb8aa3b070c7820 */ /* 0x000fe20000410000 */
[----:B------:R-:W-:-:S05]  /*3970*/  FMUL.FTZ R2, R6, -1.4426950216293334961 ;  /* 0xbfb8aa3b06027820 */ /* 0x000fca0000410000 */
[----:B------:R-:W2:Y:S08]  /*3980*/  MUFU.EX2 R12, R12 ;  /* 0x0000000c000c7308 */ /* 0x000eb00000000800 */
[----:B------:R-:W3:Y:S01]  /*3990*/  MUFU.EX2 R2, R2 ;  /* 0x0000000200027308 */ /* 0x000ee20000000800 */
[----:B--2---:R-:W-:-:S07]  /*39a0*/  FADD.FTZ R13, R12, 1 ;  /* 0x3f8000000c0d7421 */ /* 0x004fce0000010000 */
[----:B------:R-:W2:Y:S01]  /*39b0*/  MUFU.RCP R13, R13 ;  /* 0x0000000d000d7308 */ /* 0x000ea20000001000 */
[----:B---3--:R-:W-:-:S07]  /*39c0*/  FADD.FTZ R3, R2, 1 ;  /* 0x3f80000002037421 */ /* 0x008fce0000010000 */
[----:B------:R-:W3:Y:S01]  /*39d0*/  MUFU.RCP R10, R3 ;  /* 0x00000003000a7308 */ /* 0x000ee20000001000 */
[----:B--2---:R-:W-:Y:S01]  /*39e0*/  FADD.FTZ R14, -R13, 1 ;  /* 0x3f8000000d0e7421 */ /* 0x004fe20000010100 */
[----:B------:R-:W-:-:S03]  /*39f0*/  FMUL.FTZ R0, R0, R13 ;  /* 0x0000000d00007220 */ /* 0x000fc60000410000 */
[----:B------:R-:W-:Y:S01]  /*3a00*/  FFMA.FTZ R7, R7, R14, 1 ;  /* 0x3f80000007077423 */ /* 0x000fe2000001000e */
[----:B---3--:R-:W-:Y:S01]  /*3a10*/  FADD.FTZ R15, -R10, 1 ;  /* 0x3f8000000a0f7421 */ /* 0x008fe20000010100 */
[----:B------:R-:W-:Y:S02]  /*3a20*/  FMUL.FTZ R11, R11, R10 ;  /* 0x0000000a0b0b7220 */ /* 0x000fe40000410000 */
[----:B------:R-:W-:Y:S01]  /*3a30*/  FMUL.FTZ R0, R0, R7 ;  /* 0x0000000700007220 */ /* 0x000fe20000410000 */
[----:B------:R-:W-:-:S04]  /*3a40*/  FFMA.FTZ R6, R6, R15, 1 ;  /* 0x3f80000006067423 */ /* 0x000fc8000001000f */
[----:B------:R-:W-:-:S07]  /*3a50*/  FMUL.FTZ R11, R11, R6 ;  /* 0x000000060b0b7220 */ /* 0x000fce0000410000 */
.L_x_513:
[----:B------:R-:W-:Y:S04]  /*3a60*/  BSSY B0, `(.L_x_514) ;  /* 0x0000017000007945 */ /* 0x000fe80003800000 */
[----:B------:R-:W-:Y:S05]  /*3a70*/  @!P1 BRA `(.L_x_515) ;  /* 0x0000000000549947 */ /* 0x000fea0003800000 */
[----:B------:R-:W-:Y:S01]  /*3a80*/  ULDC UR6, c[0x0][0x2bc] ;  /* 0x0000af0000067ab9 */ /* 0x000fe20000000800 */
[----:B------:R-:W-:Y:S01]  /*3a90*/  ULDC.64 UR20, c[0x0][0x288] ;  /* 0x0000a20000147ab9 */ /* 0x000fe20000000a00 */
[----:B-1----:R-:W-:Y:S01]  /*3aa0*/  FMUL.FTZ R8, R8, UR6 ;  /* 0x0000000608087c20 */ /* 0x002fe20008410000 */
        /* <DEDUP_REMOVED lines=16> */
[----:B------:R-:W-:-:S05]  /*3bb0*/  F2FP.F16.F32.PACK_AB R5, R5, R4 ;  /* 0x000000040505723e */ /* 0x000fca00000000ff */
[----:B------:R2:W-:Y:S02]  /*3bc0*/  STG.E desc[UR14][R2.64], R5 ;  /* 0x0000000502007986 */ /* 0x0005e4000c10190e */
.L_x_515:
[----:B------:R-:W-:Y:S05]  /*3bd0*/  BSYNC B0 ;  /* 0x0000000000007941 */ /* 0x000fea0003800000 */
.L_x_514:
[----:B------:R-:W-:Y:S01]  /*3be0*/  ULDC UR6, c[0x0][0x10] ;  /* 0x0000040000067ab9 */ /* 0x000fe20000000800 */
[----:B------:R-:W-:Y:S02]  /*3bf0*/  UIADD3 UR4, UR4, 0x1, URZ ;  /* 0x0000000104047890 */ /* 0x000fe4000fffe03f */
[----:B------:R-:W-:-:S04]  /*3c00*/  UIADD3 UR8, UR6, UR8, URZ ;  /* 0x0000000806087290 */ /* 0x000fc8000fffe03f */
[----:B------:R-:W-:-:S06]  /*3c10*/  UISETP.GE.AND UP0, UPT, UR8, UR5, UPT ;  /* 0x000000050800728c */ /* 0x000fcc000bf06270 */
[----:B------:R-:W-:-:S13]  /*3c20*/  PLOP3.LUT P0, PT, PT, PT, UP0, 0x80, 0x0 ;  /* 0x000000000000781c */ /* 0x000fda0003f0f008 */
[----:B------:R-:W-:Y:S05]  /*3c30*/  @!P0 BRA `(.L_x_516) ;  /* 0xffffffc400ac8947 */ /* 0x000fea000383ffff */
.L_x_493:
[----:B------:R-:W3:Y:S01]  /*3c40*/  LDC R4, c[0x0][0xc] ;  /* 0x00000300ff047b82 */ /* 0x000ee20000000800 */
[----:B------:R-:W-:Y:S01]  /*3c50*/  ISETP.NE.AND P1, PT, R39, RZ, PT ;  /* 0x000000ff2700720c */ /* 0x000fe20003f25270 */
[----:B------:R-:W-:Y:S06]  /*3c60*/  BSSY B0, `(.L_x_517) ;  /* 0x0000011000007945 */ /* 0x000fec0003800000 */
[----:B------:R-:W4:Y:S08]  /*3c70*/  LDC R7, c[0x0][0x10] ;  /* 0x00000400ff077b82 */ /* 0x000f300000000800 */
[----:B--2---:R-:W2:Y:S01]  /*3c80*/  LDC.64 R2, c[0x0][0x258] ;  /* 0x00009600ff027b82 */ /* 0x004ea20000000a00 */
[----:B---3--:R-:W-:-:S02]  /*3c90*/  ISETP.NE.AND P0, PT, R4, 0x1, PT ;  /* 0x000000010400780c */ /* 0x008fc40003f05270 */
[----:B----4-:R-:W-:-:S04]  /*3ca0*/  SHF.L.U32 R0, R7, 0x1, RZ ;  /* 0x0000000107007819 */ /* 0x010fc800000006ff */
[----:B------:R-:W-:-:S05]  /*3cb0*/  SEL R5, R0, RZ, P0 ;  /* 0x000000ff00057207 */ /* 0x000fca0000000000 */
[----:B--2---:R-:W-:Y:S01]  /*3cc0*/  IMAD.WIDE.U32 R2, R5, 0x4, R2 ;  /* 0x0000000405027825 */ /* 0x004fe200078e0002 */
[----:B------:R-:W-:Y:S06]  /*3cd0*/  @P1 BRA `(.L_x_518) ;  /* 0x0000000000241947 */ /* 0x000fec0003800000 */
[----:B------:R-:W2:Y:S01]  /*3ce0*/  S2R R0, SR_LANEID ;  /* 0x0000000000007919 */ /* 0x000ea20000000000 */
[----:B------:R-:W-:Y:S02]  /*3cf0*/  VOTEU.ANY UR4, UPT, PT ;  /* 0x0000000000047886 */ /* 0x000fe400038e0100 */
[----:B------:R-:W-:Y:S02]  /*3d00*/  UFLO.U32 UR5, UR4 ;  /* 0x00000004000572bd */ /* 0x000fe400080e0000 */
[----:B------:R-:W3:Y:S04]  /*3d10*/  POPC R5, UR4 ;  /* 0x0000000400057d09 */ /* 0x000ee80008000000 */
[----:B--2---:R-:W-:-:S13]  /*3d20*/  ISETP.EQ.U32.AND P0, PT, R0, UR5, PT ;  /* 0x0000000500007c0c */ /* 0x004fda000bf02070 */
[----:B------:R-:W-:Y:S06]  /*3d30*/  @P0 MEMBAR.ALL.GPU ;  /* 0x0000000000000992 */ /* 0x000fec000000a000 */
[----:B------:R-:W-:-:S00]  /*3d40*/  @P0 ERRBAR ;  /* 0x00000000000009ab */ /* 0x000fc00000000000 */
[----:B------:R-:W-:Y:S06]  /*3d50*/  @P0 CGAERRBAR ;  /* 0x00000000000005ab */ /* 0x000fec0000000000 */
[----:B---3--:R2:W-:Y:S02]  /*3d60*/  @P0 REDG.E.ADD.S32.STRONG.GPU desc[UR14][R2.64], R5 ;  /* 0x000000050200098e */ /* 0x0085e4000c10e38e */
.L_x_518:
[----:B------:R-:W-:Y:S05]  /*3d70*/  BSYNC B0 ;  /* 0x0000000000007941 */ /* 0x000fea0003800000 */
.L_x_517:
[----:B------:R-:W3:Y:S01]  /*3d80*/  S2UR UR4, SR_CTAID.X ;  /* 0x00000000000479c3 */ /* 0x000ee20000002500 */
[----:B------:R-:W-:Y:S02]  /*3d90*/  IADD3 R0, R4, -0x1, RZ ;  /* 0xffffffff04007810 */ /* 0x000fe40007ffe0ff */
[----:B--2---:R-:W-:-:S05]  /*3da0*/  IADD3 R5, R7, -0x1, RZ ;  /* 0xffffffff07057810 */ /* 0x004fca0007ffe0ff */
[----:B------:R-:W2:Y:S01]  /*3db0*/  S2UR UR5, SR_CTAID.Y ;  /* 0x00000000000579c3 */ /* 0x000ea20000002600 */
[----:B---3--:R-:W-:-:S04]  /*3dc0*/  ISETP.NE.AND P0, PT, R0, UR4, PT ;  /* 0x0000000400007c0c */ /* 0x008fc8000bf05270 */
[----:B--2---:R-:W-:-:S13]  /*3dd0*/  ISETP.NE.OR P0, PT, R5, UR5, P0 ;  /* 0x0000000505007c0c */ /* 0x004fda0008705670 */
[----:B------:R-:W-:Y:S05]  /*3de0*/  @P0 EXIT ;  /* 0x000000000000094d */ /* 0x000fea0003800000 */
[----:B------:R-:W-:Y:S05]  /*3df0*/  @P1 BRA `(.L_x_519) ;  /* 0x0000000000201947 */ /* 0x000fea0003800000 */
[----:B------:R-:W-:-:S05]  /*3e00*/  IMAD R0, R4, R7, RZ ;  /* 0x0000000704007224 */ /* 0x000fca00078e02ff */
[----:B------:R-:W-:-:S13]  /*3e10*/  ISETP.NE.AND P0, PT, R0, -0x1, PT ;  /* 0xffffffff0000780c */ /* 0x000fda0003f05270 */
[----:B------:R-:W-:Y:S05]  /*3e20*/  @!P0 BRA `(.L_x_519) ;  /* 0x0000000000148947 */ /* 0x000fea0003800000 */
.L_x_520:
[----:B------:R-:W2:Y:S04]  /*3e30*/  LDG.E.STRONG.GPU R5, desc[UR14][R2.64] ;  /* 0x0000000e02057981 */ /* 0x000ea8000c1ef900 */
[----:B--2---:R-:W-:Y:S01]  /*3e40*/  CCTL.IVALL ;  /* 0x00000000ff00798f */ /* 0x004fe20002000000 */
[----:B------:R-:W-:Y:S05]  /*3e50*/  YIELD ;  /* 0x0000000000007946 */ /* 0x000fea0003800000 */
[----:B------:R-:W-:-:S13]  /*3e60*/  ISETP.NE.AND P0, PT, R5, R0, PT ;  /* 0x000000000500720c */ /* 0x000fda0003f05270 */
[----:B------:R-:W-:Y:S05]  /*3e70*/  @P0 BRA `(.L_x_520) ;  /* 0xfffffffc00ec0947 */ /* 0x000fea000383ffff */
.L_x_519:
[----:B------:R-:W-:Y:S05]  /*3e80*/  WARPSYNC.ALL ;  /* 0x0000000000007948 */ /* 0x000fea0003800000 */
[----:B------:R-:W2:Y:S08]  /*3e90*/  LDC.64 R2, c[0x0][0x288] ;  /* 0x0000a200ff027b82 */ /* 0x000eb00000000a00 */
[----:B------:R-:W-:Y:S01]  /*3ea0*/  BAR.SYNC.DEFER_BLOCKING 0x0 ;  /* 0x0000000000007b1d */ /* 0x000fe20000010000 */
[----:B--2---:R-:W-:-:S04]  /*3eb0*/  LEA.HI R0, P0, R3, R2, RZ, 0x1 ;  /* 0x0000000203007211 */ /* 0x004fc800078108ff */
[----:B------:R-:W-:-:S04]  /*3ec0*/  IADD3.X R5, RZ, R3, RZ, P0, !PT ;  /* 0x00000003ff057210 */ /* 0x000fc800007fe4ff */
[----:B------:R-:W-:Y:S02]  /*3ed0*/  SHF.R.S64 R24, R0, 0x1, R5 ;  /* 0x0000000100187819 */ /* 0x000fe40000001005 */
[----:B------:R-:W-:Y:S02]  /*3ee0*/  SHF.R.S32.HI R0, RZ, 0x1f, R39 ;  /* 0x0000001fff007819 */ /* 0x000fe40000011427 */
[----:B------:R-:W-:Y:S02]  /*3ef0*/  SHF.R.S32.HI R25, RZ, 0x1, R5 ;  /* 0x00000001ff197819 */ /* 0x000fe40000011405 */
[----:B------:R-:W-:-:S04]  /*3f00*/  ISETP.GT.U32.AND P0, PT, R24, R39, PT ;  /* 0x000000271800720c */ /* 0x000fc80003f04070 */
[----:B------:R-:W-:-:S13]  /*3f10*/  ISETP.GT.AND.EX P0, PT, R25, R0, PT, P0 ;  /* 0x000000001900720c */ /* 0x000fda0003f04300 */
[----:B------:R-:W-:Y:S05]  /*3f20*/  @!P0 EXIT ;  /* 0x000000000000894d */ /* 0x000fea0003800000 */
[C---:B-1----:R-:W-:Y:S01]  /*3f30*/  IMAD.WIDE.U32 R8, R2.reuse, 0x3, RZ ;  /* 0x0000000302087825 */ /* 0x042fe200078e00ff */
[----:B------:R-:W-:Y:S01]  /*3f40*/  LEA R11, R3, R3, 0x1 ;  /* 0x00000003030b7211 */ /* 0x000fe200078e08ff */
[----:B------:R-:W1:Y:S01]  /*3f50*/  LDC.64 R4, c[0x0][0x218] ;  /* 0x00008600ff047b82 */ /* 0x000e620000000a00 */
        /* <DEDUP_REMOVED lines=9> */
[----:B------:R-:W-:-:S07]  /*3ff0*/  SHF.L.U64.HI R29, R27, 0x2, R8 ;  /* 0x000000021b1d7819 */ /* 0x000fce0000010208 */
.L_x_521:
[----:B------:R-:W-:-:S04]  /*4000*/  LEA R12, P0, R39, UR4, 0x2 ;  /* 0x00000004270c7c11 */ /* 0x000fc8000f8010ff */
[----:B------:R-:W-:Y:S02]  /*4010*/  LEA.HI.X R13, R39, UR5, R0, 0x2, P0 ;  /* 0x00000005270d7c11 */ /* 0x000fe400080f1400 */
[-C--:B------:R-:W-:Y:S02]  /*4020*/  LEA R14, P0, R24, R12.reuse, 0x2 ;  /* 0x0000000c180e7211 */ /* 0x080fe400078010ff */
[-C--:B------:R-:W-:Y:S01]  /*4030*/  LEA R18, P1, R2, R12.reuse, 0x2 ;  /* 0x0000000c02127211 */ /* 0x080fe200078210ff */
[----:B---3--:R-:W3:Y:S01]  /*4040*/  LDG.E R20, desc[UR14][R12.64] ;  /* 0x0000000e0c147981 */ /* 0x008ee2000c1e1900 */
[----:B------:R-:W-:Y:S02]  /*4050*/  LEA R16, P2, R27, R12, 0x2 ;  /* 0x0000000c1b107211 */ /* 0x000fe400078410ff */
[----:B------:R-:W-:Y:S02]  /*4060*/  IADD3.X R15, R13, R31, RZ, P0, !PT ;  /* 0x0000001f0d0f7210 */ /* 0x000fe400007fe4ff */
[----:B------:R-:W-:-:S02]  /*4070*/  IADD3.X R19, R3, R13, RZ, P1, !PT ;  /* 0x0000000d03137210 */ /* 0x000fc40000ffe4ff */
[----:B------:R-:W-:Y:S01]  /*4080*/  IADD3.X R17, R13, R29, RZ, P2, !PT ;  /* 0x0000001d0d117210 */ /* 0x000fe200017fe4ff */
[----:B------:R-:W3:Y:S04]  /*4090*/  LDG.E R21, desc[UR14][R14.64] ;  /* 0x0000000e0e157981 */ /* 0x000ee8000c1e1900 */
[----:B------:R-:W4:Y:S04]  /*40a0*/  LDG.E R22, desc[UR14][R18.64] ;  /* 0x0000000e12167981 */ /* 0x000f28000c1e1900 */
[----:B------:R-:W4:Y:S01]  /*40b0*/  LDG.E R23, desc[UR14][R16.64] ;  /* 0x0000000e10177981 */ /* 0x000f22000c1e1900 */
[----:B------:R-:W-:-:S02]  /*40c0*/  SHF.L.U32 R11, R39, 0x1, RZ ;  /* 0x00000001270b7819 */ /* 0x000fc400000006ff */
[----:B------:R-:W-:-:S03]  /*40d0*/  IADD3 R39, R39, 0x280, RZ ;  /* 0x0000028027277810 */ /* 0x000fc60007ffe0ff */
[----:B-1----:R-:W-:-:S04]  /*40e0*/  IMAD.WIDE R8, R11, 0x4, R4 ;  /* 0x000000040b087825 */ /* 0x002fc800078e0204 */
[----:B--2---:R-:W-:Y:S01]  /*40f0*/  IMAD.WIDE R10, R11, 0x4, R6 ;  /* 0x000000040b0a7825 */ /* 0x004fe200078e0206 */
[----:B------:R-:W-:Y:S02]  /*4100*/  ISETP.GT.U32.AND P0, PT, R24, R39, PT ;  /* 0x000000271800720c */ /* 0x000fe40003f04070 */
[----:B------:R-:W-:-:S04]  /*4110*/  SHF.R.S32.HI R0, RZ, 0x1f, R39 ;  /* 0x0000001fff007819 */ /* 0x000fc80000011427 */
[----:B------:R-:W-:Y:S01]  /*4120*/  ISETP.GT.AND.EX P0, PT, R25, R0, PT, P0 ;  /* 0x000000001900720c */ /* 0x000fe20003f04300 */
[----:B---3--:R3:W-:Y:S04]  /*4130*/  STG.E.64 desc[UR14][R8.64], R20 ;  /* 0x0000001408007986 */ /* 0x0087e8000c101b0e */
[----:B----4-:R3:W-:Y:S08]  /*4140*/  STG.E.64 desc[UR14][R10.64], R22 ;  /* 0x000000160a007986 */ /* 0x0107f0000c101b0e */
[----:B------:R-:W-:Y:S05]  /*4150*/  @P0 BRA `(.L_x_521) ;  /* 0xfffffffc00a80947 */ /* 0x000fea000383ffff */
[----:B------:R-:W-:Y:S05]  /*4160*/  EXIT ;  /* 0x000000000000794d */ /* 0x000fea0003800000 */
.L_x_522:
        /* <DEDUP_REMOVED lines=9> */
.L_x_2291:


//--------------------- .text._Z35group_norm_nhwc_bwd_one_pass_kernelI11Fp16IOFp32WLi128ELi20ELi640EEv26Group_norm_nhwc_bwd_params --------------------------
	.section	.text._Z35group_norm_nhwc_bwd_one_pass_kernelI11Fp16IOFp32WLi128ELi20ELi640EEv26Group_norm_nhwc_bwd_params,"ax",@progbits
	.align	128
        .global         _Z35group_norm_nhwc_bwd_one_pass_kernelI11Fp16IOFp32WLi128ELi20ELi640EEv26Group_norm_nhwc_bwd_params
        .type           _Z35group_norm_nhwc_bwd_one_pass_kernelI11Fp16IOFp32WLi128ELi20ELi640EEv26Group_norm_nhwc_bwd_params,@function
        .size           _Z35group_norm_nhwc_bwd_one_pass_kernelI11Fp16IOFp32WLi128ELi20ELi640EEv26Group_norm_nhwc_bwd_params,(.L_x_2292 - _Z35group_norm_nhwc_bwd_one_pass_kernelI11Fp16IOFp32WLi128ELi20ELi640EEv26Group_norm_nhwc_bwd_params)
        .other          _Z35group_norm_nhwc_bwd_one_pass_kernelI11Fp16IOFp32WLi128ELi20ELi640EEv26Group_norm_nhwc_bwd_params,@"STO_CUDA_ENTRY STV_DEFAULT"
_Z35group_norm_nhwc_bwd_one_pass_kernelI11Fp16IOFp32WLi128ELi20ELi640EEv26Group_norm_nhwc_bwd_params:
.text._Z35group_norm_nhwc_bwd_one_pass_kernelI11Fp16IOFp32WLi128ELi20ELi640EEv26Group_norm_nhwc_bwd_params:
        /* <DEDUP_REMOVED lines=48> */
.L_x_550:
[----:B0-----:R-:W0:Y:S01]  /*0300*/  LDC R10, c[0x0][0x2a0] ;  /* 0x0000a800ff0a7b82 */ /* 0x001e220000000800 */
[----:B------:R-:W-:Y:S01]  /*0310*/  ULDC.64 UR8, c[0x0][0x248] ;  /* 0x0000920000087ab9 */ /* 0x000fe20000000a00 */
[----:B------:R-:W-:Y:S01]  /*0320*/  IABS R8, UR7 ;  /* 0x0000000700087c13 */ /* 0x000fe20008000000 */
[----:B------:R-:W-:Y:S02]  /*0330*/  UIMAD.WIDE UR8, UR7, 0x8, UR8 ;  /* 0x00000008070878a5 */ /* 0x000fe4000f8e0208 */
[----:B------:R-:W-:Y:S02]  /*0340*/  ISETP.LE.AND P5, PT, RZ, UR7, PT ;  /* 0x00000007ff007c0c */ /* 0x000fe4000bfa3270 */
[----:B------:R-:W-:Y:S01]  /*0350*/  SHF.R.S32.HI R21, RZ, 0x1f, R35 ;  /* 0x0000001fff157819 */ /* 0x000fe20000011423 */
[----:B-1----:R-:W1:Y:S01]  /*0360*/  @P1 LDC.64 R16, c[0x0][0x230] ;  /* 0x00008c00ff101b82 */ /* 0x002e620000000a00 */
[----:B0-----:R-:W-:-:S04]  /*0370*/  IABS R7, R10 ;  /* 0x0000000a00077213 */ /* 0x001fc80000000000 */
        /* <DEDUP_REMOVED lines=106> */
.L_x_525:
[----:B------:R-:W-:Y:S05]  /*0a20*/  BSYNC B0 ;  /* 0x0000000000007941 */ /* 0x000fea0003800000 */
.L_x_524:
[----:B------:R-:W-:Y:S01]  /*0a30*/  ISETP.NE.AND P2, PT, RZ, UR18, PT ;  /* 0x00000012ff007c0c */ /* 0x000fe2000bf45270 */
[--C-:B0----5:R-:W-:Y:S02]  /*0a40*/  HADD2.F32 R8, -RZ, R33.reuse.H0_H0 ;  /* 0x20000021ff087230 */ /* 0x121fe40000004100 */
[----:B------:R-:W-:Y:S02]  /*0a50*/  HADD2.F32 R9, -RZ, R33.H1_H1 ;  /* 0x30000021ff097230 */ /* 0x000fe40000004100 */
[----:B------:R-:W-:Y:S02]  /*0a60*/  HADD2.F32 R15, -RZ, R34.H0_H0 ;  /* 0x20000022ff0f7230 */ /* 0x000fe40000004100 */
[----:B------:R-:W-:Y:S01]  /*0a70*/  FADD.FTZ R8, R8, -UR19 ;  /* 0x8000001308087e21 */ /* 0x000fe20008010000 */
[--C-:B------:R-:W-:Y:S02]  /*0a80*/  HADD2.F32 R12, -RZ, R32.reuse.H0_H0 ;  /* 0x20000020ff0c7230 */ /* 0x100fe40000004100 */
[----:B------:R-:W-:Y:S01]  /*0a90*/  FADD.FTZ R16, R9, -UR19 ;  /* 0x8000001309107e21 */ /* 0x000fe20008010000 */
[----:B------:R-:W-:-:S02]  /*0aa0*/  HADD2.F32 R13, -RZ, R32.H1_H1 ;  /* 0x30000020ff0d7230 */ /* 0x000fc40000004100 */
[----:B------:R-:W-:Y:S01]  /*0ab0*/  FMUL.FTZ R9, R8, UR13 ;  /* 0x0000000d08097c20 */ /* 0x000fe20008410000 */
[----:B------:R-:W-:Y:S02]  /*0ac0*/  HADD2.F32 R14, -RZ, R34.H1_H1 ;  /* 0x30000022ff0e7230 */ /* 0x000fe40000004100 */
[----:B------:R-:W-:Y:S01]  /*0ad0*/  FADD.FTZ R15, R15, -UR19 ;  /* 0x800000130f0f7e21 */ /* 0x000fe20008010000 */
[--C-:B------:R-:W-:Y:S02]  /*0ae0*/  HADD2.F32 R11, -RZ, R31.reuse.H0_H0 ;  /* 0x2000001fff0b7230 */ /* 0x100fe40000004100 */
[----:B------:R-:W-:Y:S01]  /*0af0*/  FMUL.FTZ R8, R16, UR13 ;  /* 0x0000000d10087c20 */ /* 0x000fe20008410000 */
[----:B------:R-:W-:Y:S01]  /*0b00*/  HADD2.F32 R10, -RZ, R31.H1_H1 ;  /* 0x3000001fff0a7230 */ /* 0x000fe20000004100 */
        /* <DEDUP_REMOVED lines=19> */
.L_x_526:
        /* <DEDUP_REMOVED lines=26> */
.L_x_527:
        /* <DEDUP_REMOVED lines=103> */
.L_x_529:
[----:B------:R-:W-:Y:S05]  /*1450*/  BSYNC B0 ;  /* 0x0000000000007941 */ /* 0x000fea0003800000 */
.L_x_528:
        /* <DEDUP_REMOVED lines=318> */
.L_x_531:
[----:B------:R-:W-:Y:S05]  /*2840*/  BSYNC B0 ;  /* 0x0000000000007941 */ /* 0x000fea0003800000 */
.L_x_530:
        /* <DEDUP_REMOVED lines=20> */
.L_x_533:
[----:B------:R-:W-:Y:S05]  /*2990*/  BSYNC B0 ;  /* 0x0000000000007941 */ /* 0x000fea0003800000 */
.L_x_532:
        /* <DEDUP_REMOVED lines=34> */
.L_x_536:
[----:B------:R-:W2:Y:S04]  /*2bc0*/  LDG.E.STRONG.GPU R12, desc[UR14][R10.64] ;  /* 0x0000000e0a0c7981 */ /* 0x000ea8000c1ef900 */
[----:B--2---:R-:W-:Y:S01]  /*2bd0*/  CCTL.IVALL ;  /* 0x00000000ff00798f */ /* 0x004fe20002000000 */
[----:B------:R-:W-:Y:S05]  /*2be0*/  YIELD ;  /* 0x0000000000007946 */ /* 0x000fea0003800000 */
[----:B------:R-:W-:-:S13]  /*2bf0*/  ISETP.NE.AND P0, PT, R12, R15, PT ;  /* 0x0000000f0c00720c */ /* 0x000fda0003f05270 */
[----:B------:R-:W-:Y:S05]  /*2c00*/  @P0 BRA `(.L_x_536) ;  /* 0xfffffffc00ec0947 */ /* 0x000fea000383ffff */
.L_x_535:
        /* <DEDUP_REMOVED lines=17> */
.L_x_540:
        /* <DEDUP_REMOVED lines=115> */
.L_x_539:
        /* <DEDUP_REMOVED lines=61> */
.L_x_541:
[----:B------:R-:W-:-:S13]  /*3820*/  ISETP.NE.OR P0, PT, R18, RZ, P0 ;  /* 0x000000ff1200720c */ /* 0x000fda0000705670 */
[----:B------:R-:W-:Y:S05]  /*3830*/  @!P0 BRA `(.L_x_537) ;  /* 0x00000000007c8947 */ /* 0x000fea0003800000 */
.L_x_538:
        /* <DEDUP_REMOVED lines=31> */
.L_x_537:
        /* <DEDUP_REMOVED lines=11> */
.L_x_543:
[----:B------:R-:W-:Y:S05]  /*3ae0*/  BSYNC B0 ;  /* 0x0000000000007941 */ /* 0x000fea0003800000 */
.L_x_542:
        /* <DEDUP_REMOVED lines=16> */
.L_x_534:
[----:B------:R-:W1:Y:S01]  /*3bf0*/  S2UR UR9, SR_CgaCtaId ;  /* 0x00000000000979c3 */ /* 0x000e620000008800 */
[----:B------:R-:W-:Y:S01]  /*3c00*/  UMOV UR8, 0x400 ;  /* 0x0000040000087882 */ /* 0x000fe20000000000 */
[--C-:B--2---:R-:W-:Y:S02]  /*3c10*/  HADD2.F32 R10, -RZ, R33.reuse.H0_H0 ;  /* 0x20000021ff0a7230 */ /* 0x104fe40000004100 */
[----:B------:R-:W-:Y:S02]  /*3c20*/  HADD2.F32 R33, -RZ, R33.H1_H1 ;  /* 0x30000021ff217230 */ /* 0x000fe40000004100 */
[--C-:B------:R-:W-:Y:S02]  /*3c30*/  HADD2.F32 R11, -RZ, R32.reuse.H0_H0 ;  /* 0x20000020ff0b7230 */ /* 0x100fe40000004100 */
[----:B------:R-:W-:Y:S01]  /*3c40*/  FADD.FTZ R12, R10, -UR19 ;  /* 0x800000130a0c7e21 */ /* 0x000fe20008010000 */
[----:B------:R-:W-:Y:S02]  /*3c50*/  HADD2.F32 R32, -RZ, R32.H1_H1 ;  /* 0x30000020ff207230 */ /* 0x000fe40000004100 */
[----:B------:R-:W-:Y:S01]  /*3c60*/  FADD.FTZ R33, R33, -UR19 ;  /* 0x8000001321217e21 */ /* 0x000fe20008010000 */
[----:B------:R-:W-:-:S03]  /*3c70*/  FMUL.FTZ R23, R12, UR13 ;  /* 0x0000000d0c177c20 */ /* 0x000fc60008410000 */
[----:B------:R-:W-:Y:S01]  /*3c80*/  FMUL.FTZ R22, R33, UR13 ;  /* 0x0000000d21167c20 */ /* 0x000fe20008410000 */
[----:B-1----:R-:W-:-:S09]  /*3c90*/  ULEA UR8, UR9, UR8, 0x18 ;  /* 0x0000000809087291 */ /* 0x002fd2000f8ec03f */
[----:B------:R-:W-:Y:S01]  /*3ca0*/  @!P3 STS.64 [UR8+0xc0], R28 ;  /* 0x0000c01cff00b988 */ /* 0x000fe20008000a08 */
[----:B------:R-:W-:Y:S06]  /*3cb0*/  BAR.SYNC.DEFER_BLOCKING 0x0 ;  /* 0x0000000000007b1d */ /* 0x000fec0000010000 */
[----:B------:R-:W1:Y:S01]  /*3cc0*/  LDS.64 R8, [UR8+0xc0] ;  /* 0x0000c008ff087984 */ /* 0x000e620008000a00 */
[----:B------:R-:W-:Y:S02]  /*3cd0*/  ULDC UR8, c[0x0][0x2bc] ;  /* 0x0000af0000087ab9 */ /* 0x000fe40000000800 */
[----:B-1----:R-:W-:Y:S01]  /*3ce0*/  FMUL.FTZ R2, R8, UR8 ;  /* 0x0000000808027c20 */ /* 0x002fe20008410000 */
[----:B------:R-:W-:-:S02]  /*3cf0*/  HADD2.F32 R8, -RZ, R34.H0_H0 ;  /* 0x20000022ff087230 */ /* 0x000fc40000004100 */
[----:B------:R-:W-:Y:S01]  /*3d00*/  FMUL.FTZ R9, R9, UR8 ;  /* 0x0000000809097c20 */ /* 0x000fe20008410000 */
[----:B------:R-:W-:Y:S02]  /*3d10*/  HADD2.F32 R34, -RZ, R34.H1_H1 ;  /* 0x30000022ff227230 */ /* 0x000fe40000004100 */
[----:B------:R-:W-:-:S03]  /*3d20*/  FADD.FTZ R8, R8, -UR19 ;  /* 0x8000001308087e21 */ /* 0x000fc60008010000 */
[----:B------:R-:W-:Y:S01]  /*3d30*/  FADD.FTZ R10, R34, -UR19 ;  /* 0x80000013220a7e21 */ /* 0x000fe20008010000 */
        /* <DEDUP_REMOVED lines=19> */
.L_x_544:
        /* <DEDUP_REMOVED lines=15> */
[----:B------:R-:W-:Y:S02]  /*3f60*/  F2FP.F16.F32.PACK_AB R11, R11, R16 ;  /* 0x000000100b0b723e */ /* 0x000fe400000000ff */
[----:B------:R-:W-:Y:S02]  /*3f70*/  LEA R14, P0, R12, UR8, 0x1 ;  /* 0x000000080c0e7c11 */ /* 0x000fe4000f8008ff */
[----:B------:R-:W-:-:S04]  /*3f80*/  IADD3 R15, R13, R15, RZ ;  /* 0x0000000f0d0f7210 */ /* 0x000fc80007ffe0ff */
[----:B------:R-:W-:-:S05]  /*3f90*/  LEA.HI.X R15, R12, UR9, R15, 0x1, P0 ;  /* 0x000000090c0f7c11 */ /* 0x000fca00080f0c0f */
[----:B------:R1:W-:Y:S02]  /*3fa0*/  STG.E desc[UR14][R14.64], R11 ;  /* 0x0000000b0e007986 */ /* 0x0003e4000c10190e */
.L_x_546:
[----:B------:R-:W-:Y:S05]  /*3fb0*/  BSYNC B0 ;  /* 0x0000000000007941 */ /* 0x000fea0003800000 */
.L_x_545:
[--C-:B-1----:R-:W-:Y:S02]  /*3fc0*/  HADD2.F32 R11, -RZ, R31.reuse.H0_H0 ;  /* 0x2000001fff0b7230 */ /* 0x102fe40000004100 */
[----:B------:R-:W-:Y:S01]  /*3fd0*/  FMUL.FTZ R19, R8, UR13 ;  /* 0x0000000d08137c20 */ /* 0x000fe20008410000 */
[----:B------:R-:W-:Y:S02]  /*3fe0*/  HADD2.F32 R12, -RZ, R31.H1_H1 ;  /* 0x3000001fff0c7230 */ /* 0x000fe40000004100 */
        /* <DEDUP_REMOVED lines=20> */
.L_x_547:
        /* <DEDUP_REMOVED lines=21> */
[----:B------:R-:W-:Y:S02]  /*4280*/  F2FP.F16.F32.PACK_AB R7, R7, R6 ;  /* 0x000000060707723e */ /* 0x000fe400000000ff */
[----:B------:R-:W-:-:S05]  /*4290*/  LEA.HI.X R5, R40, UR9, R5, 0x1, P0 ;  /* 0x0000000928057c11 */ /* 0x000fca00080f0c05 */
[----:B------:R1:W-:Y:S02]  /*42a0*/  STG.E desc[UR14][R4.64], R7 ;  /* 0x0000000704007986 */ /* 0x0003e4000c10190e */
.L_x_549:
[----:B------:R-:W-:Y:S05]  /*42b0*/  BSYNC B0 ;  /* 0x0000000000007941 */ /* 0x000fea0003800000 */
.L_x_548:
[----:B------:R-:W-:Y:S01]  /*42c0*/  ULDC UR8, c[0x0][0x10] ;  /* 0x0000040000087ab9 */ /* 0x000fe20000000800 */
[----:B------:R-:W-:Y:S02]  /*42d0*/  UIADD3 UR4, UR4, 0x1, URZ ;  /* 0x0000000104047890 */ /* 0x000fe4000fffe03f */
[----:B------:R-:W-:-:S04]  /*42e0*/  UIADD3 UR7, UR8, UR7, URZ ;  /* 0x0000000708077290 */ /* 0x000fc8000fffe03f */
[----:B------:R-:W-:-:S06]  /*42f0*/  UISETP.GE.AND UP0, UPT, UR7, UR5, UPT ;  /* 0x000000050700728c */ /* 0x000fcc000bf06270 */
[----:B------:R-:W-:-:S13]  /*4300*/  PLOP3.LUT P0, PT, PT, PT, UP0, 0x80, 0x0 ;  /* 0x000000000000781c */ /* 0x000fda0003f0f008 */
[----:B------:R-:W-:Y:S05]  /*4310*/  @!P0 BRA `(.L_x_550) ;  /* 0xffffffbc00f88947 */ /* 0x000fea000383ffff */
.L_x_523:
[----:B-1----:R-:W1:Y:S01]  /*4320*/  LDC R4, c[0x0][0xc] ;  /* 0x00000300ff047b82 */ /* 0x002e620000000800 */
[----:B------:R-:W-:Y:S01]  /*4330*/  ISETP.NE.AND P1, PT, R37, RZ, PT ;  /* 0x000000ff2500720c */ /* 0x000fe20003f25270 */
[----:B------:R-:W-:Y:S06]  /*4340*/  BSSY B0, `(.L_x_551) ;  /* 0x0000011000007945 */ /* 0x000fec0003800000 */
[----:B------:R-:W0:Y:S08]  /*4350*/  LDC R7, c[0x0][0x10] ;  /* 0x00000400ff077b82 */ /* 0x000e300000000800 */
        /* <DEDUP_REMOVED lines=15> */
.L_x_552:
[----:B------:R-:W-:Y:S05]  /*4450*/  BSYNC B0 ;  /* 0x0000000000007941 */ /* 0x000fea0003800000 */
.L_x_551:
        /* <DEDUP_REMOVED lines=11> */
.L_x_554:
[----:B------:R-:W2:Y:S04]  /*4510*/  LDG.E.STRONG.GPU R5, desc[UR14][R2.64] ;  /* 0x0000000e02057981 */ /* 0x000ea8000c1ef900 */
[----:B--2---:R-:W-:Y:S01]  /*4520*/  CCTL.IVALL ;  /* 0x00000000ff00798f */ /* 0x004fe20002000000 */
[----:B------:R-:W-:Y:S05]  /*4530*/  YIELD ;  /* 0x0000000000007946 */ /* 0x000fea0003800000 */
[----:B------:R-:W-:-:S13]  /*4540*/  ISETP.NE.AND P0, PT, R5, R0, PT ;  /* 0x000000000500720c */ /* 0x000fda0003f05270 */
[----:B------:R-:W-:Y:S05]  /*4550*/  @P0 BRA `(.L_x_554) ;  /* 0xfffffffc00ec0947 */ /* 0x000fea000383ffff */
.L_x_553:
        /* <DEDUP_REMOVED lines=24> */
.L_x_555:
        /* <DEDUP_REMOVED lines=23> */
.L_x_556:
        /* <DEDUP_REMOVED lines=11> */
.L_x_2292:


//--------------------- .text._Z35group_norm_nhwc_bwd_one_pass_kernelI11Fp16IOFp32WLi256ELi20ELi640EEv26Group_norm_nhwc_bwd_params --------------------------
	.section	.text._Z35group_norm_nhwc_bwd_one_pass_kernelI11Fp16IOFp32WLi256ELi20ELi640EEv26Group_norm_nhwc_bwd_params,"ax",@progbits
	.align	128
        .global         _Z35group_norm_nhwc_bwd_one_pass_kernelI11Fp16IOFp32WLi256ELi20ELi640EEv26Group_norm_nhwc_bwd_params
        .type           _Z35group_norm_nhwc_bwd_one_pass_kernelI11Fp16IOFp32WLi256ELi20ELi640EEv26Group_norm_nhwc_bwd_params,@function
        .size           _Z35group_norm_nhwc_bwd_one_pass_kernelI11Fp16IOFp32WLi256ELi20ELi640EEv26Group_norm_nhwc_bwd_params,(.L_x_2293 - _Z35group_norm_nhwc_bwd_one_pass_kernelI11Fp16IOFp32WLi256ELi20ELi640EEv26Group_norm_nhwc_bwd_params)
        .other          _Z35group_norm_nhwc_bwd_one_pass_kernelI11Fp16IOFp32WLi256ELi20ELi640EEv26Group_norm_nhwc_bwd_params,@"STO_CUDA_ENTRY STV_DEFAULT"
_Z35group_norm_nhwc_bwd_one_pass_kernelI11Fp16IOFp32WLi256ELi20ELi640EEv26Group_norm_nhwc_bwd_params:
.text._Z35group_norm_nhwc_bwd_one_pass_kernelI11Fp16IOFp32WLi256ELi20ELi640EEv26Group_norm_nhwc_bwd_params:
        /* <DEDUP_REMOVED lines=18> */
[----:B------:R-:W-:Y:S01]  /*0120*/  ULEA.HI UR7, UP0, UR15, UR14, URZ, 0x1 ;  /* 0x0000000e0f077291 */ /* 0x000fe2000f81083f */
[----:B------:R-:W-:Y:S01]  /*0130*/  SHF.R.S32.HI R3, RZ, 0x1f, R40 ;  /* 0x0000001fff037819 */ /* 0x000fe20000011428 */
[----:B------:R-:W-:Y:S01]  /*0140*/  UIADD3 UR8, UR5, UR8, URZ ;  /* 0x0000000805087290 */ /* 0x000fe2000fffe03f */
[----:B------:R-:W-:Y:S01]  /*0150*/  UMOV UR6, 0x400 ;  /* 0x0000040000067882 */ /* 0x000fe20000000000 */
[----:B------:R-:W-:Y:S01]  /*0160*/  UIADD3.X UR11, URZ, UR15, URZ, UP0, !UPT ;  /* 0x0000000f3f0b7290 */ /* 0x000fe200087fe43f */
[----:B------:R-:W-:-:S02]  /*0170*/  LEA.HI R3, R3, R40, RZ, 0x5 ;  /* 0x0000002803037211 */ /* 0x000fc400078f28ff */
[----:B------:R-:W2:Y:S01]  /*0180*/  S2UR UR9, SR_CgaCtaId ;  /* 0x00000000000979c3 */ /* 0x000ea20000008800 */
[----:B------:R-:W-:Y:S01]  /*0190*/  ULDC.64 UR14, c[0x0][0x290] ;  /* 0x0000a400000e7ab9 */ /* 0x000fe20000000a00 */
[----:B------:R-:W-:Y:S02]  /*01a0*/  USHF.R.S64 UR5, UR7, 0x1, UR11 ;  /* 0x0000000107057899 */ /* 0x000fe4000800100b */
[----:B------:R-:W-:-:S04]  /*01b0*/  USHF.R.S32.HI UR7, URZ, 0x1, UR11 ;  /* 0x000000013f077899 */ /* 0x000fc8000801140b */
[----:B------:R-:W-:Y:S01]  /*01c0*/  USHF.L.U64.HI UR7, UR5, 0x2, UR7 ;  /* 0x0000000205077899 */ /* 0x000fe20008010207 */
[----:B0-----:R-:W-:-:S05]  /*01d0*/  IMAD R39, R39, UR16, R2 ;  /* 0x0000001027277c24 */ /* 0x001fca000f8e0202 */
[C---:B------:R-:W-:Y:S02]  /*01e0*/  ISETP.GE.U32.AND P1, PT, R39.reuse, UR14, PT ;  /* 0x0000000e27007c0c */ /* 0x040fe4000bf26070 */
[----:B------:R-:W-:Y:S01]  /*01f0*/  SHF.R.S32.HI R2, RZ, 0x1f, R39 ;  /* 0x0000001fff027819 */ /* 0x000fe20000011427 */
[----:B--2---:R-:W-:Y:S01]  /*0200*/  ULEA UR9, UR9, UR6, 0x18 ;  /* 0x0000000609097291 */ /* 0x004fe2000f8ec03f */
[----:B------:R-:W-:Y:S01]  /*0210*/  IADD3 R38, R39, 0x40, RZ ;  /* 0x0000004027267810 */ /* 0x000fe20007ffe0ff */
        /* <DEDUP_REMOVED lines=11> */
.L_x_592:
[----:B0-----:R-:W0:Y:S01]  /*02d0*/  LDC R9, c[0x0][0x2a0] ;  /* 0x0000a800ff097b82 */ /* 0x001e220000000800 */
[----:B------:R-:W-:Y:S01]  /*02e0*/  IABS R6, UR9 ;  /* 0x0000000900067c13 */ /* 0x000fe20008000000 */
[----:B-1----:R-:W1:Y:S01]  /*02f0*/  S2R R10, SR_TID.X ;  /* 0x00000000000a7919 */ /* 0x002e620000002100 */
[----:B------:R-:W-:Y:S01]  /*0300*/  ISETP.LE.AND P4, PT, RZ, UR9, PT ;  /* 0x00000009ff007c0c */ /* 0x000fe2000bf83270 */
[----:B------:R-:W-:Y:S01]  /*0310*/  ULDC.64 UR10, c[0x0][0x298] ;  /* 0x0000a600000a7ab9 */ /* 0x000fe20000000a00 */
[----:B------:R-:W-:Y:S01]  /*0320*/  ULDC.64 UR14, c[0x0][0x290] ;  /* 0x0000a400000e7ab9 */ /* 0x000fe20000000a00 */
[----:B------:R-:W-:Y:S02]  /*0330*/  SHF.R.S32.HI R17, RZ, 0x1f, R38 ;  /* 0x0000001fff117819 */ /* 0x000fe40000011426 */
[----:B------:R-:W-:Y:S01]  /*0340*/  IADD3 R24, R39, 0x80, RZ ;  /* 0x0000008027187810 */ /* 0x000fe20007ffe0ff */
[----:B------:R-:W2:Y:S03]  /*0350*/  @P1 LDC.64 R12, c[0x0][0x230] ;  /* 0x00008c00ff0c1b82 */ /* 0x000ea60000000a00 */
        /* <DEDUP_REMOVED lines=8> */
[----:B------:R-:W-:-:S04]  /*03e0*/  IMAD R7, R7, R8, RZ ;  /* 0x0000000807077224 */ /* 0x000fc800078e02ff */
[----:B------:R-:W-:Y:S01]  /*03f0*/  IMAD.HI.U32 R5, R5, R7, R4 ;  /* 0x0000000705057227 */ /* 0x000fe200078e0004 */
[----:B------:R-:W-:-:S05]  /*0400*/  MOV R7, R6 ;  /* 0x0000000600077202 */ /* 0x000fca0000000f00 */
[----:B------:R-:W-:-:S04]  /*0410*/  IMAD.HI.U32 R6, R5, R7, RZ ;  /* 0x0000000705067227 */ /* 0x000fc800078e00ff */
[----:B-1----:R-:W-:Y:S01]  /*0420*/  IMAD.WIDE.U32 R4, R10, -0x33333333, RZ ;  /* 0xcccccccd0a047825 */ /* 0x002fe200078e00ff */
[----:B------:R-:W-:-:S04]  /*0430*/  IADD3 R3, -R6, RZ, RZ ;  /* 0x000000ff06037210 */ /* 0x000fc80007ffe1ff */
[----:B------:R-:W-:Y:S01]  /*0440*/  SHF.R.U32.HI R5, RZ, 0x3, R5 ;  /* 0x00000003ff057819 */ /* 0x000fe20000011605 */
[----:B------:R-:W-:Y:S01]  /*0450*/  IMAD R3, R8, R3, R7 ;  /* 0x0000000308037224 */ /* 0x000fe200078e0207 */
[----:B------:R-:W-:-:S03]  /*0460*/  LOP3.LUT R7, R9, UR9, RZ, 0x3c, !PT ;  /* 0x0000000909077c12 */ /* 0x000fc6000f8e3cff */
[----:B------:R-:W-:Y:S01]  /*0470*/  IMAD R5, R5, -0xa, R10 ;  /* 0xfffffff605057824 */ /* 0x000fe200078e020a */
        /* <DEDUP_REMOVED lines=13> */
[----:B------:R-:W-:-:S02]  /*0550*/  @!P5 IADD3 R6, -R6, RZ, RZ ;  /* 0x000000ff0606d210 */ /* 0x000fc40007ffe1ff */
[----:B------:R-:W-:Y:S01]  /*0560*/  SHF.L.U32 R8, R5, 0x1, RZ ;  /* 0x0000000105087819 */ /* 0x000fe200000006ff */
[----:B------:R-:W-:Y:S01]  /*0570*/  IMAD R9, R3, 0x14, RZ ;  /* 0x0000001403097824 */ /* 0x000fe200078e02ff */
[----:B------:R-:W-:Y:S02]  /*0580*/  SEL R7, R4, R6, !P0 ;  /* 0x0000000604077207 */ /* 0x000fe40004000000 */
[----:B------:R-:W0:Y:S01]  /*0590*/  @P1 LDC.64 R4, c[0x0][0x288] ;  /* 0x0000a200ff041b82 */ /* 0x000e220000000a00 */
[----:B------:R-:W-:Y:S02]  /*05a0*/  SHF.R.S32.HI R10, RZ, 0x1f, R8 ;  /* 0x0000001fff0a7819 */ /* 0x000fe40000011408 */
[----:B------:R-:W-:Y:S02]  /*05b0*/  IADD3 R42, P0, R8, R9, RZ ;  /* 0x00000009082a7210 */ /* 0x000fe40007f1e0ff */
[----:B------:R-:W-:Y:S02]  /*05c0*/  SHF.R.S32.HI R6, RZ, 0x1f, R7 ;  /* 0x0000001fff067819 */ /* 0x000fe40000011407 */
[----:B------:R-:W-:-:S02]  /*05d0*/  LEA.HI.X.SX32 R43, R9, R10, 0x1, P0 ;  /* 0x0000000a092b7211 */ /* 0x000fc400000f0eff */
        /* <DEDUP_REMOVED lines=8> */
[----:B------:R-:W-:Y:S01]  /*0660*/  SHF.R.S32.HI R7, RZ, 0x1f, R39 ;  /* 0x0000001fff077819 */ /* 0x000fe20000011427 */
[----:B------:R-:W-:Y:S01]  /*0670*/  UIMAD.WIDE UR10, UR9, 0x8, UR10 ;  /* 0x00000008090a78a5 */ /* 0x000fe2000f8e020a */
[----:B------:R-:W-:-:S02]  /*0680*/  ISETP.GT.U32.OR P0, PT, R40, 0x27f, P0 ;  /* 0x0000027f2800780c */ /* 0x000fc40000704470 */
[----:B------:R-:W-:Y:S01]  /*0690*/  IADD3 R45, R43, R45, RZ ;  /* 0x0000002d2b2d7210 */ /* 0x000fe20007ffe0ff */
[----:B0-----:R-:W-:Y:S02]  /*06a0*/  @P1 IMAD R10, R7, R4, RZ ;  /* 0x00000004070a1224 */ /* 0x001fe400078e02ff */
[----:B------:R-:W-:Y:S02]  /*06b0*/  MOV R6, UR10 ;  /* 0x0000000a00067c02 */ /* 0x000fe40008000f00 */
[----:B------:R-:W-:Y:S01]  /*06c0*/  MOV R7, UR11 ;  /* 0x0000000b00077c02 */ /* 0x000fe20008000f00 */
[C---:B------:R-:W-:Y:S01]  /*06d0*/  @P1 IMAD R19, R39.reuse, R5, R10 ;  /* 0x0000000527131224 */ /* 0x040fe200078e020a */
[----:B------:R-:W-:Y:S02]  /*06e0*/  @P1 MOV R44, R42 ;  /* 0x0000002a002c1202 */ /* 0x000fe40000000f00 */
[C---:B------:R-:W-:Y:S02]  /*06f0*/  IADD3 R27, R39.reuse, 0xc0, RZ ;  /* 0x000000c0271b7810 */ /* 0x040fe40007ffe0ff */
[----:B------:R-:W-:Y:S01]  /*0700*/  CS2R R36, SRZ ;  /* 0x0000000000247805 */ /* 0x000fe2000001ff00 */
[----:B------:R-:W3:Y:S01]  /*0710*/  LDG.E.64 R6, desc[UR12][R6.64] ;  /* 0x0000000c06067981 */ /* 0x000ee2000c1e1b00 */
[----:B------:R-:W0:Y:S01]  /*0720*/  @!P0 LDC.64 R10, c[0x0][0x288] ;  /* 0x0000a200ff0a8b82 */ /* 0x000e220000000a00 */
[----:B------:R-:W-:Y:S01]  /*0730*/  ISETP.GT.U32.OR P2, PT, R40, 0x27f, P2 ;  /* 0x0000027f2800780c */ /* 0x000fe20001744470 */
        /* <DEDUP_REMOVED lines=8> */
[----:B------:R-:W-:Y:S01]  /*07c0*/  ULDC.U8 UR11, c[0x0][0x2a4] ;  /* 0x0000a900000b7ab9 */ /* 0x000fe20000000000 */
[----:B------:R-:W-:-:S02]  /*07d0*/  @P1 SHF.L.U32 R15, R14, 0x1, RZ ;  /* 0x000000010e0f1819 */ /* 0x000fc400000006ff */
[----:B------:R-:W-:Y:S02]  /*07e0*/  ISETP.GT.U32.OR P3, PT, R40, 0x27f, P3 ;  /* 0x0000027f2800780c */ /* 0x000fe40001f64470 */
        /* <DEDUP_REMOVED lines=12> */
[----:B------:R-:W-:Y:S01]  /*08b0*/  @!P0 IMAD R31, R38, R11, R26 ;  /* 0x0000000b261f8224 */ /* 0x000fe200078e021a */
        /* <DEDUP_REMOVED lines=22> */
[----:B------:R-:W-:Y:S02]  /*0a20*/  @!P3 MOV R25, R45 ;  /* 0x0000002d0019b202 */ /* 0x000fe40000000f00 */
[----:B------:R-:W-:Y:S02]  /*0a30*/  CS2R R30, SRZ ;  /* 0x00000000001e7805 */ /* 0x000fe4000001ff00 */
[C---:B------:R-:W-:Y:S01]  /*0a40*/  @!P0 IADD3.X R21, R26.reuse, R21, RZ, P4, !PT ;  /* 0x000000151a158210 */ /* 0x040fe200027fe4ff */
[----:B------:R-:W2:Y:S01]  /*0a50*/  @!P3 LDC.64 R4, c[0x0][0x228] ;  /* 0x00008a00ff04bb82 */ /* 0x000ea20000000a00 */
[----:B------:R-:W-:Y:S01]  /*0a60*/  @!P3 IMAD.WIDE.U32 R16, R27, R16, R24 ;  /* 0x000000101b10b225 */ /* 0x000fe200078e0018 */
[----:B------:R-:W-:-:S02]  /*0a70*/  @!P0 IADD3.X R19, R26, R19, RZ, P5, !PT ;  /* 0x000000131a138210 */ /* 0x000fc40002ffe4ff */
[----:B------:R-:W5:Y:S01]  /*0a80*/  @!P0 LDG.E R37, desc[UR12][R20.64] ;  /* 0x0000000c14258981 */ /* 0x000f62000c1e1900 */
[----:B------:R-:W-:Y:S02]  /*0a90*/  @!P2 IADD3 R14, P4, R23, R14, RZ ;  /* 0x0000000e170ea210 */ /* 0x000fe40007f9e0ff */
[----:B------:R-:W-:Y:S01]  /*0aa0*/  @!P3 IADD3 R25, R17, R29, RZ ;  /* 0x0000001d1119b210 */ /* 0x000fe20007ffe0ff */
[----:B------:R-:W5:Y:S01]  /*0ab0*/  @!P0 LDG.E R34, desc[UR12][R18.64] ;  /* 0x0000000c12228981 */ /* 0x000f62000c1e1900 */
[----:B------:R-:W-:Y:S02]  /*0ac0*/  @!P3 SHF.L.U32 R17, R16, 0x1, RZ ;  /* 0x000000011011b819 */ /* 0x000fe400000006ff */
[----:B------:R-:W-:Y:S02]  /*0ad0*/  @!P2 IADD3.X R15, R22, R15, RZ, P4, !PT ;  /* 0x0000000f160fa210 */ /* 0x000fe400027fe4ff */
[----:B-1----:R-:W-:Y:S02]  /*0ae0*/  @!P2 IADD3 R10, P0, R23, R10, RZ ;  /* 0x0000000a170aa210 */ /* 0x002fe40007f1e0ff */
[----:B------:R-:W-:Y:S01]  /*0af0*/  @!P3 SHF.L.U64.HI R16, R16, 0x1, R25 ;  /* 0x000000011010b819 */ /* 0x000fe20000010219 */
[----:B------:R-:W5:Y:S01]  /*0b00*/  @!P2 LDG.E R32, desc[UR12][R14.64] ;  /* 0x0000000c0e20a981 */ /* 0x000f62000c1e1900 */
[----:B0-----:R-:W-:-:S02]  /*0b10*/  @!P3 IADD3 R12, P4, R17, R12, RZ ;  /* 0x0000000c110cb210 */ /* 0x001fc40007f9e0ff */
[----:B------:R-:W-:Y:S02]  /*0b20*/  @!P2 IADD3.X R11, R22, R11, RZ, P0, !PT ;  /* 0x0000000b160ba210 */ /* 0x000fe400007fe4ff */
[----:B------:R-:W-:-:S03]  /*0b30*/  @!P3 IADD3.X R13, R16, R13, RZ, P4, !PT ;  /* 0x0000000d100db210 */ /* 0x000fc600027fe4ff */
[----:B------:R-:W5:Y:S04]  /*0b40*/  @!P2 LDG.E R31, desc[UR12][R10.64] ;  /* 0x0000000c0a1fa981 */ /* 0x000f68000c1e1900 */
[----:B------:R-:W5:Y:S01]  /*0b50*/  @!P3 LDG.E R33, desc[UR12][R12.64] ;  /* 0x0000000c0c21b981 */ /* 0x000f62000c1e1900 */
[----:B--2---:R-:W-:Y:S01]  /*0b60*/  @!P3 IADD3 R4, P5, R17, R4, RZ ;  /* 0x000000041104b210 */ /* 0x004fe20007fbe0ff */
[----:B------:R-:W-:-:S03]  /*0b70*/  UMOV UR14, 0x3f800000 ;  /* 0x3f800000000e7882 */ /* 0x000fc60000000000 */
[----:B------:R-:W-:Y:S01]  /*0b80*/  @!P3 IADD3.X R5, R16, R5, RZ, P5, !PT ;  /* 0x000000051005b210 */ /* 0x000fe20002ffe4ff */
[----:B------:R-:W-:Y:S04]  /*0b90*/  BSSY B0, `(.L_x_558) ;  /* 0x000001b000007945 */ /* 0x000fe80003800000 */
[----:B------:R0:W5:Y:S02]  /*0ba0*/  @!P3 LDG.E R30, desc[UR12][R4.64] ;  /* 0x0000000c041eb981 */ /* 0x000164000c1e1900 */
[----:B0-----:R-:W-:Y:S02]  /*0bb0*/  CS2R R4, SRZ ;  /* 0x0000000000047805 */ /* 0x001fe4000001ff00 */
        /* <DEDUP_REMOVED lines=24> */
.L_x_559:
[----:B------:R-:W-:Y:S05]  /*0d40*/  BSYNC B0 ;  /* 0x0000000000007941 */ /* 0x000fea0003800000 */
.L_x_558:
[----:B------:R-:W-:Y:S01]  /*0d50*/  ISETP.NE.AND P3, PT, RZ, UR11, PT ;  /* 0x0000000bff007c0c */ /* 0x000fe2000bf65270 */
[--C-:B0----5:R-:W-:Y:S02]  /*0d60*/  HADD2.F32 R8, -RZ, R36.reuse.H0_H0 ;  /* 0x20000024ff087230 */ /* 0x121fe40000004100 */
[--C-:B------:R-:W-:Y:S02]  /*0d70*/  HADD2.F32 R9, -RZ, R36.reuse.H1_H1 ;  /* 0x30000024ff097230 */ /* 0x100fe40000004100 */
[----:B------:R-:W-:Y:S02]  /*0d80*/  HADD2.F32 R10, -RZ, R36.H0_H0 ;  /* 0x20000024ff0a7230 */ /* 0x000fe40000004100 */
[----:B------:R-:W-:Y:S01]  /*0d90*/  FADD.FTZ R8, R8, -UR17 ;  /* 0x8000001108087e21 */ /* 0x000fe20008010000 */
[--C-:B------:R-:W-:Y:S02]  /*0da0*/  HADD2.F32 R15, -RZ, R35.reuse.H0_H0 ;  /* 0x20000023ff0f7230 */ /* 0x100fe40000004100 */
[----:B------:R-:W-:Y:S01]  /*0db0*/  FADD.FTZ R9, R9, -UR17 ;  /* 0x8000001109097e21 */ /* 0x000fe20008010000 */
[----:B------:R-:W-:-:S02]  /*0dc0*/  HADD2.F32 R14, -RZ, R35.H1_H1 ;  /* 0x30000023ff0e7230 */ /* 0x000fc40000004100 */
[----:B------:R-:W-:Y:S01]  /*0dd0*/  FADD.FTZ R20, R10, -UR17 ;  /* 0x800000110a147e21 */ /* 0x000fe20008010000 */
        /* <DEDUP_REMOVED lines=21> */
.L_x_560:
[----:B------:R-:W-:Y:S01]  /*0f30*/  FMUL.FTZ R8, R20, UR14 ;  /* 0x0000000e14087c20 */ /* 0x000fe20008410000 */
[----:B------:R-:W-:Y:S01]  /*0f40*/  FMUL.FTZ R9, R15, R4 ;  /* 0x000000040f097220 */ /* 0x000fe20000410000 */
[----:B------:R-:W-:Y:S01]  /*0f50*/  FMUL.FTZ R17, R14, R5 ;  /* 0x000000050e117220 */ /* 0x000fe20000410000 */
[--C-:B------:R-:W-:Y:S02]  /*0f60*/  HADD2.F32 R13, -RZ, R37.reuse.H0_H0 ;  /* 0x20000025ff0d7230 */ /* 0x100fe40000004100 */
[----:B------:R-:W-:Y:S01]  /*0f70*/  FFMA.FTZ R11, R8, R9, RZ ;  /* 0x00000009080b7223 */ /* 0x000fe200000100ff */
[----:B------:R-:W-:Y:S01]  /*0f80*/  FADD.FTZ R12, RZ, R9 ;  /* 0x00000009ff0c7221 */ /* 0x000fe20000010000 */
[----:B------:R-:W-:Y:S02]  /*0f90*/  HADD2.F32 R9, -RZ, R37.H1_H1 ;  /* 0x30000025ff097230 */ /* 0x000fe40000004100 */
[----:B------:R-:W-:Y:S01]  /*0fa0*/  FFMA.FTZ R16, R10, R17, R11 ;  /* 0x000000110a107223 */ /* 0x000fe2000001000b */
[----:B------:R-:W-:Y:S01]  /*0fb0*/  FADD.FTZ R17, R17, R12 ;  /* 0x0000000c11117221 */ /* 0x000fe20000010000 */
[----:B------:R-:W-:Y:S01]  /*0fc0*/  FADD.FTZ R12, R13, -UR17 ;  /* 0x800000110d0c7e21 */ /* 0x000fe20008010000 */
[----:B------:R-:W-:Y:S01]  /*0fd0*/  FADD.FTZ R18, R9, -UR17 ;  /* 0x8000001109127e21 */ /* 0x000fe20008010000 */
[----:B------:R-:W-:-:S02]  /*0fe0*/  HADD2.F32 R13, -RZ, R34.H0_H0 ;  /* 0x20000022ff0d7230 */ /* 0x000fc40000004100 */
        /* <DEDUP_REMOVED lines=22> */
.L_x_561:
[----:B------:R-:W-:Y:S01]  /*1150*/  FMUL.FTZ R20, R13, R4 ;  /* 0x000000040d147220 */ /* 0x000fe20000410000 */
[--C-:B------:R-:W-:Y:S02]  /*1160*/  HADD2.F32 R18, -RZ, R32.reuse.H0_H0 ;  /* 0x20000020ff127230 */ /* 0x100fe40000004100 */
[----:B------:R-:W-:Y:S01]  /*1170*/  FMUL.FTZ R23, R11, R5 ;  /* 0x000000050b177220 */ /* 0x000fe20000410000 */
[----:B------:R-:W-:Y:S02]  /*1180*/  HADD2.F32 R22, -RZ, R32.H1_H1 ;  /* 0x30000020ff167230 */ /* 0x000fe40000004100 */
[----:B------:R-:W-:Y:S01]  /*1190*/  FFMA.FTZ R21, R9, R20, R16 ;  /* 0x0000001409157223 */ /* 0x000fe20000010010 */
[----:B------:R-:W-:Y:S01]  /*11a0*/  FADD.FTZ R20, R17, R20 ;  /* 0x0000001411147221 */ /* 0x000fe20000010000 */
[----:B------:R-:W-:Y:S01]  /*11b0*/  FADD.FTZ R17, R18, -UR17 ;  /* 0x8000001112117e21 */ /* 0x000fe20008010000 */
[--C-:B------:R-:W-:Y:S02]  /*11c0*/  HADD2.F32 R19, -RZ, R31.reuse.H0_H0 ;  /* 0x2000001fff137230 */ /* 0x100fe40000004100 */
[----:B------:R-:W-:Y:S01]  /*11d0*/  FADD.FTZ R18, R22, -UR17 ;  /* 0x8000001116127e21 */ /* 0x000fe20008010000 */
[----:B------:R-:W-:-:S02]  /*11e0*/  HADD2.F32 R16, -RZ, R31.H1_H1 ;  /* 0x3000001fff107230 */ /* 0x000fc40000004100 */
        /* <DEDUP_REMOVED lines=21> */
.L_x_562:
[----:B------:R-:W-:Y:S01]  /*1340*/  FFMA.FTZ R24, R12, R23, R21 ;  /* 0x000000170c187223 */ /* 0x000fe20000010015 */
[----:B------:R-:W-:Y:S01]  /*1350*/  FMUL.FTZ R22, R19, R4 ;  /* 0x0000000413167220 */ /* 0x000fe20000410000 */
[----:B------:R-:W-:Y:S01]  /*1360*/  FADD.FTZ R23, R23, R20 ;  /* 0x0000001417177221 */ /* 0x000fe20000010000 */
[----:B------:R-:W-:Y:S01]  /*1370*/  FMUL.FTZ R25, R16, R5 ;  /* 0x0000000510197220 */ /* 0x000fe20000410000 */
[--C-:B------:R-:W-:Y:S02]  /*1380*/  HADD2.F32 R20, -RZ, R33.reuse.H0_H0 ;  /* 0x20000021ff147230 */ /* 0x100fe40000004100 */
[----:B------:R-:W-:Y:S01]  /*1390*/  FFMA.FTZ R21, R17, R22, R24 ;  /* 0x0000001611157223 */ /* 0x000fe20000010018 */
[----:B------:R-:W-:Y:S01]  /*13a0*/  FADD.FTZ R22, R23, R22 ;  /* 0x0000001617167221 */ /* 0x000fe20000010000 */
[----:B------:R-:W-:Y:S02]  /*13b0*/  HADD2.F32 R23, -RZ, R33.H1_H1 ;  /* 0x30000021ff177230 */ /* 0x000fe40000004100 */
[----:B------:R-:W-:Y:S01]  /*13c0*/  FFMA.FTZ R24, R18, R25, R21 ;  /* 0x0000001912187223 */ /* 0x000fe20000010015 */
[----:B------:R-:W-:Y:S01]  /*13d0*/  FADD.FTZ R25, R25, R22 ;  /* 0x0000001619197221 */ /* 0x000fe20000010000 */
[----:B------:R-:W-:Y:S01]  /*13e0*/  FADD.FTZ R21, R20, -UR17 ;  /* 0x8000001114157e21 */ /* 0x000fe20008010000 */
[----:B------:R-:W-:Y:S01]  /*13f0*/  FADD.FTZ R22, R23, -UR17 ;  /* 0x8000001117167e21 */ /* 0x000fe20008010000 */
[----:B------:R-:W-:-:S02]  /*1400*/  HADD2.F32 R23, -RZ, R30.H0_H0 ;  /* 0x2000001eff177230 */ /* 0x000fc40000004100 */
[----:B------:R-:W-:Y:S02]  /*1410*/  HADD2.F32 R20, -RZ, R30.H1_H1 ;  /* 0x3000001eff147230 */ /* 0x000fe40000004100 */
        /* <DEDUP_REMOVED lines=21> */
.L_x_563:
[----:B------:R-:W-:Y:S01]  /*1570*/  FMUL.FTZ R26, R23, R4 ;  /* 0x00000004171a7220 */ /* 0x000fe20000410000 */
[----:B------:R-:W-:Y:S01]  /*1580*/  FMUL.FTZ R29, R20, R5 ;  /* 0x00000005141d7220 */ /* 0x000fe20000410000 */
[----:B------:R-:W-:Y:S01]  /*1590*/  ISETP.GT.AND P0, PT, R0, 0x1e, PT ;  /* 0x0000001e0000780c */ /* 0x000fe20003f04270 */
[----:B------:R-:W0:Y:S01]  /*15a0*/  S2UR UR15, SR_CgaCtaId ;  /* 0x00000000000f79c3 */ /* 0x000e220000008800 */
[----:B------:R-:W-:Y:S01]  /*15b0*/  FFMA.FTZ R27, R21, R26, R24 ;  /* 0x0000001a151b7223 */ /* 0x000fe20000010018 */
[----:B------:R-:W-:Y:S01]  /*15c0*/  FADD.FTZ R26, R25, R26 ;  /* 0x0000001a191a7221 */ /* 0x000fe20000010000 */
[----:B------:R-:W-:Y:S01]  /*15d0*/  FFMA.FTZ R8, R8, R15, RZ ;  /* 0x0000000f08087223 */ /* 0x000fe200000100ff */
[----:B------:R-:W-:Y:S01]  /*15e0*/  UMOV UR11, 0x400 ;  /* 0x00000400000b7882 */ /* 0x000fe20000000000 */
[----:B------:R-:W-:Y:S01]  /*15f0*/  FFMA.FTZ R28, R22, R29, R27 ;  /* 0x0000001d161c7223 */ /* 0x000fe2000001001b */
[----:B------:R-:W-:Y:S01]  /*1600*/  FADD.FTZ R29, R29, R26 ;  /* 0x0000001a1d1d7221 */ /* 0x000fe20000010000 */
[----:B------:R-:W-:Y:S01]  /*1610*/  FFMA.FTZ R8, R9, R13, R8 ;  /* 0x0000000d09087223 */ /* 0x000fe20000010008 */
        /* <DEDUP_REMOVED lines=8> */
[----:B------:R-:W-:Y:S01]  /*16a0*/  FADD.FTZ R11, R14, R11 ;  /* 0x0000000b0e0b7221 */ /* 0x000fe20000010000 */
[----:B------:R-:W-:Y:S01]  /*16b0*/  ISETP.NE.AND P2, PT, R40, RZ, PT ;  /* 0x000000ff2800720c */ /* 0x000fe20003f45270 */
        /* <DEDUP_REMOVED lines=88> */
.L_x_565:
[----:B------:R-:W-:Y:S05]  /*1c40*/  BSYNC B0 ;  /* 0x0000000000007941 */ /* 0x000fea0003800000 */
.L_x_564:
        /* <DEDUP_REMOVED lines=318> */
.L_x_567:
[----:B------:R-:W-:Y:S05]  /*3030*/  BSYNC B0 ;  /* 0x0000000000007941 */ /* 0x000fea0003800000 */
.L_x_566:
        /* <DEDUP_REMOVED lines=20> */
.L_x_569:
[----:B------:R-:W-:Y:S05]  /*3180*/  BSYNC B0 ;  /* 0x0000000000007941 */ /* 0x000fea0003800000 */
.L_x_568:
[----:B------:R-:W-:Y:S05]  /*3190*/  @!P0 BRA `(.L_x_570) ;  /* 0x0000001000908947 */ /* 0x000fea0003800000 */
        /* <DEDUP_REMOVED lines=33> */
.L_x_572:
[----:B------:R-:W2:Y:S04]  /*33b0*/  LDG.E.STRONG.GPU R10, desc[UR12][R8.64] ;  /* 0x0000000c080a7981 */ /* 0x000ea8000c1ef900 */
[----:B--2---:R-:W-:Y:S01]  /*33c0*/  CCTL.IVALL ;  /* 0x00000000ff00798f */ /* 0x004fe20002000000 */
[----:B------:R-:W-:Y:S05]  /*33d0*/  YIELD ;  /* 0x0000000000007946 */ /* 0x000fea0003800000 */
[----:B------:R-:W-:-:S13]  /*33e0*/  ISETP.NE.AND P0, PT, R10, R13, PT ;  /* 0x0000000d0a00720c */ /* 0x000fda0003f05270 */
[----:B------:R-:W-:Y:S05]  /*33f0*/  @P0 BRA `(.L_x_572) ;  /* 0xfffffffc00ec0947 */ /* 0x000fea000383ffff */
.L_x_571:
        /* <DEDUP_REMOVED lines=17> */
.L_x_576:
        /* <DEDUP_REMOVED lines=115> */
.L_x_575:
        /* <DEDUP_REMOVED lines=61> */
.L_x_577:
[----:B------:R-:W-:-:S13]  /*4010*/  ISETP.NE.OR P0, PT, R17, RZ, P0 ;  /* 0x000000ff1100720c */ /* 0x000fda0000705670 */
[----:B------:R-:W-:Y:S05]  /*4020*/  @!P0 BRA `(.L_x_573) ;  /* 0x00000000007c8947 */ /* 0x000fea0003800000 */
.L_x_574:
        /* <DEDUP_REMOVED lines=31> */
.L_x_573:
        /* <DEDUP_REMOVED lines=11> */
.L_x_579:
[----:B------:R-:W-:Y:S05]  /*42d0*/  BSYNC B0 ;  /* 0x0000000000007941 */ /* 0x000fea0003800000 */
.L_x_578:
        /* <DEDUP_REMOVED lines=16> */
.L_x_570:
[----:B------:R-:W1:Y:S01]  /*43e0*/  S2UR UR11, SR_CgaCtaId ;  /* 0x00000000000b79c3 */ /* 0x000e620000008800 */
[----:B------:R-:W-:Y:S01]  /*43f0*/  UMOV UR10, 0x400 ;  /* 0x00000400000a7882 */ /* 0x000fe20000000000 */
[C---:B--2---:R-:W-:Y:S01]  /*4400*/  IADD3 R14, R39.reuse, 0x80, RZ ;  /* 0x00000080270e7810 */ /* 0x044fe20007ffe0ff */
[----:B------:R-:W-:Y:S01]  /*4410*/  HADD2.F32 R18, -RZ, R37.H0_H0 ;  /* 0x20000025ff127230 */ /* 0x000fe20000004100 */
[----:B------:R-:W-:Y:S01]  /*4420*/  IADD3 R13, R39, 0xc0, RZ ;  /* 0x000000c0270d7810 */ /* 0x000fe20007ffe0ff */
[--C-:B------:R-:W-:Y:S01]  /*4430*/  HADD2.F32 R11, -RZ, R35.reuse.H0_H0 ;  /* 0x20000023ff0b7230 */ /* 0x100fe20000004100 */
[----:B------:R-:W-:Y:S01]  /*4440*/  SHF.R.S32.HI R17, RZ, 0x1f, R38 ;  /* 0x0000001fff117819 */ /* 0x000fe20000011426 */
[----:B------:R-:W-:Y:S01]  /*4450*/  HADD2.F32 R20, -RZ, R35.H1_H1 ;  /* 0x30000023ff147230 */ /* 0x000fe20000004100 */
[----:B------:R-:W-:Y:S01]  /*4460*/  SHF.R.S32.HI R12, RZ, 0x1f, R14 ;  /* 0x0000001fff0c7819 */ /* 0x000fe2000001140e */
[----:B------:R-:W-:Y:S01]  /*4470*/  HADD2.F32 R37, -RZ, R37.H1_H1 ;  /* 0x30000025ff257230 */ /* 0x000fe20000004100 */
[----:B------:R-:W-:Y:S01]  /*4480*/  SHF.R.S32.HI R3, RZ, 0x1f, R13 ;  /* 0x0000001fff037819 */ /* 0x000fe2000001140d */
[----:B-1----:R-:W-:-:S09]  /*4490*/  ULEA UR10, UR11, UR10, 0x18 ;  /* 0x0000000a0b0a7291 */ /* 0x002fd2000f8ec03f */
[----:B------:R-:W-:Y:S01]  /*44a0*/  @!P2 STS.64 [UR10+0xc0], R28 ;  /* 0x0000c01cff00a988 */ /* 0x000fe20008000a0a */
[----:B------:R-:W-:Y:S06]  /*44b0*/  BAR.SYNC.DEFER_BLOCKING 0x0 ;  /* 0x0000000000007b1d */ /* 0x000fec0000010000 */
[----:B------:R-:W1:Y:S01]  /*44c0*/  LDS.64 R8, [UR10+0xc0] ;  /* 0x0000c00aff087984 */ /* 0x000e620008000a00 */
[----:B------:R-:W-:Y:S02]  /*44d0*/  ULDC.64 UR10, c[0x0][0x290] ;  /* 0x0000a400000a7ab9 */ /* 0x000fe40000000a00 */
[----:B------:R-:W-:-:S02]  /*44e0*/  ISETP.GE.U32.AND P0, PT, R38, UR10, PT ;  /* 0x0000000a26007c0c */ /* 0x000fc4000bf06070 */
[----:B------:R-:W-:Y:S02]  /*44f0*/  ISETP.GE.U32.AND P2, PT, R14, UR10, PT ;  /* 0x0000000a0e007c0c */ /* 0x000fe4000bf46070 */
[----:B------:R-:W-:Y:S01]  /*4500*/  ISETP.GE.U32.AND P5, PT, R13, UR10, PT ;  /* 0x0000000a0d007c0c */ /* 0x000fe2000bfa6070 */
[----:B------:R-:W-:Y:S01]  /*4510*/  ULDC UR10, c[0x0][0x2bc] ;  /* 0x0000af00000a7ab9 */ /* 0x000fe20000000800 */
[----:B------:R-:W-:Y:S02]  /*4520*/  ISETP.GE.AND.EX P4, PT, R17, UR11, PT, P0 ;  /* 0x0000000b11007c0c */ /* 0x000fe4000bf86300 */
[----:B------:R-:W-:Y:S02]  /*4530*/  ISETP.GE.AND.EX P0, PT, R12, UR11, PT, P2 ;  /* 0x0000000b0c007c0c */ /* 0x000fe4000bf06320 */
[----:B------:R-:W-:Y:S02]  /*4540*/  ISETP.GE.AND.EX P2, PT, R3, UR11, PT, P5 ;  /* 0x0000000b03007c0c */ /* 0x000fe4000bf46350 */
[----:B------:R-:W-:Y:S01]  /*4550*/  ISETP.GT.U32.OR P4, PT, R40, 0x27f, P4 ;  /* 0x0000027f2800780c */ /* 0x000fe20002784470 */
[----:B-1----:R-:W-:Y:S01]  /*4560*/  FMUL.FTZ R15, R8, UR10 ;  /* 0x0000000a080f7c20 */ /* 0x002fe20008410000 */
[----:B------:R-:W-:-:S02]  /*4570*/  HADD2.F32 R8, -RZ, R36.H0_H0 ;  /* 0x20000024ff087230 */ /* 0x000fc40000004100 */
[----:B------:R-:W-:Y:S01]  /*4580*/  FMUL.FTZ R16, R9, UR10 ;  /* 0x0000000a09107c20 */ /* 0x000fe20008410000 */
[----:B------:R-:W-:Y:S02]  /*4590*/  HADD2.F32 R36, -RZ, R36.H1_H1 ;  /* 0x30000024ff247230 */ /* 0x000fe40000004100 */
[----:B------:R-:W-:-:S03]  /*45a0*/  FADD.FTZ R8, R8, -UR17 ;  /* 0x8000001108087e21 */ /* 0x000fc60008010000 */
[----:B------:R-:W-:Y:S01]  /*45b0*/  FADD.FTZ R36, R36, -UR17 ;  /* 0x8000001124247e21 */ /* 0x000fe20008010000 */
[----:B------:R-:W-:-:S03]  /*45c0*/  FMUL.FTZ R9, R8, UR14 ;  /* 0x0000000e08097c20 */ /* 0x000fc60008410000 */
        /* <DEDUP_REMOVED lines=20> */
.L_x_580:
[----:B------:R-:W-:Y:S04]  /*4710*/  BSSY B0, `(.L_x_581) ;  /* 0x0000015000007945 */ /* 0x000fe80003800000 */
[----:B------:R-:W-:Y:S05]  /*4720*/  @!P1 BRA `(.L_x_582) ;  /* 0x00000000004c9947 */ /* 0x000fea0003800000 */
[C-C-:B------:R-:W-:Y:S01]  /*4730*/  FFMA.FTZ R10, R15.reuse, R9, R16.reuse ;  /* 0x000000090f0a7223 */ /* 0x140fe20000010010 */
[----:B------:R-:W-:Y:S01]  /*4740*/  FFMA.FTZ R9, R15, R8, R16 ;  /* 0x000000080f097223 */ /* 0x000fe20000010010 */
[----:B------:R-:W-:Y:S01]  /*4750*/  SHF.R.S32.HI R22, RZ, 0x1f, R39 ;  /* 0x0000001fff167819 */ /* 0x000fe20000011427 */
[----:B------:R-:W-:Y:S01]  /*4760*/  ULDC.64 UR10, c[0x0][0x288] ;  /* 0x0000a200000a7ab9 */ /* 0x000fe20000000a00 */
[----:B------:R-:W-:Y:S01]  /*4770*/  MOV R8, R42 ;  /* 0x0000002a00087202 */ /* 0x000fe20000000f00 */
[----:B------:R-:W-:Y:S01]  /*4780*/  FFMA.FTZ R19, R20, R5, -R9 ;  /* 0x0000000514137223 */ /* 0x000fe20000010809 */
[----:B------:R-:W-:Y:S01]  /*4790*/  MOV R9, R45 ;  /* 0x0000002d00097202 */ /* 0x000fe20000000f00 */
[----:B------:R-:W-:Y:S02]  /*47a0*/  IMAD R22, R22, UR10, RZ ;  /* 0x0000000a16167c24 */ /* 0x000fe4000f8e02ff */
[----:B------:R-:W-:Y:S01]  /*47b0*/  FFMA.FTZ R10, R11, R4, -R10 ;  /* 0x000000040b0a7223 */ /* 0x000fe2000001080a */
[----:B------:R-:W-:Y:S01]  /*47c0*/  FMUL.FTZ R19, R19, UR14 ;  /* 0x0000000e13137c20 */ /* 0x000fe20008410000 */
[----:B------:R-:W-:-:S04]  /*47d0*/  IMAD.WIDE.U32 R8, R39, UR10, R8 ;  /* 0x0000000a27087c25 */ /* 0x000fc8000f8e0008 */
[----:B------:R-:W-:Y:S01]  /*47e0*/  FMUL.FTZ R20, R10, UR14 ;  /* 0x0000000e0a147c20 */ /* 0x000fe20008410000 */
[----:B------:R-:W-:Y:S01]  /*47f0*/  IMAD R11, R39, UR11, R22 ;  /* 0x0000000b270b7c24 */ /* 0x000fe2000f8e0216 */
[----:B------:R-:W-:-:S03]  /*4800*/  ULDC.64 UR10, c[0x0][0x210] ;  /* 0x00008400000a7ab9 */ /* 0x000fc60000000a00 */
[----:B------:R-:W-:Y:S02]  /*4810*/  F2FP.F16.F32.PACK_AB R19, R19, R20 ;  /* 0x000000141313723e */ /* 0x000fe400000000ff */
[----:B------:R-:W-:Y:S02]  /*4820*/  LEA R10, P5, R8, UR10, 0x1 ;  /* 0x0000000a080a7c11 */ /* 0x000fe4000f8a08ff */
[----:B------:R-:W-:-:S04]  /*4830*/  IADD3 R11, R9, R11, RZ ;  /* 0x0000000b090b7210 */ /* 0x000fc80007ffe0ff */
[----:B------:R-:W-:-:S05]  /*4840*/  LEA.HI.X R11, R8, UR11, R11, 0x1, P5 ;  /* 0x0000000b080b7c11 */ /* 0x000fca000a8f0c0b */
[----:B------:R1:W-:Y:S02]  /*4850*/  STG.E desc[UR12][R10.64], R19 ;  /* 0x000000130a007986 */ /* 0x0003e4000c10190c */
.L_x_582:
[----:B------:R-:W-:Y:S05]  /*4860*/  BSYNC B0 ;  /* 0x0000000000007941 */ /* 0x000fea0003800000 */
.L_x_581:
[----:B------:R-:W-:Y:S01]  /*4870*/  FADD.FTZ R18, R18, -UR17 ;  /* 0x8000001112127e21 */ /* 0x000fe20008010000 */
[----:B------:R-:W-:Y:S01]  /*4880*/  FADD.FTZ R37, R37, -UR17 ;  /* 0x8000001125257e21 */ /* 0x000fe20008010000 */
[--C-:B------:R-:W-:Y:S02]  /*4890*/  HADD2.F32 R9, -RZ, R34.reuse.H0_H0 ;  /* 0x20000022ff097230 */ /* 0x100fe40000004100 */
[----:B------:R-:W-:Y:S02]  /*48a0*/  HADD2.F32 R34, -RZ, R34.H1_H1 ;  /* 0x30000022ff227230 */ /* 0x000fe40000004100 */
[----:B------:R-:W-:Y:S01]  /*48b0*/  FMUL.FTZ R27, R18, UR14 ;  /* 0x0000000e121b7c20 */ /* 0x000fe20008410000 */
[----:B------:R-:W-:Y:S01]  /*48c0*/  FMUL.FTZ R22, R37, UR14 ;  /* 0x0000000e25167c20 */ /* 0x000fe20008410000 */
[----:B------:R-:W-:Y:S06]  /*48d0*/  @!P3 BRA `(.L_x_583) ;  /* 0x000000000048b947 */ /* 0x000fec0003800000 */
[----:B------:R-:W-:Y:S01]  /*48e0*/  FFMA.FTZ R8, R27, R4, R6 ;  /* 0x000000041b087223 */ /* 0x000fe20000010006 */
[----:B-1----:R-:W-:-:S03]  /*48f0*/  FFMA.FTZ R10, R22, R5, R7 ;  /* 0x00000005160a7223 */ /* 0x002fc60000010007 */
        /* <DEDUP_REMOVED lines=16> */
.L_x_583:
[----:B------:R-:W-:Y:S04]  /*4a00*/  BSSY B0, `(.L_x_584) ;  /* 0x0000014000007945 */ /* 0x000fe80003800000 */
[----:B------:R-:W-:Y:S05]  /*4a10*/  @P4 BRA `(.L_x_585) ;  /* 0x0000000000484947 */ /* 0x000fea0003800000 */
[C-C-:B------:R-:W-:Y:S01]  /*4a20*/  FFMA.FTZ R8, R15.reuse, R27, R16.reuse ;  /* 0x0000001b0f087223 */ /* 0x140fe20000010010 */
[----:B------:R-:W-:Y:S01]  /*4a30*/  ULDC.64 UR10, c[0x0][0x288] ;  /* 0x0000a200000a7ab9 */ /* 0x000fe20000000a00 */
[----:B-1----:R-:W-:Y:S01]  /*4a40*/  FFMA.FTZ R11, R15, R22, R16 ;  /* 0x000000160f0b7223 */ /* 0x002fe20000010010 */
        /* <DEDUP_REMOVED lines=9> */
[----:B------:R-:W-:-:S03]  /*4ae0*/  ULDC.64 UR10, c[0x0][0x210] ;  /* 0x00008400000a7ab9 */ /* 0x000fc60000000a00 */
[----:B------:R-:W-:Y:S02]  /*4af0*/  F2FP.F16.F32.PACK_AB R17, R17, R18 ;  /* 0x000000121111723e */ /* 0x000fe400000000ff */
[----:B------:R-:W-:Y:S02]  /*4b00*/  LEA R10, P4, R8, UR10, 0x1 ;  /* 0x0000000a080a7c11 */ /* 0x000fe4000f8808ff */
[----:B------:R-:W-:-:S04]  /*4b10*/  IADD3 R19, R9, R19, RZ ;  /* 0x0000001309137210 */ /* 0x000fc80007ffe0ff */
[----:B------:R-:W-:-:S05]  /*4b20*/  LEA.HI.X R11, R8, UR11, R19, 0x1, P4 ;  /* 0x0000000b080b7c11 */ /* 0x000fca000a0f0c13 */
[----:B------:R2:W-:Y:S02]  /*4b30*/  STG.E desc[UR12][R10.64], R17 ;  /* 0x000000110a007986 */ /* 0x0005e4000c10190c */
.L_x_585:
[----:B------:R-:W-:Y:S05]  /*4b40*/  BSYNC B0 ;  /* 0x0000000000007941 */ /* 0x000fea0003800000 */
.L_x_584:
[--C-:B------:R-:W-:Y:S01]  /*4b50*/  HADD2.F32 R8, -RZ, R32.reuse.H0_H0 ;  /* 0x20000020ff087230 */ /* 0x100fe20000004100 */
[C---:B------:R-:W-:Y:S01]  /*4b60*/  ISETP.GT.U32.OR P0, PT, R40.reuse, 0x27f, P0 ;  /* 0x0000027f2800780c */ /* 0x040fe20000704470 */
[----:B------:R-:W-:Y:S01]  /*4b70*/  HADD2.F32 R32, -RZ, R32.H1_H1 ;  /* 0x30000020ff207230 */ /* 0x000fe20000004100 */
[----:B------:R-:W-:Y:S01]  /*4b80*/  ISETP.GT.U32.OR P2, PT, R40, 0x27f, P2 ;  /* 0x0000027f2800780c */ /* 0x000fe20001744470 */
[----:B------:R-:W-:Y:S02]  /*4b90*/  HADD2.F32 R9, -RZ, R31.H0_H0 ;  /* 0x2000001fff097230 */ /* 0x000fe40000004100 */
[----:B-12---:R-:W-:Y:S01]  /*4ba0*/  FADD.FTZ R11, R8, -UR17 ;  /* 0x80000011080b7e21 */ /* 0x006fe20008010000 */
[----:B------:R-:W-:Y:S02]  /*4bb0*/  HADD2.F32 R8, -RZ, R33.H0_H0 ;  /* 0x20000021ff087230 */ /* 0x000fe40000004100 */
[----:B------:R-:W-:Y:S01]  /*4bc0*/  FADD.FTZ R32, R32, -UR17 ;  /* 0x8000001120207e21 */ /* 0x000fe20008010000 */
[----:B------:R-:W-:-:S02]  /*4bd0*/  HADD2.F32 R10, -RZ, R31.H1_H1 ;  /* 0x3000001fff0a7230 */ /* 0x000fc40000004100 */
        /* <DEDUP_REMOVED lines=22> */
.L_x_586:
        /* <DEDUP_REMOVED lines=20> */
.L_x_588:
[----:B------:R-:W-:Y:S05]  /*4e80*/  BSYNC B0 ;  /* 0x0000000000007941 */ /* 0x000fea0003800000 */
.L_x_587:
[----:B------:R-:W-:Y:S01]  /*4e90*/  FADD.FTZ R8, R8, -UR17 ;  /* 0x8000001108087e21 */ /* 0x000fe20008010000 */
[----:B------:R-:W-:Y:S01]  /*4ea0*/  FADD.FTZ R33, R33, -UR17 ;  /* 0x8000001121217e21 */ /* 0x000fe20008010000 */
[--C-:B-1----:R-:W-:Y:S02]  /*4eb0*/  HADD2.F32 R9, -RZ, R30.reuse.H0_H0 ;  /* 0x2000001eff097230 */ /* 0x102fe40000004100 */
[----:B------:R-:W-:Y:S02]  /*4ec0*/  HADD2.F32 R30, -RZ, R30.H1_H1 ;  /* 0x3000001eff1e7230 */ /* 0x000fe40000004100 */
[----:B------:R-:W-:Y:S01]  /*4ed0*/  FMUL.FTZ R21, R8, UR14 ;  /* 0x0000000e08157c20 */ /* 0x000fe20008410000 */
        /* <DEDUP_REMOVED lines=20> */
.L_x_589:
[----:B------:R-:W-:Y:S04]  /*5020*/  BSSY B0, `(.L_x_590) ;  /* 0x0000013000007945 */ /* 0x000fe80003800000 */
[----:B------:R-:W-:Y:S05]  /*5030*/  @P2 BRA `(.L_x_591) ;  /* 0x0000000000442947 */ /* 0x000fea0003800000 */
[----:B------:R-:W-:Y:S01]  /*5040*/  ULDC.64 UR10, c[0x0][0x288] ;  /* 0x0000a200000a7ab9 */ /* 0x000fe20000000a00 */
[----:B------:R-:W-:Y:S01]  /*5050*/  MOV R43, R45 ;  /* 0x0000002d002b7202 */ /* 0x000fe20000000f00 */
[C-C-:B------:R-:W-:Y:S01]  /*5060*/  FFMA.FTZ R6, R15.reuse, R21, R16.reuse ;  /* 0x000000150f067223 */ /* 0x140fe20000010010 */
[----:B------:R-:W-:Y:S01]  /*5070*/  FFMA.FTZ R15, R15, R18, R16 ;  /* 0x000000120f0f7223 */ /* 0x000fe20000010010 */
[----:B------:R-:W-:Y:S02]  /*5080*/  IMAD R8, R3, UR10, RZ ;  /* 0x0000000a03087c24 */ /* 0x000fe4000f8e02ff */
[----:B------:R-:W-:Y:S01]  /*5090*/  FFMA.FTZ R6, R9, R4, -R6 ;  /* 0x0000000409067223 */ /* 0x000fe20000010806 */
[----:B------:R-:W-:-:S04]  /*50a0*/  IMAD.WIDE.U32 R42, R13, UR10, R42 ;  /* 0x0000000a0d2a7c25 */ /* 0x000fc8000f8e002a */
[----:B------:R-:W-:Y:S01]  /*50b0*/  FFMA.FTZ R15, R30, R5, -R15 ;  /* 0x000000051e0f7223 */ /* 0x000fe2000001080f */
[----:B------:R-:W-:Y:S01]  /*50c0*/  FMUL.FTZ R3, R6, UR14 ;  /* 0x0000000e06037c20 */ /* 0x000fe20008410000 */
[----:B------:R-:W-:Y:S01]  /*50d0*/  IMAD R13, R13, UR11, R8 ;  /* 0x0000000b0d0d7c24 */ /* 0x000fe2000f8e0208 */
[----:B------:R-:W-:Y:S01]  /*50e0*/  ULDC.64 UR10, c[0x0][0x210] ;  /* 0x00008400000a7ab9 */ /* 0x000fe20000000a00 */
[----:B------:R-:W-:Y:S01]  /*50f0*/  FMUL.FTZ R6, R15, UR14 ;  /* 0x0000000e0f067c20 */ /* 0x000fe20008410000 */
[----:B------:R-:W-:Y:S02]  /*5100*/  LEA R4, P0, R42, UR10, 0x1 ;  /* 0x0000000a2a047c11 */ /* 0x000fe4000f8008ff */
[----:B------:R-:W-:Y:S02]  /*5110*/  IADD3 R13, R43, R13, RZ ;  /* 0x0000000d2b0d7210 */ /* 0x000fe40007ffe0ff */
[----:B------:R-:W-:Y:S02]  /*5120*/  F2FP.F16.F32.PACK_AB R3, R6, R3 ;  /* 0x000000030603723e */ /* 0x000fe400000000ff */
[----:B------:R-:W-:-:S05]  /*5130*/  LEA.HI.X R5, R42, UR11, R13, 0x1, P0 ;  /* 0x0000000b2a057c11 */ /* 0x000fca00080f0c0d */
[----:B------:R1:W-:Y:S02]  /*5140*/  STG.E desc[UR12][R4.64], R3 ;  /* 0x0000000304007986 */ /* 0x0003e4000c10190c */
.L_x_591:
[----:B------:R-:W-:Y:S05]  /*5150*/  BSYNC B0 ;  /* 0x0000000000007941 */ /* 0x000fea0003800000 */
.L_x_590:
        /* <DEDUP_REMOVED lines=9> */
.L_x_557:
[----:B-1----:R-:W1:Y:S01]  /*51f0*/  LDC R4, c[0x0][0xc] ;  /* 0x00000300ff047b82 */ /* 0x002e620000000800 */
[----:B------:R-:W-:Y:S01]  /*5200*/  ISETP.NE.AND P1, PT, R40, RZ, PT ;  /* 0x000000ff2800720c */ /* 0x000fe20003f25270 */
[----:B------:R-:W-:Y:S06]  /*5210*/  BSSY B0, `(.L_x_593) ;  /* 0x0000011000007945 */ /* 0x000fec0003800000 */
[----:B------:R-:W2:Y:S08]  /*5220*/  LDC R7, c[0x0][0x10] ;  /* 0x00000400ff077b82 */ /* 0x000eb00000000800 */
[----:B0-----:R-:W0:Y:S01]  /*5230*/  LDC.64 R2, c[0x0][0x258] ;  /* 0x00009600ff027b82 */ /* 0x001e220000000a00 */
[----:B-1----:R-:W-:-:S02]  /*5240*/  ISETP.NE.AND P0, PT, R4, 0x1, PT ;  /* 0x000000010400780c */ /* 0x002fc40003f05270 */
[----:B--2---:R-:W-:-:S04]  /*5250*/  SHF.L.U32 R0, R7, 0x1, RZ ;  /* 0x0000000107007819 */ /* 0x004fc800000006ff */
[----:B------:R-:W-:-:S05]  /*5260*/  SEL R5, R0, RZ, P0 ;  /* 0x000000ff00057207 */ /* 0x000fca0000000000 */
[----:B0-----:R-:W-:Y:S01]  /*5270*/  IMAD.WIDE.U32 R2, R5, 0x4, R2 ;  /* 0x0000000405027825 */ /* 0x001fe200078e0002 */
        /* <DEDUP_REMOVED lines=10> */
.L_x_594:
[----:B------:R-:W-:Y:S05]  /*5320*/  BSYNC B0 ;  /* 0x0000000000007941 */ /* 0x000fea0003800000 */
.L_x_593:
        /* <DEDUP_REMOVED lines=11> */
.L_x_596:
[----:B------:R-:W2:Y:S04]  /*53e0*/  LDG.E.STRONG.GPU R5, desc[UR12][R2.64] ;  /* 0x0000000c02057981 */ /* 0x000ea8000c1ef900 */
[----:B--2---:R-:W-:Y:S01]  /*53f0*/  CCTL.IVALL ;  /* 0x00000000ff00798f */ /* 0x004fe20002000000 */
[----:B------:R-:W-:Y:S05]  /*5400*/  YIELD ;  /* 0x0000000000007946 */ /* 0x000fea0003800000 */
[----:B------:R-:W-:-:S13]  /*5410*/  ISETP.NE.AND P0, PT, R5, R0, PT ;  /* 0x000000000500720c */ /* 0x000fda0003f05270 */
[----:B------:R-:W-:Y:S05]  /*5420*/  @P0 BRA `(.L_x_596) ;  /* 0xfffffffc00ec0947 */ /* 0x000fea000383ffff */
.L_x_595:
[----:B------:R-:W-:Y:S05]  /*5430*/  WARPSYNC.ALL ;  /* 0x0000000000007948 */ /* 0x000fea0003800000 */
[----:B------:R-:W0:Y:S08]  /*5440*/  LDC.64 R2, c[0x0][0x288] ;  /* 0x0000a200ff027b82 */ /* 0x000e300000000a00 */
[----:B------:R-:W-:Y:S01]  /*5450*/  BAR.SYNC.DEFER_BLOCKING 0x0 ;  /* 0x0000000000007b1d */ /* 0x000fe20000010000 */
[----:B0-----:R-:W-:-:S04]  /*5460*/  LEA.HI R0, P0, R3, R2, RZ, 0x1 ;  /* 0x0000000203007211 */ /* 0x001fc800078108ff */
[----:B------:R-:W-:-:S04]  /*5470*/  IADD3.X R5, RZ, R3, RZ, P0, !PT ;  /* 0x00000003ff057210 */ /* 0x000fc800007fe4ff */
[--C-:B------:R-:W-:Y:S02]  /*5480*/  SHF.R.S64 R25, R0, 0x1, R5.reuse ;  /* 0x0000000100197819 */ /* 0x100fe40000001005 */
        /* <DEDUP_REMOVED lines=18> */
.L_x_597:
        /* <DEDUP_REMOVED lines=23> */
.L_x_598:
        /* <DEDUP_REMOVED lines=14> */
.L_x_2293:


//--------------------- .text._Z35group_norm_nhwc_bwd_one_pass_kernelI11Fp16IOFp32WLi512ELi20ELi640EEv26Group_norm_nhwc_bwd_params --------------------------
	.section	.text._Z35group_norm_nhwc_bwd_one_pass_kernelI11Fp16IOFp32WLi512ELi20ELi640EEv26Group_norm_nhwc_bwd_params,"ax",@progbits
	.align	128
        .global         _Z35group_norm_nhwc_bwd_one_pass_kernelI11Fp16IOFp32WLi512ELi20ELi640EEv26Group_norm_nhwc_bwd_params
        .type           _Z35group_norm_nhwc_bwd_one_pass_kernelI11Fp16IOFp32WLi512ELi20ELi640EEv26Group_norm_nhwc_bwd_params,@function
        .size           _Z35group_norm_nhwc_bwd_one_pass_kernelI11Fp16IOFp32WLi512ELi20ELi640EEv26Group_norm_nhwc_bwd_params,(.L_x_2294 - _Z35group_norm_nhwc_bwd_one_pass_kernelI11Fp16IOFp32WLi512ELi20ELi640EEv26Group_norm_nhwc_bwd_params)
        .other          _Z35group_norm_nhwc_bwd_one_pass_kernelI11Fp16IOFp32WLi512ELi20ELi640EEv26Group_norm_nhwc_bwd_params,@"STO_CUDA_ENTRY STV_DEFAULT"
_Z35group_norm_nhwc_bwd_one_pass_kernelI11Fp16IOFp32WLi512ELi20ELi640EEv26Group_norm_nhwc_bwd_params:
.text._Z35group_norm_nhwc_bwd_one_pass_kernelI11Fp16IOFp32WLi512ELi20ELi640EEv26Group_norm_nhwc_bwd_params:
        /* <DEDUP_REMOVED lines=12> */
[----:B------:R-:W-:Y:S01]  /*00c0*/  ULDC.64 UR10, c[0x0][0x290] ;  /* 0x0000a400000a7ab9 */ /* 0x000fe20000000a00 */
[----:B------:R-:W-:Y:S01]  /*00d0*/  UMOV UR5, 0x400 ;  /* 0x0000040000057882 */ /* 0x000fe20000000000 */
[----:B------:R-:W-:Y:S01]  /*00e0*/  HFMA2.MMA R51, -RZ, RZ, 0, 0 ;  /* 0x00000000ff337435 */ /* 0x000fe200000001ff */
[----:B------:R-:W-:Y:S02]  /*00f0*/  SHF.R.U32.HI R2, RZ, 0x3, R3 ;  /* 0x00000003ff027819 */ /* 0x000fe40000011603 */
[----:B------:R-:W2:Y:S03]  /*0100*/  S2UR UR7, SR_CTAID.X ;  /* 0x00000000000779c3 */ /* 0x000ea60000002500 */
[----:B------:R-:W-:-:S05]  /*0110*/  IMAD R62, R2, -0xa, R61 ;  /* 0xfffffff6023e7824 */ /* 0x000fca00078e023d */
[----:B------:R-:W2:Y:S01]  /*0120*/  LDC R59, c[0x0][0x2ac] ;  /* 0x0000ab00ff3b7b82 */ /* 0x000ea20000000800 */
[----:B------:R-:W-:-:S07]  /*0130*/  SHF.L.U32 R62, R62, 0x1, RZ ;  /* 0x000000013e3e7819 */ /* 0x000fce00000006ff */
[----:B------:R-:W3:Y:S01]  /*0140*/  S2UR UR6, SR_CgaCtaId ;  /* 0x00000000000679c3 */ /* 0x000ee20000008800 */
[----:B0-----:R-:W-:Y:S01]  /*0150*/  IMAD.WIDE.U32 R4, R8, 0x3, RZ ;  /* 0x0000000308047825 */ /* 0x001fe200078e00ff */
[----:B------:R-:W-:-:S04]  /*0160*/  LEA R7, R9, R9, 0x1 ;  /* 0x0000000909077211 */ /* 0x000fc800078e08ff */
[----:B------:R-:W-:-:S04]  /*0170*/  IADD3 R7, R5, R7, RZ ;  /* 0x0000000705077210 */ /* 0x000fc80007ffe0ff */
[----:B------:R-:W-:Y:S02]  /*0180*/  LEA.HI R5, P2, R7, R4, RZ, 0x1 ;  /* 0x0000000407057211 */ /* 0x000fe400078508ff */
[----:B------:R-:W-:Y:S02]  /*0190*/  LEA.HI R4, P0, R9, R8, RZ, 0x1 ;  /* 0x0000000809047211 */ /* 0x000fe400078108ff */
[----:B------:R-:W-:Y:S01]  /*01a0*/  IADD3.X R8, RZ, R7, RZ, P2, !PT ;  /* 0x00000007ff087210 */ /* 0x000fe200017fe4ff */
[----:B--2---:R-:W-:Y:S01]  /*01b0*/  IMAD R59, R59, UR7, R2 ;  /* 0x000000073b3b7c24 */ /* 0x004fe2000f8e0202 */
[----:B------:R-:W-:Y:S02]  /*01c0*/  SHF.R.S32.HI R2, RZ, 0x1f, R61 ;  /* 0x0000001fff027819 */ /* 0x000fe4000001143d */
[----:B------:R-:W-:Y:S02]  /*01d0*/  IADD3.X R9, RZ, R9, RZ, P0, !PT ;  /* 0x00000009ff097210 */ /* 0x000fe400007fe4ff */
[----:B------:R-:W-:Y:S01]  /*01e0*/  ISETP.GE.U32.AND P1, PT, R59, UR10, PT ;  /* 0x0000000a3b007c0c */ /* 0x000fe2000bf26070 */
[----:B------:R-:W-:Y:S01]  /*01f0*/  ULDC.U8 UR10, c[0x0][0x2a4] ;  /* 0x0000a900000a7ab9 */ /* 0x000fe20000000000 */
[----:B------:R-:W-:Y:S01]  /*0200*/  SHF.R.S32.HI R3, RZ, 0x1f, R59 ;  /* 0x0000001fff037819 */ /* 0x000fe2000001143b */
[----:B---3--:R-:W-:Y:S01]  /*0210*/  ULEA UR5, UR6, UR5, 0x18 ;  /* 0x0000000506057291 */ /* 0x008fe2000f8ec03f */
[----:B------:R-:W-:-:S02]  /*0220*/  LEA.HI R2, R2, R61, RZ, 0x5 ;  /* 0x0000003d02027211 */ /* 0x000fc400078f28ff */
[--C-:B------:R-:W-:Y:S02]  /*0230*/  SHF.R.S64 R4, R4, 0x1, R9.reuse ;  /* 0x0000000104047819 */ /* 0x100fe40000001009 */
[----:B------:R-:W-:Y:S02]  /*0240*/  SHF.R.S64 R5, R5, 0x1, R8 ;  /* 0x0000000105057819 */ /* 0x000fe40000001008 */
[----:B------:R-:W-:Y:S02]  /*0250*/  ISETP.GE.AND.EX P1, PT, R3, UR11, PT, P1 ;  /* 0x0000000b03007c0c */ /* 0x000fe4000bf26310 */
[----:B------:R-:W-:Y:S02]  /*0260*/  SHF.R.S32.HI R2, RZ, 0x5, R2 ;  /* 0x00000005ff027819 */ /* 0x000fe40000011402 */
[----:B------:R-:W-:Y:S02]  /*0270*/  SHF.R.S32.HI R9, RZ, 0x1, R9 ;  /* 0x00000001ff097819 */ /* 0x000fe40000011409 */
[----:B------:R-:W-:-:S02]  /*0280*/  SHF.R.S32.HI R8, RZ, 0x1, R8 ;  /* 0x00000001ff087819 */ /* 0x000fc40000011408 */
[----:B------:R-:W-:Y:S02]  /*0290*/  LEA R2, R2, UR5, 0x3 ;  /* 0x0000000502027c11 */ /* 0x000fe4000f8e18ff */
[C---:B------:R-:W-:Y:S02]  /*02a0*/  IADD3 R58, R59.reuse, 0x40, RZ ;  /* 0x000000403b3a7810 */ /* 0x040fe40007ffe0ff */
[C---:B------:R-:W-:Y:S02]  /*02b0*/  IADD3 R57, R59.reuse, 0x80, RZ ;  /* 0x000000803b397810 */ /* 0x040fe40007ffe0ff */
[C---:B------:R-:W-:Y:S02]  /*02c0*/  IADD3 R56, R59.reuse, 0xc0, RZ ;  /* 0x000000c03b387810 */ /* 0x040fe40007ffe0ff */
[C---:B------:R-:W-:Y:S02]  /*02d0*/  IADD3 R55, R59.reuse, 0x100, RZ ;  /* 0x000001003b377810 */ /* 0x040fe40007ffe0ff */
[----:B------:R-:W-:-:S02]  /*02e0*/  IADD3 R54, R59, 0x140, RZ ;  /* 0x000001403b367810 */ /* 0x000fc40007ffe0ff */
[----:B------:R-:W-:Y:S02]  /*02f0*/  ISETP.LT.U32.AND P1, PT, R61, 0x280, !P1 ;  /* 0x000002803d00780c */ /* 0x000fe40004f21070 */
[C---:B------:R-:W-:Y:S02]  /*0300*/  IADD3 R53, R59.reuse, 0x180, RZ ;  /* 0x000001803b357810 */ /* 0x040fe40007ffe0ff */
[----:B------:R-:W-:Y:S02]  /*0310*/  IADD3 R52, R59, 0x1c0, RZ ;  /* 0x000001c03b347810 */ /* 0x000fe40007ffe0ff */
[----:B------:R-:W-:Y:S02]  /*0320*/  SHF.L.U64.HI R6, R4, 0x2, R9 ;  /* 0x0000000204067819 */ /* 0x000fe40000010209 */
[----:B-1----:R-:W-:-:S07]  /*0330*/  SHF.L.U64.HI R7, R5, 0x2, R8 ;  /* 0x0000000205077819 */ /* 0x002fce0000010208 */
.L_x_650:
[----:B------:R-:W0:Y:S01]  /*0340*/  LDC R15, c[0x0][0x2a0] ;  /* 0x0000a800ff0f7b82 */ /* 0x000e220000000800 */
[----:B------:R-:W-:Y:S01]  /*0350*/  ISETP.GE.AND P4, PT, R60, RZ, PT ;  /* 0x000000ff3c00720c */ /* 0x000fe20003f86270 */
[----:B------:R-:W-:Y:S01]  /*0360*/  ULDC.64 UR14, c[0x0][0x290] ;  /* 0x0000a400000e7ab9 */ /* 0x000fe20000000a00 */
[----:B------:R-:W-:Y:S01]  /*0370*/  ULDC.64 UR12, c[0x0][0x298] ;  /* 0x0000a600000c7ab9 */ /* 0x000fe20000000a00 */
[----:B------:R-:W-:Y:S02]  /*0380*/  ISETP.GE.U32.AND P2, PT, R58, UR14, PT ;  /* 0x0000000e3a007c0c */ /* 0x000fe4000bf46070 */
[----:B------:R-:W-:Y:S02]  /*0390*/  CS2R R48, SRZ ;  /* 0x0000000000307805 */ /* 0x000fe4000001ff00 */
        /* <DEDUP_REMOVED lines=10> */
[----:B------:R-:W-:Y:S01]  /*0440*/  IMAD R11, R12, R13, RZ ;  /* 0x0000000d0c0b7224 */ /* 0x000fe200078e02ff */
[----:B------:R-:W-:-:S03]  /*0450*/  IABS R12, R60 ;  /* 0x0000003c000c7213 */ /* 0x000fc60000000000 */
[----:B------:R-:W-:Y:S01]  /*0460*/  IMAD.HI.U32 R9, R9, R11, R8 ;  /* 0x0000000b09097227 */ /* 0x000fe200078e0008 */
[----:B------:R-:W-:-:S04]  /*0470*/  LOP3.LUT R8, R60, R15, RZ, 0x3c, !PT ;  /* 0x0000000f3c087212 */ /* 0x000fc800078e3cff */
[----:B------:R-:W-:Y:S01]  /*0480*/  ISETP.GE.AND P6, PT, R8, RZ, PT ;  /* 0x000000ff0800720c */ /* 0x000fe20003fc6270 */
[----:B------:R-:W-:Y:S01]  /*0490*/  IMAD.HI.U32 R11, R9, R12, RZ ;  /* 0x0000000c090b7227 */ /* 0x000fe200078e00ff */
[----:B------:R-:W-:-:S04]  /*04a0*/  SHF.R.S32.HI R9, RZ, 0x1f, R58 ;  /* 0x0000001fff097819 */ /* 0x000fc8000001143a */
[----:B------:R-:W-:Y:S02]  /*04b0*/  IADD3 R10, -R11, RZ, RZ ;  /* 0x000000ff0b0a7210 */ /* 0x000fe40007ffe1ff */
[----:B------:R-:W-:-:S03]  /*04c0*/  ISETP.GE.AND.EX P2, PT, R9, UR15, PT, P2 ;  /* 0x0000000f09007c0c */ /* 0x000fc6000bf46320 */
[----:B------:R-:W-:Y:S01]  /*04d0*/  IMAD R10, R13, R10, R12 ;  /* 0x0000000a0d0a7224 */ /* 0x000fe200078e020c */
[----:B------:R-:W-:-:S04]  /*04e0*/  ISETP.GT.U32.OR P2, PT, R61, 0x27f, P2 ;  /* 0x0000027f3d00780c */ /* 0x000fc80001744470 */
[----:B------:R-:W-:-:S09]  /*04f0*/  ISETP.GT.U32.AND P0, PT, R13, R10, PT ;  /* 0x0000000a0d00720c */ /* 0x000fd20003f04070 */
[----:B------:R-:W3:Y:S04]  /*0500*/  @!P2 LDC.64 R24, c[0x0][0x288] ;  /* 0x0000a200ff18ab82 */ /* 0x000ee80000000a00 */
[-C--:B------:R-:W-:Y:S02]  /*0510*/  @!P0 IADD3 R10, R10, -R13.reuse, RZ ;  /* 0x8000000d0a0a8210 */ /* 0x080fe40007ffe0ff */
[----:B------:R-:W-:Y:S02]  /*0520*/  @!P0 IADD3 R11, R11, 0x1, RZ ;  /* 0x000000010b0b8810 */ /* 0x000fe40007ffe0ff */
[----:B------:R-:W-:Y:S01]  /*0530*/  ISETP.GE.U32.AND P3, PT, R10, R13, PT ;  /* 0x0000000d0a00720c */ /* 0x000fe20003f66070 */
[----:B------:R-:W4:Y:S01]  /*0540*/  @!P2 LDC.64 R20, c[0x0][0x230] ;  /* 0x00008c00ff14ab82 */ /* 0x000f220000000a00 */
[----:B------:R-:W-:-:S02]  /*0550*/  ISETP.GT.U32.AND P5, PT, R13, R10, PT ;  /* 0x0000000a0d00720c */ /* 0x000fc40003fa4070 */
[----:B------:R-:W-:Y:S02]  /*0560*/  IADD3 R13, R10, -R13, RZ ;  /* 0x8000000d0a0d7210 */ /* 0x000fe40007ffe0ff */
[----:B------:R-:W-:Y:S02]  /*0570*/  ISETP.NE.AND P0, PT, R15, RZ, PT ;  /* 0x000000ff0f00720c */ /* 0x000fe40003f05270 */
[----:B------:R-:W-:Y:S01]  /*0580*/  SEL R10, R13, R10, !P5 ;  /* 0x0000000a0d0a7207 */ /* 0x000fe20006800000 */
[----:B------:R-:W4:Y:S01]  /*0590*/  @!P2 LDC.64 R18, c[0x0][0x228] ;  /* 0x00008a00ff12ab82 */ /* 0x000f220000000a00 */
[----:B------:R-:W-:Y:S02]  /*05a0*/  LOP3.LUT R13, RZ, R15, RZ, 0x33, !PT ;  /* 0x0000000fff0d7212 */ /* 0x000fe400078e33ff */
[----:B------:R-:W-:Y:S02]  /*05b0*/  @!P4 IADD3 R10, -R10, RZ, RZ ;  /* 0x000000ff0a0ac210 */ /* 0x000fe40007ffe1ff */
[----:B------:R-:W-:-:S02]  /*05c0*/  @P3 IADD3 R11, R11, 0x1, RZ ;  /* 0x000000010b0b3810 */ /* 0x000fc40007ffe0ff */
[----:B------:R-:W-:Y:S02]  /*05d0*/  SEL R64, R13, R10, !P0 ;  /* 0x0000000a0d407207 */ /* 0x000fe40004000000 */
[----:B------:R-:W-:Y:S02]  /*05e0*/  @!P6 IADD3 R11, -R11, RZ, RZ ;  /* 0x000000ff0b0be210 */ /* 0x000fe40007ffe1ff */
[----:B------:R-:W-:Y:S01]  /*05f0*/  SHF.R.S32.HI R10, RZ, 0x1f, R62 ;  /* 0x0000001fff0a7819 */ /* 0x000fe2000001143e */
[----:B------:R-:W-:Y:S01]  /*0600*/  IMAD R41, R64, 0x14, RZ ;  /* 0x0000001440297824 */ /* 0x000fe200078e02ff */
[----:B------:R-:W-:Y:S02]  /*0610*/  SEL R13, R13, R11, !P0 ;  /* 0x0000000b0d0d7207 */ /* 0x000fe40004000000 */
[----:B------:R-:W-:Y:S02]  /*0620*/  SHF.R.S32.HI R11, RZ, 0x1f, R57 ;  /* 0x0000001fff0b7819 */ /* 0x000fe40000011439 */
[----:B------:R-:W-:-:S02]  /*0630*/  IADD3 R66, P0, R62, R41, RZ ;  /* 0x000000293e427210 */ /* 0x000fc40007f1e0ff */
[----:B------:R-:W-:Y:S02]  /*0640*/  SHF.R.S32.HI R8, RZ, 0x1f, R13 ;  /* 0x0000001fff087819 */ /* 0x000fe4000001140d */
[----:B------:R-:W-:Y:S02]  /*0650*/  ISETP.GE.U32.AND P3, PT, R57, UR14, PT ;  /* 0x0000000e39007c0c */ /* 0x000fe4000bf66070 */
[----:B------:R-:W-:Y:S01]  /*0660*/  LEA.HI.X.SX32 R67, R41, R10, 0x1, P0 ;  /* 0x0000000a29437211 */ /* 0x000fe200000f0eff */
[----:B------:R-:W-:Y:S01]  /*0670*/  IMAD R8, R8, UR12, RZ ;  /* 0x0000000c08087c24 */ /* 0x000fe2000f8e02ff */
[----:B------:R-:W-:Y:S02]  /*0680*/  ISETP.GE.AND.EX P3, PT, R11, UR15, PT, P3 ;  /* 0x0000000f0b007c0c */ /* 0x000fe4000bf66330 */
[----:B------:R-:W-:Y:S01]  /*0690*/  ISETP.GE.U32.AND P0, PT, R56, UR14, PT ;  /* 0x0000000e38007c0c */ /* 0x000fe2000bf06070 */
[----:B------:R-:W-:Y:S01]  /*06a0*/  IMAD R69, R13, UR13, R8 ;  /* 0x0000000d0d457c24 */ /* 0x000fe2000f8e0208 */
[----:B------:R-:W-:Y:S01]  /*06b0*/  ISETP.GT.U32.OR P3, PT, R61, 0x27f, P3 ;  /* 0x0000027f3d00780c */ /* 0x000fe20001f64470 */
[----:B------:R-:W-:Y:S01]  /*06c0*/  IMAD.WIDE.U32 R66, R13, UR12, R66 ;  /* 0x0000000c0d427c25 */ /* 0x000fe2000f8e0042 */
[----:B------:R-:W-:-:S03]  /*06d0*/  SHF.R.S32.HI R13, RZ, 0x1f, R56 ;  /* 0x0000001fff0d7819 */ /* 0x000fc60000011438 */
[----:B-1----:R-:W-:Y:S01]  /*06e0*/  @P1 IMAD R8, R3, R28, RZ ;  /* 0x0000001c03081224 */ /* 0x002fe200078e02ff */
[----:B------:R-:W-:Y:S02]  /*06f0*/  IADD3 R69, R67, R69, RZ ;  /* 0x0000004543457210 */ /* 0x000fe40007ffe0ff */
[----:B------:R-:W-:Y:S01]  /*0700*/  @P1 MOV R68, R66 ;  /* 0x0000004200441202 */ /* 0x000fe20000000f00 */
[----:B------:R-:W-:Y:S01]  /*0710*/  @P1 IMAD R29, R59, R29, R8 ;  /* 0x0000001d3b1d1224 */ /* 0x000fe200078e0208 */
[----:B------:R-:W-:Y:S01]  /*0720*/  ISETP.GE.AND.EX P0, PT, R13, UR15, PT, P0 ;  /* 0x0000000f0d007c0c */ /* 0x000fe2000bf06300 */
[----:B---3--:R-:W-:Y:S02]  /*0730*/  @!P2 IMAD R8, R9, R24, RZ ;  /* 0x000000180908a224 */ /* 0x008fe400078e02ff */
[----:B------:R-:W-:Y:S01]  /*0740*/  @P1 IMAD.WIDE.U32 R26, R59, R28, R68 ;  /* 0x0000001c3b1a1225 */ /* 0x000fe200078e0044 */
[----:B------:R-:W1:Y:S01]  /*0750*/  @!P3 LDC.64 R14, c[0x0][0x288] ;  /* 0x0000a200ff0ebb82 */ /* 0x000e620000000a00 */
[----:B------:R-:W-:-:S02]  /*0760*/  ISETP.GT.U32.OR P0, PT, R61, 0x27f, P0 ;  /* 0x0000027f3d00780c */ /* 0x000fc40000704470 */
[----:B------:R-:W-:Y:S01]  /*0770*/  @!P2 MOV R28, R66 ;  /* 0x00000042001ca202 */ /* 0x000fe20000000f00 */
[----:B------:R-:W-:Y:S01]  /*0780*/  @!P2 IMAD R31, R58, R25, R8 ;  /* 0x000000193a1fa224 */ /* 0x000fe200078e0208 */
[----:B------:R-:W-:Y:S02]  /*0790*/  @P1 IADD3 R27, R27, R29, RZ ;  /* 0x0000001d1b1b1210 */ /* 0x000fe40007ffe0ff */
[----:B------:R-:W-:Y:S01]  /*07a0*/  @!P2 MOV R29, R69 ;  /* 0x00000045001da202 */ /* 0x000fe20000000f00 */
[----:B------:R-:W3:Y:S01]  /*07b0*/  @!P3 LDC.64 R34, c[0x0][0x230] ;  /* 0x00008c00ff22bb82 */ /* 0x000ee20000000a00 */
[C---:B------:R-:W-:Y:S02]  /*07c0*/  @P1 SHF.L.U32 R25, R26.reuse, 0x1, RZ ;  /* 0x000000011a191819 */ /* 0x040fe400000006ff */
[----:B------:R-:W-:Y:S01]  /*07d0*/  @P1 SHF.L.U64.HI R26, R26, 0x1, R27 ;  /* 0x000000011a1a1819 */ /* 0x000fe2000001021b */
[----:B------:R-:W-:Y:S01]  /*07e0*/  @!P2 IMAD.WIDE.U32 R28, R58, R24, R28 ;  /* 0x000000183a1ca225 */ /* 0x000fe200078e001c */
[----:B--2---:R-:W-:-:S02]  /*07f0*/  @P1 IADD3 R24, P4, R25, R16, RZ ;  /* 0x0000001019181210 */ /* 0x004fc40007f9e0ff */
[----:B0-----:R-:W-:Y:S02]  /*0800*/  @P1 IADD3 R22, P5, R25, R22, RZ ;  /* 0x0000001619161210 */ /* 0x001fe40007fbe0ff */
[----:B------:R-:W-:Y:S02]  /*0810*/  MOV R50, RZ ;  /* 0x000000ff00327202 */ /* 0x000fe40000000f00 */
[----:B------:R-:W-:Y:S02]  /*0820*/  CS2R R46, SRZ ;  /* 0x00000000002e7805 */ /* 0x000fe4000001ff00 */
[C---:B------:R-:W-:Y:S01]  /*0830*/  @P1 IADD3.X R25, R26.reuse, R17, RZ, P4, !PT ;  /* 0x000000111a191210 */ /* 0x040fe200027fe4ff */
[----:B------:R-:W0:Y:S01]  /*0840*/  @!P0 LDC.64 R32, c[0x0][0x228] ;  /* 0x00008a00ff208b82 */ /* 0x000e220000000a00 */
[----:B------:R-:W-:Y:S02]  /*0850*/  @P1 IADD3.X R23, R26, R23, RZ, P5, !PT ;  /* 0x000000171a171210 */ /* 0x000fe40002ffe4ff */
[----:B------:R-:W-:Y:S01]  /*0860*/  @!P2 IADD3 R27, R29, R31, RZ ;  /* 0x0000001f1d1ba210 */ /* 0x000fe20007ffe0ff */
[----:B-1----:R-:W-:Y:S01]  /*0870*/  @!P3 IMAD R10, R11, R14, RZ ;  /* 0x0000000e0b0ab224 */ /* 0x002fe200078e02ff */
[C---:B------:R-:W-:Y:S01]  /*0880*/  @!P2 SHF.L.U32 R29, R28.reuse, 0x1, RZ ;  /* 0x000000011c1da819 */ /* 0x040fe200000006ff */
[----:B------:R1:W5:Y:S01]  /*0890*/  @P1 LDG.E R48, desc[UR8][R22.64] ;  /* 0x0000000816301981 */ /* 0x000362000c1e1900 */
[----:B------:R-:W-:Y:S01]  /*08a0*/  @!P2 SHF.L.U64.HI R8, R28, 0x1, R27 ;  /* 0x000000011c08a819 */ /* 0x000fe2000001021b */
[----:B------:R-:W2:Y:S01]  /*08b0*/  @!P0 LDC.64 R16, c[0x0][0x288] ;  /* 0x0000a200ff108b82 */ /* 0x000ea20000000a00 */
[----:B----4-:R-:W-:Y:S01]  /*08c0*/  @!P2 IADD3 R26, P4, R29, R20, RZ ;  /* 0x000000141d1aa210 */ /* 0x010fe20007f9e0ff */
[----:B------:R-:W-:Y:S01]  /*08d0*/  @!P3 IMAD R31, R57, R15, R10 ;  /* 0x0000000f391fb224 */ /* 0x000fe200078e020a */
[----:B------:R4:W3:Y:S01]  /*08e0*/  @P1 LDG.E R49, desc[UR8][R24.64] ;  /* 0x0000000818311981 */ /* 0x0008e2000c1e1900 */
[----:B-1----:R-:W-:-:S02]  /*08f0*/  @!P3 MOV R22, R66 ;  /* 0x000000420016b202 */ /* 0x002fc40000000f00 */
[----:B------:R-:W-:Y:S02]  /*0900*/  @!P3 MOV R23, R69 ;  /* 0x000000450017b202 */ /* 0x000fe40000000f00 */
[C---:B------:R-:W-:Y:S01]  /*0910*/  @!P2 IADD3.X R27, R8.reuse, R21, RZ, P4, !PT ;  /* 0x00000015081ba210 */ /* 0x040fe200027fe4ff */
[----:B------:R-:W-:Y:S01]  /*0920*/  @!P3 IMAD.WIDE.U32 R22, R57, R14, R22 ;  /* 0x0000000e3916b225 */ /* 0x000fe200078e0016 */
[----:B------:R-:W-:Y:S01]  /*0930*/  @!P2 IADD3 R28, P4, R29, R18, RZ ;  /* 0x000000121d1ca210 */ /* 0x000fe20007f9e0ff */
[----:B------:R-:W1:Y:S01]  /*0940*/  @!P3 LDC.64 R20, c[0x0][0x228] ;  /* 0x00008a00ff14bb82 */ /* 0x000e620000000a00 */
[----:B------:R-:W-:Y:S01]  /*0950*/  SHF.R.S32.HI R15, RZ, 0x1f, R55 ;  /* 0x0000001fff0f7819 */ /* 0x000fe20000011437 */
[----:B------:R0:W5:Y:S01]  /*0960*/  @!P2 LDG.E R50, desc[UR8][R26.64] ;  /* 0x000000081a32a981 */ /* 0x000162000c1e1900 */
[----:B------:R-:W-:Y:S02]  /*0970*/  @!P3 IADD3 R23, R23, R31, RZ ;  /* 0x0000001f1717b210 */ /* 0x000fe40007ffe0ff */
[----:B------:R-:W-:-:S02]  /*0980*/  @!P2 IADD3.X R29, R8, R19, RZ, P4, !PT ;  /* 0x00000013081da210 */ /* 0x000fc400027fe4ff */
[----:B------:R-:W-:Y:S02]  /*0990*/  ISETP.GE.U32.AND P4, PT, R55, UR14, PT ;  /* 0x0000000e37007c0c */ /* 0x000fe4000bf86070 */
[C---:B----4-:R-:W-:Y:S02]  /*09a0*/  @!P3 SHF.L.U32 R25, R22.reuse, 0x1, RZ ;  /* 0x000000011619b819 */ /* 0x050fe400000006ff */
[----:B------:R-:W-:Y:S01]  /*09b0*/  @!P3 SHF.L.U64.HI R10, R22, 0x1, R23 ;  /* 0x00000001160ab819 */ /* 0x000fe20000010217 */
[----:B--2---:R-:W-:Y:S01]  /*09c0*/  @!P0 IMAD R8, R13, R16, RZ ;  /* 0x000000100d088224 */ /* 0x004fe200078e02ff */
[----:B------:R-:W-:Y:S01]  /*09d0*/  @!P0 MOV R22, R66 ;  /* 0x0000004200168202 */ /* 0x000fe20000000f00 */
[----:B------:R-:W2:Y:S01]  /*09e0*/  @!P0 LDC.64 R18, c[0x0][0x230] ;  /* 0x00008c00ff128b82 */ /* 0x000ea20000000a00 */
[----:B------:R-:W-:Y:S01]  /*09f0*/  @!P0 MOV R23, R69 ;  /* 0x0000004500178202 */ /* 0x000fe20000000f00 */
[----:B------:R4:W5:Y:S01]  /*0a00*/  @!P2 LDG.E R47, desc[UR8][R28.64] ;  /* 0x000000081c2fa981 */ /* 0x000962000c1e1900 */
[----:B------:R-:W-:Y:S01]  /*0a10*/  ISETP.GE.AND.EX P4, PT, R15, UR15, PT, P4 ;  /* 0x0000000f0f007c0c */ /* 0x000fe2000bf86340 */
[----:B0-----:R-:W-:-:S02]  /*0a20*/  @!P0 IMAD R27, R56, R17, R8 ;  /* 0x00000011381b8224 */ /* 0x001fc400078e0208 */
[----:B------:R-:W-:Y:S01]  /*0a30*/  @!P0 IMAD.WIDE.U32 R22, R56, R16, R22 ;  /* 0x0000001038168225 */ /* 0x000fe200078e0016 */
[----:B------:R-:W-:-:S04]  /*0a40*/  ISETP.GT.U32.OR P2, PT, R61, 0x27f, P4 ;  /* 0x0000027f3d00780c */ /* 0x000fc80002744470 */
[----:B------:R-:W-:Y:S02]  /*0a50*/  @!P0 IADD3 R23, R23, R27, RZ ;  /* 0x0000001b17178210 */ /* 0x000fe40007ffe0ff */
[----:B------:R-:W-:Y:S02]  /*0a60*/  SHF.R.S32.HI R17, RZ, 0x1f, R54 ;  /* 0x0000001fff117819 */ /* 0x000fe40000011436 */
[----:B------:R-:W-:Y:S02]  /*0a70*/  ISETP.GE.U32.AND P4, PT, R54, UR14, PT ;  /* 0x0000000e36007c0c */ /* 0x000fe4000bf86070 */
[C---:B------:R-:W-:Y:S02]  /*0a80*/  @!P0 SHF.L.U32 R37, R22.reuse, 0x1, RZ ;  /* 0x0000000116258819 */ /* 0x040fe400000006ff */
[----:B------:R-:W-:Y:S01]  /*0a90*/  @!P0 SHF.L.U64.HI R8, R22, 0x1, R23 ;  /* 0x0000000116088819 */ /* 0x000fe20000010217 */
[----:B------:R-:W0:Y:S01]  /*0aa0*/  @!P2 LDC.64 R30, c[0x0][0x288] ;  /* 0x0000a200ff1eab82 */ /* 0x000e220000000a00 */
[----:B------:R-:W-:-:S02]  /*0ab0*/  ISETP.GE.AND.EX P4, PT, R17, UR15, PT, P4 ;  /* 0x0000000f11007c0c */ /* 0x000fc4000bf86340 */
[----:B---3--:R-:W-:-:S05]  /*0ac0*/  @!P3 IADD3 R34, P5, R25, R34, RZ ;  /* 0x000000221922b210 */ /* 0x008fca0007fbe0ff */
[----:B------:R-:W3:Y:S01]  /*0ad0*/  LDC.64 R22, c[0x0][0x248] ;  /* 0x00009200ff167b82 */ /* 0x000ee20000000a00 */
[----:B------:R-:W-:Y:S02]  /*0ae0*/  ISETP.GT.U32.OR P4, PT, R61, 0x27f, P4 ;  /* 0x0000027f3d00780c */ /* 0x000fe40002784470 */
[C---:B------:R-:W-:Y:S02]  /*0af0*/  @!P3 IADD3.X R35, R10.reuse, R35, RZ, P5, !PT ;  /* 0x000000230a23b210 */ /* 0x040fe40002ffe4ff */
[----:B-1----:R-:W-:Y:S02]  /*0b00*/  @!P3 IADD3 R24, P5, R25, R20, RZ ;  /* 0x000000141918b210 */ /* 0x002fe40007fbe0ff */
[----:B--2---:R-:W-:Y:S02]  /*0b10*/  @!P0 IADD3 R26, P6, R37, R18, RZ ;  /* 0x00000012251a8210 */ /* 0x004fe40007fde0ff */
[----:B------:R-:W-:Y:S02]  /*0b20*/  CS2R R44, SRZ ;  /* 0x00000000002c7805 */ /* 0x000fe4000001ff00 */
[----:B------:R-:W-:Y:S01]  /*0b30*/  @!P3 IADD3.X R25, R10, R21, RZ, P5, !PT ;  /* 0x000000150a19b210 */ /* 0x000fe20002ffe4ff */
[----:B------:R-:W1:Y:S01]  /*0b40*/  @!P2 LDC.64 R70, c[0x0][0x228] ;  /* 0x00008a00ff46ab82 */ /* 0x000e620000000a00 */
[----:B------:R-:W-:-:S02]  /*0b50*/  @!P0 IADD3.X R27, R8, R19, RZ, P6, !PT ;  /* 0x00000013081b8210 */ /* 0x000fc400037fe4ff */
[----:B------:R-:W-:Y:S01]  /*0b60*/  SHF.R.S32.HI R19, RZ, 0x1f, R53 ;  /* 0x0000001fff137819 */ /* 0x000fe20000011435 */
[----:B------:R-:W5:Y:S01]  /*0b70*/  @!P3 LDG.E R45, desc[UR8][R34.64] ;  /* 0x00000008222db981 */ /* 0x000f62000c1e1900 */
[----:B------:R-:W-:-:S03]  /*0b80*/  ISETP.GE.U32.AND P5, PT, R53, UR14, PT ;  /* 0x0000000e35007c0c */ /* 0x000fc6000bfa6070 */
[----:B----4-:R-:W2:Y:S01]  /*0b90*/  @!P4 LDC.64 R28, c[0x0][0x288] ;  /* 0x0000a200ff1ccb82 */ /* 0x010ea20000000a00 */
[----:B------:R4:W5:Y:S01]  /*0ba0*/  @!P3 LDG.E R44, desc[UR8][R24.64] ;  /* 0x00000008182cb981 */ /* 0x000962000c1e1900 */
[----:B------:R-:W-:Y:S02]  /*0bb0*/  ISETP.GE.AND.EX P3, PT, R19, UR15, PT, P5 ;  /* 0x0000000f13007c0c */ /* 0x000fe4000bf66350 */
[----:B------:R-:W-:Y:S01]  /*0bc0*/  @!P0 IADD3 R32, P5, R37, R32, RZ ;  /* 0x0000002025208210 */ /* 0x000fe20007fbe0ff */
[----:B---3--:R-:W-:Y:S01]  /*0bd0*/  IMAD.WIDE R22, R60, 0x8, R22 ;  /* 0x000000083c167825 */ /* 0x008fe200078e0216 */
[----:B------:R-:W-:Y:S02]  /*0be0*/  ISETP.GT.U32.OR P3, PT, R61, 0x27f, P3 ;  /* 0x0000027f3d00780c */ /* 0x000fe40001f64470 */
[----:B------:R-:W3:Y:S01]  /*0bf0*/  @!P2 LDC.64 R36, c[0x0][0x230] ;  /* 0x00008c00ff24ab82 */ /* 0x000ee20000000a00 */
[----:B0-----:R-:W-:Y:S01]  /*0c00*/  @!P2 IMAD R10, R15, R30, RZ ;  /* 0x0000001e0f0aa224 */ /* 0x001fe200078e02ff */
[----:B----4-:R-:W-:Y:S01]  /*0c10*/  @!P2 MOV R24, R66 ;  /* 0x000000420018a202 */ /* 0x010fe20000000f00 */
[----:B------:R-:W4:Y:S01]  /*0c20*/  LDG.E.64 R22, desc[UR8][R22.64] ;  /* 0x0000000816167981 */ /* 0x000f22000c1e1b00 */
[----:B------:R-:W-:Y:S01]  /*0c30*/  @!P2 MOV R25, R69 ;  /* 0x000000450019a202 */ /* 0x000fe20000000f00 */
[C---:B------:R-:W-:Y:S01]  /*0c40*/  @!P2 IMAD R39, R55.reuse, R31, R10 ;  /* 0x0000001f3727a224 */ /* 0x040fe200078e020a */
[----:B------:R-:W-:Y:S01]  /*0c50*/  SHF.R.S32.HI R21, RZ, 0x1f, R52 ;  /* 0x0000001fff157819 */ /* 0x000fe20000011434 */
[----:B------:R0:W5:Y:S01]  /*0c60*/  @!P0 LDG.E R46, desc[UR8][R26.64] ;  /* 0x000000081a2e8981 */ /* 0x000162000c1e1900 */
[----:B------:R-:W-:Y:S01]  /*0c70*/  ISETP.GE.U32.AND P6, PT, R52, UR14, PT ;  /* 0x0000000e34007c0c */ /* 0x000fe2000bfc6070 */
[----:B------:R-:W-:Y:S01]  /*0c80*/  @!P2 IMAD.WIDE.U32 R30, R55, R30, R24 ;  /* 0x0000001e371ea225 */ /* 0x000fe200078e0018 */
[----:B------:R-:W-:Y:S01]  /*0c90*/  @!P0 IADD3.X R33, R8, R33, RZ, P5, !PT ;  /* 0x0000002108218210 */ /* 0x000fe20002ffe4ff */
[----:B------:R-:W1:Y:S01]  /*0ca0*/  @!P3 LDC.64 R24, c[0x0][0x288] ;  /* 0x0000a200ff18bb82 */ /* 0x000e620000000a00 */
[----:B------:R-:W-:-:S02]  /*0cb0*/  ISETP.GE.AND.EX P5, PT, R21, UR15, PT, P6 ;  /* 0x0000000f15007c0c */ /* 0x000fc4000bfa6360 */
[----:B------:R-:W-:-:S05]  /*0cc0*/  @!P2 IADD3 R31, R31, R39, RZ ;  /* 0x000000271f1fa210 */ /* 0x000fca0007ffe0ff */
[----:B0-----:R-:W0:Y:S01]  /*0cd0*/  @!P4 LDC.64 R26, c[0x0][0x230] ;  /* 0x00008c00ff1acb82 */ /* 0x001e220000000a00 */
[----:B------:R-:W-:Y:S02]  /*0ce0*/  ISETP.GT.U32.OR P5, PT, R61, 0x27f, P5 ;  /* 0x0000027f3d00780c */ /* 0x000fe40002fa4470 */
[----:B------:R-:W-:Y:S02]  /*0cf0*/  CS2R R42, SRZ ;  /* 0x00000000002a7805 */ /* 0x000fe4000001ff00 */
[C---:B------:R-:W-:Y:S01]  /*0d00*/  @!P2 SHF.L.U32 R39, R30.reuse, 0x1, RZ ;  /* 0x000000011e27a819 */ /* 0x040fe200000006ff */
[----:B--2---:R-:W-:Y:S01]  /*0d10*/  @!P4 IMAD R10, R17, R28, RZ ;  /* 0x0000001c110ac224 */ /* 0x004fe200078e02ff */
[----:B------:R-:W-:Y:S01]  /*0d20*/  @!P2 SHF.L.U64.HI R8, R30, 0x1, R31 ;  /* 0x000000011e08a819 */ /* 0x000fe2000001021f */
[----:B------:R-:W2:Y:S01]  /*0d30*/  @!P4 LDC.64 R34, c[0x0][0x228] ;  /* 0x00008a00ff22cb82 */ /* 0x000ea20000000a00 */
[----:B------:R-:W-:Y:S01]  /*0d40*/  @!P4 MOV R30, R66 ;  /* 0x00000042001ec202 */ /* 0x000fe20000000f00 */
[----:B------:R1:W5:Y:S01]  /*0d50*/  @!P0 LDG.E R43, desc[UR8][R32.64] ;  /* 0x00000008202b8981 */ /* 0x000362000c1e1900 */
[----:B------:R-:W-:Y:S01]  /*0d60*/  @!P4 MOV R31, R69 ;  /* 0x00000045001fc202 */ /* 0x000fe20000000f00 */
[C---:B------:R-:W-:Y:S01]  /*0d70*/  @!P4 IMAD R63, R54.reuse, R29, R10 ;  /* 0x0000001d363fc224 */ /* 0x040fe200078e020a */
[----:B---3--:R-:W-:Y:S01]  /*0d80*/  @!P2 IADD3 R36, P0, R39, R36, RZ ;  /* 0x000000242724a210 */ /* 0x008fe20007f1e0ff */
[----:B------:R-:W-:-:S03]  /*0d90*/  @!P4 IMAD.WIDE.U32 R28, R54, R28, R30 ;  /* 0x0000001c361cc225 */ /* 0x000fc600078e001e */
[----:B------:R-:W-:Y:S01]  /*0da0*/  @!P2 IADD3.X R37, R8, R37, RZ, P0, !PT ;  /* 0x000000250825a210 */ /* 0x000fe200007fe4ff */
[----:B------:R-:W3:Y:S01]  /*0db0*/  @!P5 LDC.64 R30, c[0x0][0x288] ;  /* 0x0000a200ff1edb82 */ /* 0x000ee20000000a00 */
[----:B------:R-:W-:Y:S02]  /*0dc0*/  MOV R20, RZ ;  /* 0x000000ff00147202 */ /* 0x000fe40000000f00 */
[----:B-1----:R-:W-:Y:S02]  /*0dd0*/  @!P2 IADD3 R70, P0, R39, R70, RZ ;  /* 0x000000462746a210 */ /* 0x002fe40007f1e0ff */
[----:B------:R-:W-:Y:S02]  /*0de0*/  @!P4 IADD3 R33, R29, R63, RZ ;  /* 0x0000003f1d21c210 */ /* 0x000fe40007ffe0ff */
[----:B------:R-:W-:Y:S01]  /*0df0*/  @!P4 SHF.L.U32 R29, R28, 0x1, RZ ;  /* 0x000000011c1dc819 */ /* 0x000fe200000006ff */
[----:B------:R1:W5:Y:S01]  /*0e00*/  @!P2 LDG.E R20, desc[UR8][R36.64] ;  /* 0x000000082414a981 */ /* 0x000362000c1e1900 */
[----:B------:R-:W-:-:S02]  /*0e10*/  @!P2 IADD3.X R71, R8, R71, RZ, P0, !PT ;  /* 0x000000470847a210 */ /* 0x000fc400007fe4ff */
[----:B------:R-:W-:Y:S02]  /*0e20*/  @!P4 SHF.L.U64.HI R8, R28, 0x1, R33 ;  /* 0x000000011c08c819 */ /* 0x000fe40000010221 */
[----:B------:R-:W-:Y:S01]  /*0e30*/  MOV R18, RZ ;  /* 0x000000ff00127202 */ /* 0x000fe20000000f00 */
[----:B------:R-:W3:Y:S01]  /*0e40*/  @!P3 LDC.64 R32, c[0x0][0x230] ;  /* 0x00008c00ff20bb82 */ /* 0x000ee20000000a00 */
[----:B0-----:R-:W-:Y:S01]  /*0e50*/  @!P4 IADD3 R38, P0, R29, R26, RZ ;  /* 0x0000001a1d26c210 */ /* 0x001fe20007f1e0ff */
[----:B------:R-:W-:Y:S01]  /*0e60*/  @!P3 IMAD R10, R19, R24, RZ ;  /* 0x00000018130ab224 */ /* 0x000fe200078e02ff */
[----:B-1----:R-:W-:Y:S02]  /*0e70*/  @!P3 MOV R36, R66 ;  /* 0x000000420024b202 */ /* 0x002fe40000000f00 */
[----:B------:R-:W5:Y:S01]  /*0e80*/  @!P2 LDG.E R18, desc[UR8][R70.64] ;  /* 0x000000084612a981 */ /* 0x000f62000c1e1900 */
[----:B------:R-:W-:Y:S02]  /*0e90*/  @!P3 MOV R37, R69 ;  /* 0x000000450025b202 */ /* 0x000fe40000000f00 */
[----:B------:R-:W-:Y:S01]  /*0ea0*/  @!P4 IADD3.X R39, R8, R27, RZ, P0, !PT ;  /* 0x0000001b0827c210 */ /* 0x000fe200007fe4ff */
[----:B------:R-:W-:Y:S01]  /*0eb0*/  @!P3 IMAD R63, R53, R25, R10 ;  /* 0x00000019353fb224 */ /* 0x000fe200078e020a */
[----:B------:R-:W0:Y:S01]  /*0ec0*/  @!P3 LDC.64 R26, c[0x0][0x228] ;  /* 0x00008a00ff1abb82 */ /* 0x000e220000000a00 */
[----:B--2---:R-:W-:Y:S01]  /*0ed0*/  @!P4 IADD3 R34, P2, R29, R34, RZ ;  /* 0x000000221d22c210 */ /* 0x004fe20007f5e0ff */
[----:B------:R-:W-:Y:S01]  /*0ee0*/  @!P3 IMAD.WIDE.U32 R36, R53, R24, R36 ;  /* 0x000000183524b225 */ /* 0x000fe200078e0024 */
[----:B------:R-:W-:Y:S01]  /*0ef0*/  MOV R16, RZ ;  /* 0x000000ff00107202 */ /* 0x000fe20000000f00 */
[----:B------:R-:W5:Y:S04]  /*0f00*/  @!P4 LDG.E R42, desc[UR8][R38.64] ;  /* 0x00000008262ac981 */ /* 0x000f68000c1e1900 */
[----:B------:R-:W1:Y:S01]  /*0f10*/  @!P5 LDC.64 R28, c[0x0][0x230] ;  /* 0x00008c00ff1cdb82 */ /* 0x000e620000000a00 */
[----:B------:R-:W-:-:S07]  /*0f20*/  @!P3 IADD3 R37, R37, R63, RZ ;  /* 0x0000003f2525b210 */ /* 0x000fce0007ffe0ff */
[----:B------:R-:W2:Y:S01]  /*0f30*/  @!P5 LDC.64 R24, c[0x0][0x228] ;  /* 0x00008a00ff18db82 */ /* 0x000ea20000000a00 */
[----:B------:R-:W-:Y:S02]  /*0f40*/  @!P4 IADD3.X R35, R8, R35, RZ, P2, !PT ;  /* 0x000000230823c210 */ /* 0x000fe400017fe4ff */
[C---:B------:R-:W-:Y:S02]  /*0f50*/  @!P3 SHF.L.U64.HI R8, R36.reuse, 0x1, R37 ;  /* 0x000000012408b819 */ /* 0x040fe40000010225 */
[----:B------:R-:W-:Y:S01]  /*0f60*/  @!P3 SHF.L.U32 R63, R36, 0x1, RZ ;  /* 0x00000001243fb819 */ /* 0x000fe200000006ff */
[----:B---3--:R-:W-:Y:S01]  /*0f70*/  @!P5 IMAD R10, R21, R30, RZ ;  /* 0x0000001e150ad224 */ /* 0x008fe200078e02ff */
[----:B------:R-:W-:Y:S01]  /*0f80*/  @!P5 MOV R36, R66 ;  /* 0x000000420024d202 */ /* 0x000fe20000000f00 */
[----:B------:R-:W5:Y:S01]  /*0f90*/  @!P4 LDG.E R16, desc[UR8][R34.64] ;  /* 0x000000082210c981 */ /* 0x000f62000c1e1900 */
[----:B------:R-:W-:Y:S01]  /*0fa0*/  @!P5 MOV R37, R69 ;  /* 0x000000450025d202 */ /* 0x000fe20000000f00 */
[C---:B------:R-:W-:Y:S01]  /*0fb0*/  @!P5 IMAD R31, R52.reuse, R31, R10 ;  /* 0x0000001f341fd224 */ /* 0x040fe200078e020a */
[----:B------:R-:W-:Y:S01]  /*0fc0*/  @!P3 IADD3 R32, P0, R63, R32, RZ ;  /* 0x000000203f20b210 */ /* 0x000fe20007f1e0ff */
[----:B------:R-:W-:-:S03]  /*0fd0*/  @!P5 IMAD.WIDE.U32 R36, R52, R30, R36 ;  /* 0x0000001e3424d225 */ /* 0x000fc600078e0024 */
[----:B------:R-:W-:Y:S02]  /*0fe0*/  @!P3 IADD3.X R33, R8, R33, RZ, P0, !PT ;  /* 0x000000210821b210 */ /* 0x000fe400007fe4ff */
[----:B------:R-:W-:Y:S02]  /*0ff0*/  @!P5 IADD3 R37, R37, R31, RZ ;  /* 0x0000001f2525d210 */ /* 0x000fe40007ffe0ff */
[----:B------:R-:W-:Y:S02]  /*1000*/  @!P5 SHF.L.U32 R31, R36, 0x1, RZ ;  /* 0x00000001241fd819 */ /* 0x000fe400000006ff */
[----:B0-----:R-:W-:Y:S02]  /*1010*/  @!P3 IADD3 R30, P0, R63, R26, RZ ;  /* 0x0000001a3f1eb210 */ /* 0x001fe40007f1e0ff */
[C---:B-1----:R-:W-:Y:S02]  /*1020*/  @!P5 IADD3 R26, P2, R31.reuse, R28, RZ ;  /* 0x0000001c1f1ad210 */ /* 0x042fe40007f5e0ff */
[----:B--2---:R-:W-:-:S02]  /*1030*/  @!P5 IADD3 R28, P4, R31, R24, RZ ;  /* 0x000000181f1cd210 */ /* 0x004fc40007f9e0ff */
[----:B------:R-:W-:Y:S02]  /*1040*/  @!P3 IADD3.X R31, R8, R27, RZ, P0, !PT ;  /* 0x0000001b081fb210 */ /* 0x000fe400007fe4ff */
[----:B------:R-:W-:-:S06]  /*1050*/  MOV R8, RZ ;  /* 0x000000ff00087202 */ /* 0x000fcc0000000f00 */
[----:B------:R-:W5:Y:S01]  /*1060*/  @!P3 LDG.E R8, desc[UR8][R30.64] ;  /* 0x000000081e08b981 */ /* 0x000f62000c1e1900 */
[----:B------:R-:W-:-:S06]  /*1070*/  MOV R12, RZ ;  /* 0x000000ff000c7202 */ /* 0x000fcc0000000f00 */
[----:B------:R-:W5:Y:S01]  /*1080*/  @!P3 LDG.E R12, desc[UR8][R32.64] ;  /* 0x00000008200cb981 */ /* 0x000f62000c1e1900 */
[----:B------:R-:W-:Y:S02]  /*1090*/  @!P5 SHF.L.U64.HI R36, R36, 0x1, R37 ;  /* 0x000000012424d819 */ /* 0x000fe40000010225 */
[----:B------:R-:W-:Y:S02]  /*10a0*/  MOV R14, RZ ;  /* 0x000000ff000e7202 */ /* 0x000fe40000000f00 */
[C---:B------:R-:W-:Y:S02]  /*10b0*/  @!P5 IADD3.X R27, R36.reuse, R29, RZ, P2, !PT ;  /* 0x0000001d241bd210 */ /* 0x040fe400017fe4ff */
[----:B------:R-:W-:Y:S02]  /*10c0*/  MOV R10, RZ ;  /* 0x000000ff000a7202 */ /* 0x000fe40000000f00 */
[----:B------:R-:W-:Y:S01]  /*10d0*/  @!P5 IADD3.X R29, R36, R25, RZ, P4, !PT ;  /* 0x00000019241dd210 */ /* 0x000fe200027fe4ff */
[----:B------:R-:W-:Y:S01]  /*10e0*/  BSSY B0, `(.L_x_600) ;  /* 0x000001a000007945 */ /* 0x000fe20003800000 */
[----:B------:R0:W5:Y:S01]  /*10f0*/  @!P5 LDG.E R14, desc[UR8][R26.64] ;  /* 0x000000081a0ed981 */ /* 0x000162000c1e1900 */
[----:B------:R-:W-:-:S03]  /*1100*/  CS2R R24, SRZ ;  /* 0x0000000000187805 */ /* 0x000fc6000001ff00 */
[----:B------:R1:W5:Y:S01]  /*1110*/  @!P5 LDG.E R10, desc[UR8][R28.64] ;  /* 0x000000081c0ad981 */ /* 0x000362000c1e1900 */
[----:B------:R-:W-:Y:S02]  /*1120*/  ISETP.NE.AND P5, PT, RZ, UR10, PT ;  /* 0x0000000aff007c0c */ /* 0x000fe4000bfa5270 */
[----:B0-----:R-:W-:Y:S01]  /*1130*/  CS2R R26, SRZ ;  /* 0x00000000001a7805 */ /* 0x001fe2000001ff00 */
[--C-:B------:R-:W-:Y:S02]  /*1140*/  HADD2.F32 R33, -RZ, R49.reuse.H0_H0 ;  /* 0x20000031ff217230 */ /* 0x100fe40000004100 */
[----:B------:R-:W-:Y:S02]  /*1150*/  HADD2.F32 R35, -RZ, R49.H1_H1 ;  /* 0x30000031ff237230 */ /* 0x000fe40000004100 */
[----:B----4-:R-:W-:-:S05]  /*1160*/  FFMA.FTZ R23, -R22, R22, R23 ;  /* 0x0000001616177223 */ /* 0x010fca0000010117 */
[----:B------:R-:W-:-:S13]  /*1170*/  FSETP.GTU.FTZ.AND P0, PT, R23, RZ, PT ;  /* 0x000000ff1700720b */ /* 0x000fda0003f1c000 */
[----:B------:R-:W0:Y:S02]  /*1180*/  @P0 LDC R32, c[0x0][0x250] ;  /* 0x00009400ff200b82 */ /* 0x000e240000000800 */
[----:B0-----:R-:W-:Y:S01]  /*1190*/  @P0 FADD.FTZ R32, R23, R32 ;  /* 0x0000002017200221 */ /* 0x001fe20000010000 */
[----:B------:R-:W-:-:S06]  /*11a0*/  MOV R23, 0x3f800000 ;  /* 0x3f80000000177802 */ /* 0x000fcc0000000f00 */
[----:B------:R1:W0:Y:S01]  /*11b0*/  @P0 MUFU.RSQ R23, R32 ;  /* 0x0000002000170308 */ /* 0x0002220000001400 */
[----:B------:R-:W-:-:S13]  /*11c0*/  ISETP.GT.U32.AND P0, PT, R61, 0x27f, PT ;  /* 0x0000027f3d00780c */ /* 0x000fda0003f04070 */
[----:B-1----:R-:W-:Y:S05]  /*11d0*/  @P0 BRA `(.L_x_601) ;  /* 0x0000000000280947 */ /* 0x002fea0003800000 */
[----:B------:R-:W-:Y:S01]  /*11e0*/  ISETP.NE.AND P0, PT, RZ, UR10, PT ;  /* 0x0000000aff007c0c */ /* 0x000fe2000bf05270 */
[----:B------:R-:W1:Y:S01]  /*11f0*/  LDC.64 R30, c[0x0][0x238] ;  /* 0x00008e00ff1e7b82 */ /* 0x000e620000000a00 */
[----:B------:R-:W-:-:S04]  /*1200*/  IADD3 R41, R62, R41, RZ ;  /* 0x000000293e297210 */ /* 0x000fc80007ffe0ff */
[----:B------:R-:W-:-:S07]  /*1210*/  SHF.R.S32.HI R32, RZ, 0x1f, R41 ;  /* 0x0000001fff207819 */ /* 0x000fce0000011429 */
[----:B------:R-:W2:Y:S01]  /*1220*/  @P0 LDC.64 R24, c[0x0][0x240] ;  /* 0x00009000ff180b82 */ /* 0x000ea20000000a00 */
[C---:B-1----:R-:W-:Y:S01]  /*1230*/  IMAD.WIDE R30, R41.reuse, 0x4, R30 ;  /* 0x00000004291e7825 */ /* 0x042fe200078e021e */
[----:B--2---:R-:W-:-:S04]  /*1240*/  @P0 LEA R28, P2, R41, R24, 0x2 ;  /* 0x00000018291c0211 */ /* 0x004fc800078410ff */
[----:B------:R-:W-:Y:S02]  /*1250*/  @P0 LEA.HI.X R29, R41, R25, R32, 0x2, P2 ;  /* 0x00000019291d0211 */ /* 0x000fe400010f1420 */
[----:B------:R1:W5:Y:S04]  /*1260*/  LDG.E.64 R24, desc[UR8][R30.64] ;  /* 0x000000081e187981 */ /* 0x000368000c1e1b00 */
[----:B------:R1:W5:Y:S03]  /*1270*/  @P0 LDG.E.64 R26, desc[UR8][R28.64] ;  /* 0x000000081c1a0981 */ /* 0x000366000c1e1b00 */
.L_x_601:
[----:B------:R-:W-:Y:S05]  /*1280*/  BSYNC B0 ;  /* 0x0000000000007941 */ /* 0x000fea0003800000 */
.L_x_600:
[C---:B-1----:R-:W-:Y:S01]  /*1290*/  FADD.FTZ R28, -R22.reuse, R33 ;  /* 0x00000021161c7221 */ /* 0x042fe20000010100 */
[----:B------:R-:W-:Y:S01]  /*12a0*/  FADD.FTZ R32, -R22, R35 ;  /* 0x0000002316207221 */ /* 0x000fe20000010100 */
[--C-:B-----5:R-:W-:Y:S02]  /*12b0*/  HADD2.F32 R31, -RZ, R48.reuse.H0_H0 ;  /* 0x20000030ff1f7230 */ /* 0x120fe40000004100 */
[-C--:B0-----:R-:W-:Y:S01]  /*12c0*/  FMUL.FTZ R29, R28, R23.reuse ;  /* 0x000000171c1d7220 */ /* 0x081fe20000410000 */
[----:B------:R-:W-:Y:S02]  /*12d0*/  HADD2.F32 R30, -RZ, R48.H1_H1 ;  /* 0x30000030ff1e7230 */ /* 0x000fe40000004100 */
        /* <DEDUP_REMOVED lines=20> */
.L_x_602:
[----:B------:R-:W-:Y:S01]  /*1420*/  FMUL.FTZ R32, R31, R24 ;  /* 0x000000181f207220 */ /* 0x000fe20000410000 */
[--C-:B------:R-:W-:Y:S02]  /*1430*/  HADD2.F32 R37, -RZ, R50.reuse.H0_H0 ;  /* 0x20000032ff257230 */ /* 0x100fe40000004100 */
[----:B------:R-:W-:Y:S01]  /*1440*/  FMUL.FTZ R34, R30, R25 ;  /* 0x000000191e227220 */ /* 0x000fe20000410000 */
[----:B------:R-:W-:Y:S02]  /*1450*/  HADD2.F32 R39, -RZ, R50.H1_H1 ;  /* 0x30000032ff277230 */ /* 0x000fe40000004100 */
[C---:B------:R-:W-:Y:S01]  /*1460*/  FFMA.FTZ R33, R29.reuse, R32, RZ ;  /* 0x000000201d217223 */ /* 0x040fe200000100ff */
[----:B------:R-:W-:Y:S01]  /*1470*/  FADD.FTZ R35, RZ, R32 ;  /* 0x00000020ff237221 */ /* 0x000fe20000010000 */
[C---:B------:R-:W-:Y:S01]  /*1480*/  FADD.FTZ R32, -R22.reuse, R37 ;  /* 0x0000002516207221 */ /* 0x040fe20000010100 */
[----:B------:R-:W-:Y:S01]  /*1490*/  FFMA.FTZ R40, R29, R31, RZ ;  /* 0x0000001f1d287223 */ /* 0x000fe200000100ff */
[----:B------:R-:W-:Y:S01]  /*14a0*/  FADD.FTZ R36, -R22, R39 ;  /* 0x0000002716247221 */ /* 0x000fe20000010100 */
[----:B------:R-:W-:Y:S01]  /*14b0*/  FFMA.FTZ R70, R28, R34, R33 ;  /* 0x000000221c467223 */ /* 0x000fe20000010021 */
[-C--:B------:R-:W-:Y:S01]  /*14c0*/  FMUL.FTZ R39, R32, R23.reuse ;  /* 0x0000001720277220 */ /* 0x080fe20000410000 */
[----:B------:R-:W-:Y:S01]  /*14d0*/  FADD.FTZ R72, R34, R35 ;  /* 0x0000002322487221 */ /* 0x000fe20000010000 */
[----:B------:R-:W-:Y:S01]  /*14e0*/  FMUL.FTZ R74, R36, R23 ;  /* 0x00000017244a7220 */ /* 0x000fe20000410000 */
[----:B------:R-:W-:-:S02]  /*14f0*/  HADD2.F32 R33, -RZ, R47.H0_H0 ;  /* 0x2000002fff217230 */ /* 0x000fc40000004100 */
[----:B------:R-:W-:Y:S01]  /*1500*/  HADD2.F32 R32, -RZ, R47.H1_H1 ;  /* 0x3000002fff207230 */ /* 0x000fe20000004100 */
        /* <DEDUP_REMOVED lines=19> */
.L_x_603:
[----:B------:R-:W-:Y:S01]  /*1640*/  FADD.FTZ R34, RZ, R31 ;  /* 0x0000001fff227221 */ /* 0x000fe20000010000 */
[----:B------:R-:W-:Y:S01]  /*1650*/  FMUL.FTZ R35, R33, R24 ;  /* 0x0000001821237220 */ /* 0x000fe20000410000 */
[C---:B------:R-:W-:Y:S01]  /*1660*/  FFMA.FTZ R29, R39.reuse, R33, R40 ;  /* 0x00000021271d7223 */ /* 0x040fe20000010028 */
[----:B------:R-:W-:Y:S01]  /*1670*/  FFMA.FTZ R37, R28, R30, RZ ;  /* 0x0000001e1c257223 */ /* 0x000fe200000100ff */
[----:B------:R-:W-:Y:S01]  /*1680*/  FADD.FTZ R31, R34, R33 ;  /* 0x00000021221f7221 */ /* 0x000fe20000010000 */
[----:B------:R-:W-:Y:S01]  /*1690*/  FADD.FTZ R33, RZ, R30 ;  /* 0x0000001eff217221 */ /* 0x000fe20000010000 */
[----:B------:R-:W-:Y:S01]  /*16a0*/  FFMA.FTZ R34, R39, R35, R70 ;  /* 0x0000002327227223 */ /* 0x000fe20000010046 */
[----:B------:R-:W-:Y:S01]  /*16b0*/  FFMA.FTZ R28, R74, R32, R37 ;  /* 0x000000204a1c7223 */ /* 0x000fe20000010025 */
[--C-:B------:R-:W-:Y:S02]  /*16c0*/  HADD2.F32 R37, -RZ, R45.reuse.H1_H1 ;  /* 0x3000002dff257230 */ /* 0x100fe40000004100 */
[----:B------:R-:W-:Y:S01]  /*16d0*/  FADD.FTZ R30, R33, R32 ;  /* 0x00000020211e7221 */ /* 0x000fe20000010000 */
[----:B------:R-:W-:Y:S01]  /*16e0*/  FMUL.FTZ R33, R32, R25 ;  /* 0x0000001920217220 */ /* 0x000fe20000410000 */
[----:B------:R-:W-:Y:S01]  /*16f0*/  FADD.FTZ R32, R72, R35 ;  /* 0x0000002348207221 */ /* 0x000fe20000010000 */
[----:B------:R-:W-:-:S02]  /*1700*/  HADD2.F32 R35, -RZ, R45.H0_H0 ;  /* 0x2000002dff237230 */ /* 0x000fc40000004100 */
[----:B------:R-:W-:Y:S01]  /*1710*/  FADD.FTZ R36, -R22, R37 ;  /* 0x0000002516247221 */ /* 0x000fe20000010100 */
[----:B------:R-:W-:Y:S01]  /*1720*/  FFMA.FTZ R63, R74, R33, R34 ;  /* 0x000000214a3f7223 */ /* 0x000fe20000010022 */
[----:B------:R-:W-:Y:S01]  /*1730*/  FADD.FTZ R65, R33, R32 ;  /* 0x0000002021417221 */ /* 0x000fe20000010000 */
[--C-:B------:R-:W-:Y:S02]  /*1740*/  HADD2.F32 R32, -RZ, R44.reuse.H0_H0 ;  /* 0x2000002cff207230 */ /* 0x100fe40000004100 */
[----:B------:R-:W-:Y:S01]  /*1750*/  FADD.FTZ R34, -R22, R35 ;  /* 0x0000002316227221 */ /* 0x000fe20000010100 */
[-C--:B------:R-:W-:Y:S01]  /*1760*/  FMUL.FTZ R70, R36, R23.reuse ;  /* 0x0000001724467220 */ /* 0x080fe20000410000 */
[----:B------:R-:W-:Y:S02]  /*1770*/  HADD2.F32 R33, -RZ, R44.H1_H1 ;  /* 0x3000002cff217230 */ /* 0x000fe40000004100 */
[----:B------:R-:W-:Y:S01]  /*1780*/  FMUL.FTZ R71, R34, R23 ;  /* 0x0000001722477220 */ /* 0x000fe20000410000 */
[----:B------:R-:W-:Y:S06]  /*1790*/  @!P5 BRA `(.L_x_604) ;  /* 0x000000000048d947 */ /* 0x000fec0003800000 */
[----:B------:R-:W-:-:S04]  /*17a0*/  FFMA.FTZ R34, R71, R24, R26 ;  /* 0x0000001847227223 */ /* 0x000fc8000001001a */
[----:B------:R-:W-:-:S06]  /*17b0*/  FMUL.FTZ R35, R34, -1.4426950216293334961 ;  /* 0xbfb8aa3b22237820 */ /* 0x000fcc0000410000 */
[----:B------:R-:W0:Y:S02]  /*17c0*/  MUFU.EX2 R35, R35 ;  /* 0x0000002300237308 */ /* 0x000e240000000800 */
[----:B0-----:R-:W-:-:S06]  /*17d0*/  FADD.FTZ R36, R35, 1 ;  /* 0x3f80000023247421 */ /* 0x001fcc0000010000 */
[----:B------:R-:W0:Y:S02]  /*17e0*/  MUFU.RCP R37, R36 ;  /* 0x0000002400257308 */ /* 0x000e240000001000 */
[----:B0-----:R-:W-:Y:S01]  /*17f0*/  FADD.FTZ R41, -R37, 1 ;  /* 0x3f80000025297421 */ /* 0x001fe20000010100 */
[----:B------:R-:W-:Y:S01]  /*1800*/  FMUL.FTZ R39, R32, R37 ;  /* 0x0000002520277220 */ /* 0x000fe20000410000 */
[----:B------:R-:W-:Y:S02]  /*1810*/  FFMA.FTZ R32, R70, R25, R27 ;  /* 0x0000001946207223 */ /* 0x000fe4000001001b */
[----:B------:R-:W-:Y:S02]  /*1820*/  FFMA.FTZ R40, R34, R41, 1 ;  /* 0x3f80000022287423 */ /* 0x000fe40000010029 */
[----:B------:R-:W-:-:S06]  /*1830*/  FMUL.FTZ R34, R32, -1.4426950216293334961 ;  /* 0xbfb8aa3b20227820 */ /* 0x000fcc0000410000 */
[----:B------:R-:W0:Y:S02]  /*1840*/  MUFU.EX2 R34, R34 ;  /* 0x0000002200227308 */ /* 0x000e240000000800 */
[----:B0-----:R-:W-:-:S06]  /*1850*/  FADD.FTZ R37, R34, 1 ;  /* 0x3f80000022257421 */ /* 0x001fcc0000010000 */
[----:B------:R-:W0:Y:S02]  /*1860*/  MUFU.RCP R38, R37 ;  /* 0x0000002500267308 */ /* 0x000e240000001000 */
[----:B0-----:R-:W-:Y:S01]  /*1870*/  FADD.FTZ R35, -R38, 1 ;  /* 0x3f80000026237421 */ /* 0x001fe20000010100 */
[----:B------:R-:W-:-:S03]  /*1880*/  FMUL.FTZ R33, R33, R38 ;  /* 0x0000002621217220 */ /* 0x000fc60000410000 */
[----:B------:R-:W-:Y:S01]  /*1890*/  FFMA.FTZ R36, R32, R35, 1 ;  /* 0x3f80000020247423 */ /* 0x000fe20000010023 */
[----:B------:R-:W-:-:S03]  /*18a0*/  FMUL.FTZ R32, R39, R40 ;  /* 0x0000002827207220 */ /* 0x000fc60000410000 */
[----:B------:R-:W-:-:S07]  /*18b0*/  FMUL.FTZ R33, R33, R36 ;  /* 0x0000002421217220 */ /* 0x000fce0000410000 */
.L_x_604:
[----:B------:R-:W-:Y:S01]  /*18c0*/  FMUL.FTZ R34, R32, R24 ;  /* 0x0000001820227220 */ /* 0x000fe20000410000 */
[----:B------:R-:W-:Y:S01]  /*18d0*/  FADD.FTZ R31, R31, R32 ;  /* 0x000000201f1f7221 */ /* 0x000fe20000010000 */
[C---:B------:R-:W-:Y:S01]  /*18e0*/  FFMA.FTZ R29, R71.reuse, R32, R29 ;  /* 0x00000020471d7223 */ /* 0x040fe2000001001d */
[----:B------:R-:W-:Y:S01]  /*18f0*/  FADD.FTZ R30, R30, R33 ;  /* 0x000000211e1e7221 */ /* 0x000fe20000010000 */
[----:B------:R-:W-:Y:S01]  /*1900*/  FFMA.FTZ R28, R70, R33, R28 ;  /* 0x00000021461c7223 */ /* 0x000fe2000001001c */
[----:B------:R-:W-:Y:S01]  /*1910*/  FFMA.FTZ R32, R71, R34, R63 ;  /* 0x0000002247207223 */ /* 0x000fe2000001003f */
[----:B------:R-:W-:Y:S01]  /*1920*/  FMUL.FTZ R33, R33, R25 ;  /* 0x0000001921217220 */ /* 0x000fe20000410000 */
[--C-:B------:R-:W-:Y:S02]  /*1930*/  HADD2.F32 R35, -RZ, R46.reuse.H0_H0 ;  /* 0x2000002eff237230 */ /* 0x100fe40000004100 */
[----:B------:R-:W-:Y:S01]  /*1940*/  FADD.FTZ R34, R65, R34 ;  /* 0x0000002241227221 */ /* 0x000fe20000010000 */
[----:B------:R-:W-:-:S02]  /*1950*/  HADD2.F32 R37, -RZ, R46.H1_H1 ;  /* 0x3000002eff257230 */ /* 0x000fc40000004100 */
[----:B------:R-:W-:Y:S01]  /*1960*/  FFMA.FTZ R63, R70, R33, R32 ;  /* 0x00000021463f7223 */ /* 0x000fe20000010020 */
[C---:B------:R-:W-:Y:S01]  /*1970*/  FADD.FTZ R32, -R22.reuse, R35 ;  /* 0x0000002316207221 */ /* 0x040fe20000010100 */
[----:B------:R-:W-:Y:S01]  /*1980*/  FADD.FTZ R65, R33, R34 ;  /* 0x0000002221417221 */ /* 0x000fe20000010000 */
[----:B------:R-:W-:Y:S01]  /*1990*/  FADD.FTZ R36, -R22, R37 ;  /* 0x0000002516247221 */ /* 0x000fe20000010100 */
[--C-:B------:R-:W-:Y:S02]  /*19a0*/  HADD2.F32 R33, -RZ, R43.reuse.H1_H1 ;  /* 0x3000002bff217230 */ /* 0x100fe40000004100 */
[-C--:B------:R-:W-:Y:S01]  /*19b0*/  FMUL.FTZ R71, R32, R23.reuse ;  /* 0x0000001720477220 */ /* 0x080fe20000410000 */
[----:B------:R-:W-:Y:S02]  /*19c0*/  HADD2.F32 R32, -RZ, R43.H0_H0 ;  /* 0x2000002bff207230 */ /* 0x000fe40000004100 */
        /* <DEDUP_REMOVED lines=20> */
.L_x_605:
        /* <DEDUP_REMOVED lines=37> */
.L_x_606:
[----:B------:R-:W-:Y:S01]  /*1d60*/  FMUL.FTZ R34, R32, R24 ;  /* 0x0000001820227220 */ /* 0x000fe20000410000 */
[----:B------:R-:W-:Y:S01]  /*1d70*/  FADD.FTZ R31, R31, R32 ;  /* 0x000000201f1f7221 */ /* 0x000fe20000010000 */
[C---:B------:R-:W-:Y:S01]  /*1d80*/  FFMA.FTZ R29, R71.reuse, R32, R29 ;  /* 0x00000020471d7223 */ /* 0x040fe2000001001d */
[----:B------:R-:W-:Y:S01]  /*1d90*/  FADD.FTZ R32, R30, R33 ;  /* 0x000000211e207221 */ /* 0x000fe20000010000 */
[C---:B------:R-:W-:Y:S01]  /*1da0*/  FFMA.FTZ R30, R70.reuse, R33, R28 ;  /* 0x00000021461e7223 */ /* 0x040fe2000001001c */
[----:B------:R-:W-:Y:S01]  /*1db0*/  FFMA.FTZ R35, R71, R34, R63 ;  /* 0x0000002247237223 */ /* 0x000fe2000001003f */
[----:B------:R-:W-:Y:S01]  /*1dc0*/  FMUL.FTZ R28, R33, R25 ;  /* 0x00000019211c7220 */ /* 0x000fe20000410000 */
[--C-:B------:R-:W-:Y:S02]  /*1dd0*/  HADD2.F32 R37, -RZ, R42.reuse.H1_H1 ;  /* 0x3000002aff257230 */ /* 0x100fe40000004100 */
[----:B------:R-:W-:Y:S01]  /*1de0*/  FADD.FTZ R33, R65, R34 ;  /* 0x0000002241217221 */ /* 0x000fe20000010000 */
[----:B------:R-:W-:Y:S01]  /*1df0*/  FFMA.FTZ R63, R70, R28, R35 ;  /* 0x0000001c463f7223 */ /* 0x000fe20000010023 */
[----:B------:R-:W-:-:S02]  /*1e00*/  HADD2.F32 R35, -RZ, R42.H0_H0 ;  /* 0x2000002aff237230 */ /* 0x000fc40000004100 */
[----:B------:R-:W-:Y:S01]  /*1e10*/  FADD.FTZ R36, -R22, R37 ;  /* 0x0000002516247221 */ /* 0x000fe20000010100 */
        /* <DEDUP_REMOVED lines=25> */
.L_x_607:
        /* <DEDUP_REMOVED lines=12> */
[----:B------:R-:W-:Y:S02]  /*2070*/  FADD.FTZ R40, R30, R35 ;  /* 0x000000231e287221 */ /* 0x000fe40000010000 */
[----:B------:R-:W-:Y:S01]  /*2080*/  FADD.FTZ R34, -R22, R29 ;  /* 0x0000001d16227221 */ /* 0x000fe20000010100 */
[-C--:B------:R-:W-:Y:S01]  /*2090*/  FMUL.FTZ R72, R36, R23.reuse ;  /* 0x0000001724487220 */ /* 0x080fe20000410000 */
[--C-:B------:R-:W-:Y:S02]  /*20a0*/  HADD2.F32 R29, -RZ, R8.reuse.H1_H1 ;  /* 0x30000008ff1d7230 */ /* 0x100fe40000004100 */
[----:B------:R-:W-:Y:S01]  /*20b0*/  FMUL.FTZ R41, R34, R23 ;  /* 0x0000001722297220 */ /* 0x000fe20000410000 */
[----:B------:R-:W-:Y:S01]  /*20c0*/  HADD2.F32 R34, -RZ, R8.H0_H0 ;  /* 0x20000008ff227230 */ /* 0x000fe20000004100 */
        /* <DEDUP_REMOVED lines=19> */
.L_x_608:
[----:B------:R-:W-:Y:S01]  /*2200*/  FMUL.FTZ R35, R34, R24 ;  /* 0x0000001822237220 */ /* 0x000fe20000410000 */
[----:B------:R-:W-:Y:S01]  /*2210*/  FADD.FTZ R30, R31, R34 ;  /* 0x000000221f1e7221 */ /* 0x000fe20000010000 */
[----:B------:R-:W-:Y:S01]  /*2220*/  FFMA.FTZ R31, R41, R34, R33 ;  /* 0x00000022291f7223 */ /* 0x000fe20000010021 */
[----:B------:R-:W-:Y:S01]  /*2230*/  FMUL.FTZ R34, R29, R25 ;  /* 0x000000191d227220 */ /* 0x000fe20000410000 */
[----:B------:R-:W-:Y:S01]  /*2240*/  FFMA.FTZ R33, R41, R35, R70 ;  /* 0x0000002329217223 */ /* 0x000fe20000010046 */
[----:B------:R-:W-:Y:S01]  /*2250*/  FADD.FTZ R35, R40, R35 ;  /* 0x0000002328237221 */ /* 0x000fe20000010000 */
[C---:B------:R-:W-:Y:S02]  /*2260*/  FFMA.FTZ R32, R72.reuse, R29, R32 ;  /* 0x0000001d48207223 */ /* 0x040fe40000010020 */
[----:B------:R-:W-:Y:S01]  /*2270*/  FFMA.FTZ R72, R72, R34, R33 ;  /* 0x0000002248487223 */ /* 0x000fe20000010021 */
[----:B------:R-:W-:Y:S01]  /*2280*/  FADD.FTZ R63, R34, R35 ;  /* 0x00000023223f7221 */ /* 0x000fe20000010000 */
[----:B------:R-:W-:-:S02]  /*2290*/  HADD2.F32 R33, -RZ, R14.H0_H0 ;  /* 0x2000000eff217230 */ /* 0x000fc40000004100 */
[----:B------:R-:W-:-:S03]  /*22a0*/  HADD2.F32 R35, -RZ, R14.H1_H1 ;  /* 0x3000000eff237230 */ /* 0x000fc60000004100 */
[C---:B------:R-:W-:Y:S02]  /*22b0*/  FADD.FTZ R34, -R22.reuse, R33 ;  /* 0x0000002116227221 */ /* 0x040fe40000010100 */
[----:B------:R-:W-:Y:S01]  /*22c0*/  FADD.FTZ R36, -R22, R35 ;  /* 0x0000002316247221 */ /* 0x000fe20000010100 */
[--C-:B------:R-:W-:Y:S02]  /*22d0*/  HADD2.F32 R35, -RZ, R10.reuse.H1_H1 ;  /* 0x3000000aff237230 */ /* 0x100fe40000004100 */
[-C--:B------:R-:W-:Y:S01]  /*22e0*/  FMUL.FTZ R33, R34, R23.reuse ;  /* 0x0000001722217220 */ /* 0x080fe20000410000 */
        /* <DEDUP_REMOVED lines=10> */
[----:B------:R-:W-:-:S04]  /*2390*/  FFMA.FTZ R37, R37, R40, 1 ;  /* 0x3f80000025257423 */ /* 0x000fc80000010028 */
[----:B------:R-:W-:Y:S01]  /*23a0*/  FMUL.FTZ R36, R36, R37 ;  /* 0x0000002524247220 */ /* 0x000fe20000410000 */
[----:B------:R-:W-:-:S04]  /*23b0*/  FFMA.FTZ R37, R34, R25, R27 ;  /* 0x0000001922257223 */ /* 0x000fc8000001001b */
[----:B------:R-:W-:-:S06]  /*23c0*/  FMUL.FTZ R40, R37, -1.4426950216293334961 ;  /* 0xbfb8aa3b25287820 */ /* 0x000fcc0000410000 */
[----:B------:R-:W0:Y:S02]  /*23d0*/  MUFU.EX2 R40, R40 ;  /* 0x0000002800287308 */ /* 0x000e240000000800 */
[----:B0-----:R-:W-:-:S06]  /*23e0*/  FADD.FTZ R41, R40, 1 ;  /* 0x3f80000028297421 */ /* 0x001fcc0000010000 */
[----:B------:R-:W0:Y:S02]  /*23f0*/  MUFU.RCP R38, R41 ;  /* 0x0000002900267308 */ /* 0x000e240000001000 */
[----:B0-----:R-:W-:Y:S01]  /*2400*/  FMUL.FTZ R35, R35, R38 ;  /* 0x0000002623237220 */ /* 0x001fe20000410000 */
[----:B------:R-:W-:-:S04]  /*2410*/  FADD.FTZ R38, -R38, 1 ;  /* 0x3f80000026267421 */ /* 0x000fc80000010100 */
[----:B------:R-:W-:-:S04]  /*2420*/  FFMA.FTZ R38, R37, R38, 1 ;  /* 0x3f80000025267423 */ /* 0x000fc80000010026 */
[----:B------:R-:W-:-:S07]  /*2430*/  FMUL.FTZ R35, R35, R38 ;  /* 0x0000002623237220 */ /* 0x000fce0000410000 */
.L_x_609:
[----:B------:R-:W-:Y:S01]  /*2440*/  FMUL.FTZ R38, R36, R24 ;  /* 0x0000001824267220 */ /* 0x000fe20000410000 */
[C---:B------:R-:W-:Y:S01]  /*2450*/  ISETP.GT.AND P0, PT, R0.reuse, 0x1e, PT ;  /* 0x0000001e0000780c */ /* 0x040fe20003f04270 */
[----:B------:R-:W0:Y:S01]  /*2460*/  S2UR UR11, SR_CgaCtaId ;  /* 0x00000000000b79c3 */ /* 0x000e220000008800 */
[----:B------:R-:W-:Y:S01]  /*2470*/  UMOV UR6, 0x400 ;  /* 0x0000040000067882 */ /* 0x000fe20000000000 */
[----:B------:R-:W-:Y:S01]  /*2480*/  FFMA.FTZ R37, R33, R38, R72 ;  /* 0x0000002621257223 */ /* 0x000fe20000010048 */
[----:B------:R-:W-:Y:S01]  /*2490*/  FADD.FTZ R39, R63, R38 ;  /* 0x000000263f277221 */ /* 0x000fe20000010000 */
[----:B------:R-:W-:Y:S01]  /*24a0*/  FMUL.FTZ R38, R35, R25 ;  /* 0x0000001923267220 */ /* 0x000fe20000410000 */
[----:B------:R-:W-:Y:S01]  /*24b0*/  UIADD3 UR5, UR6, 0xd0, URZ ;  /* 0x000000d006057890 */ /* 0x000fe2000fffe03f */
[----:B------:R-:W-:Y:S01]  /*24c0*/  ISETP.NE.AND P3, PT, R0, RZ, PT ;  /* 0x000000ff0000720c */ /* 0x000fe20003f65270 */
[----:B------:R-:W-:Y:S01]  /*24d0*/  FADD.FTZ R70, R28, R29 ;  /* 0x0000001d1c467221 */ /* 0x000fe20000010000 */
[----:B------:R-:W-:Y:S01]  /*24e0*/  FFMA.FTZ R40, R34, R38, R37 ;  /* 0x0000002622287223 */ /* 0x000fe20000010025 */
[----:B------:R-:W-:Y:S01]  /*24f0*/  FADD.FTZ R41, R38, R39 ;  /* 0x0000002726297221 */ /* 0x000fe20000010000 */
[----:B------:R-:W-:Y:S01]  /*2500*/  ISETP.NE.AND P2, PT, R61, RZ, PT ;  /* 0x000000ff3d00720c */ /* 0x000fe20003f45270 */
[----:B------:R-:W-:Y:S01]  /*2510*/  FFMA.FTZ R28, R33, R36, R31 ;  /* 0x00000024211c7223 */ /* 0x000fe2000001001f */
[----:B------:R-:W-:Y:S01]  /*2520*/  FFMA.FTZ R29, R34, R35, R32 ;  /* 0x00000023221d7223 */ /* 0x000fe20000010020 */
[----:B------:R-:W1:Y:S01]  /*2530*/  SHFL.DOWN PT, R37, R40, 0x1, 0x1f ;  /* 0x08201f0028257f89 */ /* 0x000e6200000e0000 */
[----:B------:R-:W-:Y:S01]  /*2540*/  FADD.FTZ R30, R30, R36 ;  /* 0x000000241e1e7221 */ /* 0x000fe20000010000 */
[----:B------:R-:W-:Y:S01]  /*2550*/  FADD.FTZ R31, R70, R35 ;  /* 0x00000023461f7221 */ /* 0x000fe20000010000 */
[----:B------:R-:W-:Y:S01]  /*2560*/  BSSY B0, `(.L_x_610) ;  /* 0x0000050000007945 */ /* 0x000fe20003800000 */
[----:B------:R-:W2:Y:S01]  /*2570*/  SHFL.DOWN PT, R38, R41, 0x1, 0x1f ;  /* 0x08201f0029267f89 */ /* 0x000ea200000e0000 */
[----:B------:R-:W-:Y:S01]  /*2580*/  ISETP.GT.U32.AND P4, PT, R61, 0x9, PT ;  /* 0x000000093d00780c */ /* 0x000fe20003f84070 */
[----:B0-----:R-:W-:-:S06]  /*2590*/  ULEA UR5, UR11, UR5, 0x18 ;  /* 0x000000050b057291 */ /* 0x001fcc000f8ec03f */
        /* <DEDUP_REMOVED lines=23> */
[----:B-1----:R-:W-:-:S05]  /*2710*/  @!P0 FADD.FTZ R41, R41, R38 ;  /* 0x0000002629298221 */ /* 0x002fca0000010000 */
[----:B------:R0:W-:Y:S01]  /*2720*/  @!P3 STS.64 [R2+0x18], R40 ;  /* 0x000018280200b388 */ /* 0x0001e20000000a00 */
[----:B------:R-:W-:Y:S06]  /*2730*/  BAR.SYNC.DEFER_BLOCKING 0x0 ;  /* 0x0000000000007b1d */ /* 0x000fec0000010000 */
[----:B------:R-:W-:Y:S05]  /*2740*/  @P2 BRA `(.L_x_611) ;  /* 0x0000000000c42947 */ /* 0x000fea0003800000 */
[----:B------:R-:W-:-:S09]  /*2750*/  ULEA UR5, UR11, UR6, 0x18 ;  /* 0x000000060b057291 */ /* 0x000fd2000f8ec03f */
[----:B------:R-:W1:Y:S04]  /*2760*/  LDS.128 R32, [UR5+0x20] ;  /* 0x00002005ff207984 */ /* 0x000e680008000c00 */
[----:B------:R-:W2:Y:S01]  /*2770*/  LDS.128 R36, [UR5+0x30] ;  /* 0x00003005ff247984 */ /* 0x000ea20008000c00 */
[----:B-1----:R-:W-:Y:S01]  /*2780*/  FADD.FTZ R65, R40, R32 ;  /* 0x0000002028417221 */ /* 0x002fe20000010000 */
[----:B------:R-:W-:Y:S02]  /*2790*/  FADD.FTZ R32, R41, R33 ;  /* 0x0000002129207221 */ /* 0x000fe40000010000 */
[----:B0-----:R-:W-:Y:S01]  /*27a0*/  LDS.64 R40, [UR5+0xb0] ;  /* 0x0000b005ff287984 */ /* 0x001fe20008000a00 */
[----:B------:R-:W-:Y:S01]  /*27b0*/  FADD.FTZ R65, R65, R34 ;  /* 0x0000002241417221 */ /* 0x000fe20000010000 */
[----:B------:R-:W-:-:S03]  /*27c0*/  FADD.FTZ R32, R32, R35 ;  /* 0x0000002320207221 */ /* 0x000fc60000010000 */
[----:B--2---:R-:W-:Y:S01]  /*27d0*/  FADD.FTZ R65, R65, R36 ;  /* 0x0000002441417221 */ /* 0x004fe20000010000 */
[----:B------:R-:W-:Y:S02]  /*27e0*/  FADD.FTZ R36, R32, R37 ;  /* 0x0000002520247221 */ /* 0x000fe40000010000 */
[----:B------:R-:W0:Y:S01]  /*27f0*/  LDS.128 R32, [UR5+0x40] ;  /* 0x00004005ff207984 */ /* 0x000e220008000c00 */
[----:B------:R-:W-:Y:S01]  /*2800*/  FADD.FTZ R65, R65, R38 ;  /* 0x0000002641417221 */ /* 0x000fe20000010000 */
[----:B------:R-:W-:-:S03]  /*2810*/  FADD.FTZ R36, R36, R39 ;  /* 0x0000002724247221 */ /* 0x000fc60000010000 */
[----:B0-----:R-:W-:Y:S01]  /*2820*/  FADD.FTZ R65, R65, R32 ;  /* 0x0000002041417221 */ /* 0x001fe20000010000 */
        /* <DEDUP_REMOVED lines=23> */
[----:B------:R-:W-:-:S04]  /*29a0*/  FADD.FTZ R32, R32, R35 ;  /* 0x0000002320207221 */ /* 0x000fc80000010000 */
[----:B0-----:R-:W-:Y:S01]  /*29b0*/  FADD.FTZ R32, R32, R37 ;  /* 0x0000002520207221 */ /* 0x001fe20000010000 */
[----:B------:R-:W-:-:S03]  /*29c0*/  FADD.FTZ R65, R65, R36 ;  /* 0x0000002441417221 */ /* 0x000fc60000010000 */
[----:B------:R-:W-:Y:S01]  /*29d0*/  FADD.FTZ R36, R32, R39 ;  /* 0x0000002720247221 */ /* 0x000fe20000010000 */
[----:B------:R-:W-:Y:S01]  /*29e0*/  FADD.FTZ R65, R65, R38 ;  /* 0x0000002641417221 */ /* 0x000fe20000010000 */
[----:B------:R-:W0:Y:S03]  /*29f0*/  LDS.128 R32, [UR5+0xa0] ;  /* 0x0000a005ff207984 */ /* 0x000e260008000c00 */
[----:B0-----:R-:W-:Y:S01]  /*2a00*/  FADD.FTZ R65, R65, R32 ;  /* 0x0000002041417221 */ /* 0x001fe20000010000 */
[----:B------:R-:W-:-:S03]  /*2a10*/  FADD.FTZ R36, R36, R33 ;  /* 0x0000002124247221 */ /* 0x000fc60000010000 */
[----:B------:R-:W-:Y:S01]  /*2a20*/  FADD.FTZ R65, R65, R34 ;  /* 0x0000002241417221 */ /* 0x000fe20000010000 */
[----:B------:R-:W-:-:S03]  /*2a30*/  FADD.FTZ R36, R36, R35 ;  /* 0x0000002324247221 */ /* 0x000fc60000010000 */
[----:B------:R-:W-:Y:S01]  /*2a40*/  FADD.FTZ R40, R65, R40 ;  /* 0x0000002841287221 */ /* 0x000fe20000010000 */
[----:B------:R-:W-:-:S07]  /*2a50*/  FADD.FTZ R41, R36, R41 ;  /* 0x0000002924297221 */ /* 0x000fce0000010000 */
.L_x_611:
[----:B------:R-:W-:Y:S05]  /*2a60*/  BSYNC B0 ;  /* 0x0000000000007941 */ /* 0x000fea0003800000 */
.L_x_610:
[----:B------:R-:W-:Y:S06]  /*2a70*/  BAR.SYNC.DEFER_BLOCKING 0x0 ;  /* 0x0000000000007b1d */ /* 0x000fec0000010000 */
[----:B------:R-:W-:Y:S04]  /*2a80*/  BSSY B0, `(.L_x_612) ;  /* 0x000013d000007945 */ /* 0x000fe80003800000 */
[----:B------:R-:W-:Y:S05]  /*2a90*/  @P4 BRA `(.L_x_613) ;  /* 0x0000001000ec4947 */ /* 0x000fea0003800000 */
[----:B------:R-:W1:Y:S04]  /*2aa0*/  LDS.128 R32, [R63+0xa0] ;  /* 0x0000a0003f207984 */ /* 0x000e680000000c00 */
[----:B------:R-:W2:Y:S01]  /*2ab0*/  LDS.128 R36, [R63+0x140] ;  /* 0x000140003f247984 */ /* 0x000ea20000000c00 */
        /* <DEDUP_REMOVED lines=9> */
[----:B-1----:R-:W-:Y:S01]  /*2b50*/  FADD.FTZ R65, R65, R28 ;  /* 0x0000001c41417221 */ /* 0x002fe20000010000 */
        /* <DEDUP_REMOVED lines=291> */
[----:B------:R-:W1:Y:S01]  /*3d90*/  LDS.128 R32, [R63+0x26c0] ;  /* 0x0026c0003f207984 */ /* 0x000e620000000c00 */
[----:B------:R-:W-:Y:S01]  /*3da0*/  FADD.FTZ R39, R39, R30 ;  /* 0x0000001e27277221 */ /* 0x000fe20000010000 */
[----:B------:R-:W-:-:S02]  /*3db0*/  FADD.FTZ R36, R36, R31 ;  /* 0x0000001f24247221 */ /* 0x000fc40000010000 */
        /* <DEDUP_REMOVED lines=8> */
[----:B------:R-:W-:-:S07]  /*3e40*/  FADD.FTZ R31, R36, R31 ;  /* 0x0000001f241f7221 */ /* 0x000fce0000010000 */
.L_x_613:
[----:B------:R-:W-:Y:S05]  /*3e50*/  BSYNC B0 ;  /* 0x0000000000007941 */ /* 0x000fea0003800000 */
.L_x_612:
        /* <DEDUP_REMOVED lines=18> */
.L_x_615:
[----:B------:R-:W-:Y:S05]  /*3f80*/  BSYNC B0 ;  /* 0x0000000000007941 */ /* 0x000fea0003800000 */
.L_x_614:
[----:B------:R-:W-:Y:S05]  /*3f90*/  @!P0 BRA `(.L_x_616) ;  /* 0x0000001000888947 */ /* 0x000fea0003800000 */
[----:B--2---:R-:W1:Y:S01]  /*3fa0*/  LDC R36, c[0x0][0x10] ;  /* 0x00000400ff247b82 */ /* 0x004e620000000800 */
        /* <DEDUP_REMOVED lines=13> */
[----:B------:R-:W-:Y:S01]  /*4080*/  LOP3.LUT P0, RZ, R51, 0x2, RZ, 0xc0, !PT ;  /* 0x0000000233ff7812 */ /* 0x000fe2000780c0ff */
[----:B------:R-:W-:Y:S01]  /*4090*/  UFLO.U32 UR6, UR5 ;  /* 0x00000005000672bd */ /* 0x000fe200080e0000 */
[----:B------:R-:W-:Y:S01]  /*40a0*/  MOV R32, 0x1 ;  /* 0x0000000100207802 */ /* 0x000fe20000000f00 */
[----:B------:R-:W-:Y:S01]  /*40b0*/  UPOPC UR5, UR5 ;  /* 0x00000005000572bf */ /* 0x000fe20008000000 */
[----:B------:R-:W-:Y:S01]  /*40c0*/  SEL R37, R34, RZ, !P0 ;  /* 0x000000ff22257207 */ /* 0x000fe20004000000 */
[----:B------:R-:W-:Y:S01]  /*40d0*/  IMAD R31, R36, UR7, R35 ;  /* 0x00000007241f7c24 */ /* 0x000fe2000f8e0223 */
[----:B------:R-:W-:Y:S02]  /*40e0*/  SEL R32, R32, 0xffffffff, !P0 ;  /* 0xffffffff20207807 */ /* 0x000fe40004000000 */
[----:B------:R-:W-:Y:S01]  /*40f0*/  ISETP.NE.AND P0, PT, R37, -0x1, PT ;  /* 0xffffffff2500780c */ /* 0x000fe20003f05270 */
[----:B------:R-:W-:-:S04]  /*4100*/  IMAD.WIDE.U32 R30, R31, 0x8, R64 ;  /* 0x000000081f1e7825 */ /* 0x000fc800078e0040 */
[----:B------:R-:W-:Y:S01]  /*4110*/  IMAD R33, R32, UR5, RZ ;  /* 0x0000000520217c24 */ /* 0x000fe2000f8e02ff */
[----:B------:R2:W-:Y:S01]  /*4120*/  STG.E.64 desc[UR8][R30.64], R40 ;  /* 0x000000281e007986 */ /* 0x0005e2000c101b08 */
[----:B-1----:R-:W-:-:S13]  /*4130*/  ISETP.EQ.U32.AND P3, PT, R0, UR6, PT ;  /* 0x0000000600007c0c */ /* 0x002fda000bf62070 */
[----:B------:R-:W-:Y:S06]  /*4140*/  @P3 MEMBAR.ALL.GPU ;  /* 0x0000000000003992 */ /* 0x000fec000000a000 */
[----:B------:R-:W-:-:S00]  /*4150*/  @P3 ERRBAR ;  /* 0x00000000000039ab */ /* 0x000fc00000000000 */
[----:B------:R-:W-:Y:S06]  /*4160*/  @P3 CGAERRBAR ;  /* 0x00000000000035ab */ /* 0x000fec0000000000 */
[----:B------:R2:W-:Y:S01]  /*4170*/  @P3 REDG.E.ADD.S32.STRONG.GPU desc[UR8][R28.64], R33 ;  /* 0x000000211c00398e */ /* 0x0005e2000c10e388 */
[----:B------:R-:W-:Y:S05]  /*4180*/  @!P0 BRA `(.L_x_617) ;  /* 0x0000000000148947 */ /* 0x000fea0003800000 */
.L_x_618:
[----:B--2---:R-:W2:Y:S04]  /*4190*/  LDG.E.STRONG.GPU R30, desc[UR8][R28.64] ;  /* 0x000000081c1e7981 */ /* 0x004ea8000c1ef900 */
[----:B--2---:R-:W-:Y:S01]  /*41a0*/  CCTL.IVALL ;  /* 0x00000000ff00798f */ /* 0x004fe20002000000 */
[----:B------:R-:W-:Y:S05]  /*41b0*/  YIELD ;  /* 0x0000000000007946 */ /* 0x000fea0003800000 */
[----:B------:R-:W-:-:S13]  /*41c0*/  ISETP.NE.AND P0, PT, R30, R37, PT ;  /* 0x000000251e00720c */ /* 0x000fda0003f05270 */
[----:B------:R-:W-:Y:S05]  /*41d0*/  @P0 BRA `(.L_x_618) ;  /* 0xfffffffc00ec0947 */ /* 0x000fea000383ffff */
.L_x_617:
[----:B------:R-:W-:Y:S01]  /*41e0*/  ISETP.NE.AND P0, PT, R34, RZ, PT ;  /* 0x000000ff2200720c */ /* 0x000fe20003f05270 */
[----:B------:R-:W-:Y:S05]  /*41f0*/  WARPSYNC.ALL ;  /* 0x0000000000007948 */ /* 0x000fea0003800000 */
[----:B------:R-:W-:Y:S07]  /*4200*/  BAR.SYNC.DEFER_BLOCKING 0x0 ;  /* 0x0000000000007b1d */ /* 0x000fee0000010000 */
[----:B------:R-:W-:Y:S05]  /*4210*/  @!P0 BRA `(.L_x_616) ;  /* 0x0000000c00e88947 */ /* 0x000fea0003800000 */
[----:B--2---:R-:W-:Y:S01]  /*4220*/  IADD3 R28, R34, -0x1, RZ ;  /* 0xffffffff221c7810 */ /* 0x004fe20007ffe0ff */
        /* <DEDUP_REMOVED lines=12> */
.L_x_622:
[----:B------:R-:W-:-:S13]  /*42f0*/  ISETP.EQ.OR P6, PT, R38, UR7, P2 ;  /* 0x0000000726007c0c */ /* 0x000fda00097c2670 */
[----:B------:R-:W-:-:S04]  /*4300*/  @!P6 IMAD R31, R36, R38, R35 ;  /* 0x00000026241fe224 */ /* 0x000fc800078e0223 */
[----:B------:R-:W-:-:S06]  /*4310*/  @!P6 IMAD.WIDE.U32 R30, R31, 0x8, R64 ;  /* 0x000000081f1ee825 */ /* 0x000fcc00078e0040 */
[----:B------:R-:W0:Y:S01]  /*4320*/  @!P6 LDG.E.64 R30, desc[UR8][R30.64] ;  /* 0x000000081e1ee981 */ /* 0x000e22000c1e1b00 */
[----:B------:R-:W-:-:S04]  /*4330*/  IADD3 R29, R38, 0x1, RZ ;  /* 0x00000001261d7810 */ /* 0x000fc80007ffe0ff */
[----:B------:R-:W-:Y:S02]  /*4340*/  ISETP.EQ.OR P3, PT, R29, UR7, P2 ;  /* 0x000000071d007c0c */ /* 0x000fe40009762670 */
[----:B------:R-:W-:-:S04]  /*4350*/  IADD3 R33, R38, 0x2, RZ ;  /* 0x0000000226217810 */ /* 0x000fc80007ffe0ff */
[----:B------:R-:W-:-:S07]  /*4360*/  ISETP.EQ.OR P4, PT, R33, UR7, P2 ;  /* 0x0000000721007c0c */ /* 0x000fce0009782670 */
[----:B------:R-:W-:-:S04]  /*4370*/  @!P3 IMAD R29, R36, R29, R35 ;  /* 0x0000001d241db224 */ /* 0x000fc800078e0223 */
[----:B------:R-:W-:-:S04]  /*4380*/  @!P3 IMAD.WIDE.U32 R28, R29, 0x8, R64 ;  /* 0x000000081d1cb825 */ /* 0x000fc800078e0040 */
[----:B------:R-:W-:Y:S02]  /*4390*/  @!P4 IMAD R33, R36, R33, R35 ;  /* 0x000000212421c224 */ /* 0x000fe400078e0223 */
[----:B------:R-:W2:Y:S02]  /*43a0*/  @!P3 LDG.E.64 R28, desc[UR8][R28.64] ;  /* 0x000000081c1cb981 */ /* 0x000ea4000c1e1b00 */
[----:B------:R-:W-:-:S06]  /*43b0*/  @!P4 IMAD.WIDE.U32 R32, R33, 0x8, R64 ;  /* 0x000000082120c825 */ /* 0x000fcc00078e0040 */
[----:B------:R-:W3:Y:S01]  /*43c0*/  @!P4 LDG.E.64 R32, desc[UR8][R32.64] ;  /* 0x000000082020c981 */ /* 0x000ee2000c1e1b00 */
[----:B0-----:R-:W-:Y:S01]  /*43d0*/  @!P6 FADD.FTZ R41, R41, R31 ;  /* 0x0000001f2929e221 */ /* 0x001fe20000010000 */
[----:B------:R-:W-:Y:S01]  /*43e0*/  IADD3 R31, R38, 0x3, RZ ;  /* 0x00000003261f7810 */ /* 0x000fe20007ffe0ff */
[----:B------:R-:W-:-:S03]  /*43f0*/  @!P6 FADD.FTZ R40, R40, R30 ;  /* 0x0000001e2828e221 */ /* 0x000fc60000010000 */
[----:B------:R-:W-:-:S13]  /*4400*/  ISETP.EQ.OR P6, PT, R31, UR7, P2 ;  /* 0x000000071f007c0c */ /* 0x000fda00097c2670 */
[----:B------:R-:W-:-:S04]  /*4410*/  @!P6 IMAD R31, R36, R31, R35 ;  /* 0x0000001f241fe224 */ /* 0x000fc800078e0223 */
[----:B------:R-:W-:-:S06]  /*4420*/  @!P6 IMAD.WIDE.U32 R30, R31, 0x8, R64 ;  /* 0x000000081f1ee825 */ /* 0x000fcc00078e0040 */
[----:B------:R-:W4:Y:S01]  /*4430*/  @!P6 LDG.E.64 R30, desc[UR8][R30.64] ;  /* 0x000000081e1ee981 */ /* 0x000f22000c1e1b00 */
[----:B--2---:R-:W-:Y:S01]  /*4440*/  @!P3 FADD.FTZ R41, R41, R29 ;  /* 0x0000001d2929b221 */ /* 0x004fe20000010000 */
[----:B------:R-:W-:Y:S01]  /*4450*/  IADD3 R29, R38, 0x4, RZ ;  /* 0x00000004261d7810 */ /* 0x000fe20007ffe0ff */
[----:B------:R-:W-:-:S03]  /*4460*/  @!P3 FADD.FTZ R40, R40, R28 ;  /* 0x0000001c2828b221 */ /* 0x000fc60000010000 */
[----:B------:R-:W-:Y:S01]  /*4470*/  ISETP.EQ.OR P3, PT, R29, UR7, P2 ;  /* 0x000000071d007c0c */ /* 0x000fe20009762670 */
[----:B---3--:R-:W-:Y:S01]  /*4480*/  @!P4 FADD.FTZ R41, R41, R33 ;  /* 0x000000212929c221 */ /* 0x008fe20000010000 */
[----:B------:R-:W-:Y:S01]  /*4490*/  IADD3 R33, R38, 0x5, RZ ;  /* 0x0000000526217810 */ /* 0x000fe20007ffe0ff */
[----:B------:R-:W-:-:S03]  /*44a0*/  @!P4 FADD.FTZ R40, R40, R32 ;  /* 0x000000202828c221 */ /* 0x000fc60000010000 */
[----:B------:R-:W-:-:S07]  /*44b0*/  ISETP.EQ.OR P4, PT, R33, UR7, P2 ;  /* 0x0000000721007c0c */ /* 0x000fce0009782670 */
[----:B------:R-:W-:-:S04]  /*44c0*/  @!P3 IMAD R29, R36, R29, R35 ;  /* 0x0000001d241db224 */ /* 0x000fc800078e0223 */
[----:B------:R-:W-:-:S04]  /*44d0*/  @!P3 IMAD.WIDE.U32 R28, R29, 0x8, R64 ;  /* 0x000000081d1cb825 */ /* 0x000fc800078e0040 */
[----:B------:R-:W-:Y:S02]  /*44e0*/  @!P4 IMAD R33, R36, R33, R35 ;  /* 0x000000212421c224 */ /* 0x000fe400078e0223 */
[----:B------:R-:W2:Y:S02]  /*44f0*/  @!P3 LDG.E.64 R28, desc[UR8][R28.64] ;  /* 0x000000081c1cb981 */ /* 0x000ea4000c1e1b00 */
[----:B------:R-:W-:-:S06]  /*4500*/  @!P4 IMAD.WIDE.U32 R32, R33, 0x8, R64 ;  /* 0x000000082120c825 */ /* 0x000fcc00078e0040 */
[----:B------:R-:W3:Y:S01]  /*4510*/  @!P4 LDG.E.64 R32, desc[UR8][R32.64] ;  /* 0x000000082020c981 */ /* 0x000ee2000c1e1b00 */
[----:B----4-:R-:W-:Y:S01]  /*4520*/  @!P6 FADD.FTZ R41, R41, R31 ;  /* 0x0000001f2929e221 */ /* 0x010fe20000010000 */
        /* <DEDUP_REMOVED lines=53> */
[C---:B------:R-:W-:Y:S01]  /*4880*/  IADD3 R32, R38.reuse, 0xe, RZ ;  /* 0x0000000e26207810 */ /* 0x040fe20007ffe0ff */
[----:B------:R-:W-:Y:S01]  /*4890*/  @!P4 FADD.FTZ R41, R41, R33 ;  /* 0x000000212929c221 */ /* 0x000fe20000010000 */
[----:B------:R-:W-:Y:S02]  /*48a0*/  IADD3 R33, R38, 0xf, RZ ;  /* 0x0000000f26217810 */ /* 0x000fe40007ffe0ff */
[----:B------:R-:W-:-:S07]  /*48b0*/  ISETP.EQ.OR P4, PT, R32, UR7, P2 ;  /* 0x0000000720007c0c */ /* 0x000fce0009782670 */
[----:B------:R-:W-:-:S04]  /*48c0*/  @!P3 IMAD R29, R36, R29, R35 ;  /* 0x0000001d241db224 */ /* 0x000fc800078e0223 */
[----:B------:R-:W-:-:S06]  /*48d0*/  @!P3 IMAD.WIDE.U32 R28, R29, 0x8, R64 ;  /* 0x000000081d1cb825 */ /* 0x000fcc00078e0040 */
[----:B------:R-:W2:Y:S01]  /*48e0*/  @!P3 LDG.E.64 R28, desc[UR8][R28.64] ;  /* 0x000000081c1cb981 */ /* 0x000ea2000c1e1b00 */
[----:B----4-:R-:W-:Y:S01]  /*48f0*/  @!P6 FADD.FTZ R40, R40, R30 ;  /* 0x0000001e2828e221 */ /* 0x010fe20000010000 */
[----:B------:R-:W-:Y:S01]  /*4900*/  @!P6 FADD.FTZ R41, R41, R31 ;  /* 0x0000001f2929e221 */ /* 0x000fe20000010000 */
[----:B------:R-:W-:Y:S01]  /*4910*/  ISETP.EQ.OR P6, PT, R33, UR7, P2 ;  /* 0x0000000721007c0c */ /* 0x000fe200097c2670 */
[----:B------:R-:W-:-:S04]  /*4920*/  @!P4 IMAD R31, R36, R32, R35 ;  /* 0x00000020241fc224 */ /* 0x000fc800078e0223 */
[----:B------:R-:W-:-:S06]  /*4930*/  @!P4 IMAD.WIDE.U32 R30, R31, 0x8, R64 ;  /* 0x000000081f1ec825 */ /* 0x000fcc00078e0040 */
[----:B------:R-:W3:Y:S02]  /*4940*/  @!P4 LDG.E.64 R30, desc[UR8][R30.64] ;  /* 0x000000081e1ec981 */ /* 0x000ee4000c1e1b00 */
[----:B------:R-:W-:-:S04]  /*4950*/  @!P6 IMAD R33, R36, R33, R35 ;  /* 0x000000212421e224 */ /* 0x000fc800078e0223 */
[----:B------:R-:W-:-:S06]  /*4960*/  @!P6 IMAD.WIDE.U32 R32, R33, 0x8, R64 ;  /* 0x000000082120e825 */ /* 0x000fcc00078e0040 */
[----:B------:R-:W4:Y:S01]  /*4970*/  @!P6 LDG.E.64 R32, desc[UR8][R32.64] ;  /* 0x000000082020e981 */ /* 0x000f22000c1e1b00 */
[----:B------:R-:W-:Y:S01]  /*4980*/  IADD3 R37, R37, -0x10, RZ ;  /* 0xfffffff025257810 */ /* 0x000fe20007ffe0ff */
[----:B--2---:R-:W-:Y:S01]  /*4990*/  @!P3 FADD.FTZ R40, R40, R28 ;  /* 0x0000001c2828b221 */ /* 0x004fe20000010000 */
[----:B------:R-:W-:Y:S02]  /*49a0*/  @!P3 FADD.FTZ R41, R41, R29 ;  /* 0x0000001d2929b221 */ /* 0x000fe40000010000 */
[----:B------:R-:W-:Y:S02]  /*49b0*/  ISETP.GT.AND P3, PT, R37, 0xc, PT ;  /* 0x0000000c2500780c */ /* 0x000fe40003f64270 */
[----:B------:R-:W-:Y:S01]  /*49c0*/  IADD3 R38, R38, 0x10, RZ ;  /* 0x0000001026267810 */ /* 0x000fe20007ffe0ff */
[----:B---3--:R-:W-:Y:S01]  /*49d0*/  @!P4 FADD.FTZ R40, R40, R30 ;  /* 0x0000001e2828c221 */ /* 0x008fe20000010000 */
[----:B------:R-:W-:-:S03]  /*49e0*/  @!P4 FADD.FTZ R41, R41, R31 ;  /* 0x0000001f2929c221 */ /* 0x000fc60000010000 */
[----:B----4-:R-:W-:Y:S01]  /*49f0*/  @!P6 FADD.FTZ R40, R40, R32 ;  /* 0x000000202828e221 */ /* 0x010fe20000010000 */
[----:B------:R-:W-:-:S05]  /*4a00*/  @!P6 FADD.FTZ R41, R41, R33 ;  /* 0x000000212929e221 */ /* 0x000fca0000010000 */
[----:B------:R-:W-:Y:S05]  /*4a10*/  @P3 BRA `(.L_x_622) ;  /* 0xfffffff800343947 */ /* 0x000fea000383ffff */
.L_x_621:
[----:B------:R-:W-:-:S13]  /*4a20*/  ISETP.GT.AND P3, PT, R37, 0x4, PT ;  /* 0x000000042500780c */ /* 0x000fda0003f64270 */
[----:B------:R-:W-:Y:S05]  /*4a30*/  @!P3 BRA `(.L_x_623) ;  /* 0x0000000000ecb947 */ /* 0x000fea0003800000 */
[----:B------:R-:W-:-:S13]  /*4a40*/  ISETP.EQ.OR P0, PT, R38, UR7, P2 ;  /* 0x0000000726007c0c */ /* 0x000fda0009702670 */
[----:B------:R-:W-:-:S04]  /*4a50*/  @!P0 IMAD R29, R38, R36, R35 ;  /* 0x00000024261d8224 */ /* 0x000fc800078e0223 */
[----:B------:R-:W-:-:S06]  /*4a60*/  @!P0 IMAD.WIDE.U32 R28, R29, 0x8, R64 ;  /* 0x000000081d1c8825 */ /* 0x000fcc00078e0040 */
[----:B------:R-:W0:Y:S01]  /*4a70*/  @!P0 LDG.E.64 R28, desc[UR8][R28.64] ;  /* 0x000000081c1c8981 */ /* 0x000e22000c1e1b00 */
[C---:B------:R-:W-:Y:S02]  /*4a80*/  IADD3 R31, R38.reuse, 0x1, RZ ;  /* 0x00000001261f7810 */ /* 0x040fe40007ffe0ff */
[----:B------:R-:W-:Y:S02]  /*4a90*/  IADD3 R33, R38, 0x2, RZ ;  /* 0x0000000226217810 */ /* 0x000fe40007ffe0ff */
[----:B------:R-:W-:Y:S02]  /*4aa0*/  ISETP.EQ.OR P4, PT, R31, UR7, P2 ;  /* 0x000000071f007c0c */ /* 0x000fe40009782670 */
[----:B------:R-:W-:-:S11]  /*4ab0*/  ISETP.EQ.OR P6, PT, R33, UR7, P2 ;  /* 0x0000000721007c0c */ /* 0x000fd600097c2670 */
[C-C-:B------:R-:W-:Y:S02]  /*4ac0*/  @!P4 IMAD R31, R36.reuse, R31, R35.reuse ;  /* 0x0000001f241fc224 */ /* 0x140fe400078e0223 */
[----:B------:R-:W-:Y:S02]  /*4ad0*/  @!P6 IMAD R33, R36, R33, R35 ;  /* 0x000000212421e224 */ /* 0x000fe400078e0223 */
[----:B------:R-:W-:-:S04]  /*4ae0*/  @!P4 IMAD.WIDE.U32 R30, R31, 0x8, R64 ;  /* 0x000000081f1ec825 */ /* 0x000fc800078e0040 */
[----:B------:R-:W-:Y:S02]  /*4af0*/  @!P6 IMAD.WIDE.U32 R32, R33, 0x8, R64 ;  /* 0x000000082120e825 */ /* 0x000fe400078e0040 */
[----:B------:R-:W2:Y:S04]  /*4b00*/  @!P4 LDG.E.64 R30, desc[UR8][R30.64] ;  /* 0x000000081e1ec981 */ /* 0x000ea8000c1e1b00 */
[----:B------:R-:W3:Y:S01]  /*4b10*/  @!P6 LDG.E.64 R32, desc[UR8][R32.64] ;  /* 0x000000082020e981 */ /* 0x000ee2000c1e1b00 */
[----:B0-----:R-:W-:Y:S01]  /*4b20*/  @!P0 FADD.FTZ R41, R41, R29 ;  /* 0x0000001d29298221 */ /* 0x001fe20000010000 */
[----:B------:R-:W-:Y:S01]  /*4b30*/  IADD3 R29, R38, 0x3, RZ ;  /* 0x00000003261d7810 */ /* 0x000fe20007ffe0ff */
[----:B------:R-:W-:-:S03]  /*4b40*/  @!P0 FADD.FTZ R40, R40, R28 ;  /* 0x0000001c28288221 */ /* 0x000fc60000010000 */
[----:B------:R-:W-:Y:S02]  /*4b50*/  ISETP.EQ.OR P3, PT, R29, UR7, P2 ;  /* 0x000000071d007c0c */ /* 0x000fe40009762670 */
[----:B------:R-:W-:-:S11]  /*4b60*/  IADD3 R38, R38, 0x4, RZ ;  /* 0x0000000426267810 */ /* 0x000fd60007ffe0ff */
[----:B------:R-:W-:-:S04]  /*4b70*/  @!P3 IMAD R29, R36, R29, R35 ;  /* 0x0000001d241db224 */ /* 0x000fc800078e0223 */
[----:B------:R-:W-:Y:S01]  /*4b80*/  @!P3 IMAD.WIDE.U32 R28, R29, 0x8, R64 ;  /* 0x000000081d1cb825 */ /* 0x000fe200078e0040 */
[----:B------:R-:W-:-:S05]  /*4b90*/  ISETP.EQ.OR P0, PT, R38, UR7, P2 ;  /* 0x0000000726007c0c */ /* 0x000fca0009702670 */
[----:B------:R-:W4:Y:S01]  /*4ba0*/  @!P3 LDG.E.64 R28, desc[UR8][R28.64] ;  /* 0x000000081c1cb981 */ /* 0x000f22000c1e1b00 */
[----:B--2---:R-:W-:Y:S01]  /*4bb0*/  @!P4 FADD.FTZ R41, R41, R31 ;  /* 0x0000001f2929c221 */ /* 0x004fe20000010000 */
[----:B------:R-:W-:-:S03]  /*4bc0*/  @!P4 FADD.FTZ R40, R40, R30 ;  /* 0x0000001e2828c221 */ /* 0x000fc60000010000 */
[----:B---3--:R-:W-:-:S03]  /*4bd0*/  @!P6 FADD.FTZ R41, R41, R33 ;  /* 0x000000212929e221 */ /* 0x008fc60000010000 */
[----:B------:R-:W-:Y:S02]  /*4be0*/  @!P0 IMAD R33, R36, R38, R35 ;  /* 0x0000002624218224 */ /* 0x000fe400078e0223 */
[----:B------:R-:W-:Y:S02]  /*4bf0*/  @!P6 FADD.FTZ R40, R40, R32 ;  /* 0x000000202828e221 */ /* 0x000fe40000010000 */
[----:B------:R-:W-:-:S06]  /*4c00*/  @!P0 IMAD.WIDE.U32 R32, R33, 0x8, R64 ;  /* 0x0000000821208825 */ /* 0x000fcc00078e0040 */
[----:B------:R-:W2:Y:S01]  /*4c10*/  @!P0 LDG.E.64 R32, desc[UR8][R32.64] ;  /* 0x0000000820208981 */ /* 0x000ea2000c1e1b00 */
[----:B------:R-:W-:-:S04]  /*4c20*/  IADD3 R31, R38, 0x1, RZ ;  /* 0x00000001261f7810 */ /* 0x000fc80007ffe0ff */
[----:B------:R-:W-:Y:S02]  /*4c30*/  ISETP.EQ.OR P4, PT, R31, UR7, P2 ;  /* 0x000000071f007c0c */ /* 0x000fe40009782670 */
[----:B------:R-:W-:-:S11]  /*4c40*/  IADD3 R39, R38, 0x3, RZ ;  /* 0x0000000326277810 */ /* 0x000fd60007ffe0ff */
[----:B------:R-:W-:-:S04]  /*4c50*/  @!P4 IMAD R31, R36, R31, R35 ;  /* 0x0000001f241fc224 */ /* 0x000fc800078e0223 */
[----:B------:R-:W-:-:S06]  /*4c60*/  @!P4 IMAD.WIDE.U32 R30, R31, 0x8, R64 ;  /* 0x000000081f1ec825 */ /* 0x000fcc00078e0040 */
[----:B------:R-:W3:Y:S01]  /*4c70*/  @!P4 LDG.E.64 R30, desc[UR8][R30.64] ;  /* 0x000000081e1ec981 */ /* 0x000ee2000c1e1b00 */
[----:B----4-:R-:W-:Y:S01]  /*4c80*/  @!P3 FADD.FTZ R41, R41, R29 ;  /* 0x0000001d2929b221 */ /* 0x010fe20000010000 */
[----:B------:R-:W-:Y:S01]  /*4c90*/  IADD3 R29, R38, 0x2, RZ ;  /* 0x00000002261d7810 */ /* 0x000fe20007ffe0ff */
[----:B------:R-:W-:-:S03]  /*4ca0*/  @!P3 FADD.FTZ R40, R40, R28 ;  /* 0x0000001c2828b221 */ /* 0x000fc60000010000 */
[----:B------:R-:W-:Y:S02]  /*4cb0*/  ISETP.EQ.OR P6, PT, R29, UR7, P2 ;  /* 0x000000071d007c0c */ /* 0x000fe400097c2670 */
[----:B------:R-:W-:-:S11]  /*4cc0*/  ISETP.EQ.OR P3, PT, R39, UR7, P2 ;  /* 0x0000000727007c0c */ /* 0x000fd60009762670 */
[C---:B------:R-:W-:Y:S02]  /*4cd0*/  @!P6 IMAD R29, R36.reuse, R29, R35 ;  /* 0x0000001d241de224 */ /* 0x040fe400078e0223 */
[----:B--2---:R-:W-:Y:S01]  /*4ce0*/  @!P0 FADD.FTZ R41, R41, R33 ;  /* 0x0000002129298221 */ /* 0x004fe20000010000 */
[----:B------:R-:W-:Y:S02]  /*4cf0*/  @!P3 IMAD R33, R36, R39, R35 ;  /* 0x000000272421b224 */ /* 0x000fe400078e0223 */
[----:B------:R-:W-:-:S04]  /*4d00*/  @!P6 IMAD.WIDE.U32 R28, R29, 0x8, R64 ;  /* 0x000000081d1ce825 */ /* 0x000fc800078e0040 */
[----:B------:R-:W-:Y:S01]  /*4d10*/  @!P0 FADD.FTZ R40, R40, R32 ;  /* 0x0000002028288221 */ /* 0x000fe20000010000 */
[----:B------:R-:W-:Y:S01]  /*4d20*/  @!P3 IMAD.WIDE.U32 R32, R33, 0x8, R64 ;  /* 0x000000082120b825 */ /* 0x000fe200078e0040 */
[----:B------:R-:W2:Y:S05]  /*4d30*/  @!P6 LDG.E.64 R28, desc[UR8][R28.64] ;  /* 0x000000081c1ce981 */ /* 0x000eaa000c1e1b00 */
[----:B------:R-:W4:Y:S01]  /*4d40*/  @!P3 LDG.E.64 R32, desc[UR8][R32.64] ;  /* 0x000000082020b981 */ /* 0x000f22000c1e1b00 */
[----:B------:R-:W-:Y:S02]  /*4d50*/  IADD3 R37, R37, -0x4, RZ ;  /* 0xfffffffc25257810 */ /* 0x000fe40007ffe0ff */
[----:B------:R-:W-:-:S02]  /*4d60*/  PLOP3.LUT P0, PT, PT, PT, PT, 0x8, 0x0 ;  /* 0x000000000000781c */ /* 0x000fc40003f0e170 */
[----:B------:R-:W-:Y:S01]  /*4d70*/  IADD3 R37, R37, -0x4, RZ ;  /* 0xfffffffc25257810 */ /* 0x000fe20007ffe0ff */
[----:B---3--:R-:W-:Y:S01]  /*4d80*/  @!P4 FADD.FTZ R40, R40, R30 ;  /* 0x0000001e2828c221 */ /* 0x008fe20000010000 */
[----:B------:R-:W-:Y:S01]  /*4d90*/  @!P4 FADD.FTZ R41, R41, R31 ;  /* 0x0000001f2929c221 */ /* 0x000fe20000010000 */
[----:B------:R-:W-:Y:S02]  /*4da0*/  IADD3 R38, R38, 0x4, RZ ;  /* 0x0000000426267810 */ /* 0x000fe40007ffe0ff */
[----:B--2---:R-:W-:Y:S01]  /*4db0*/  @!P6 FADD.FTZ R40, R40, R28 ;  /* 0x0000001c2828e221 */ /* 0x004fe20000010000 */
[----:B------:R-:W-:-:S03]  /*4dc0*/  @!P6 FADD.FTZ R41, R41, R29 ;  /* 0x0000001d2929e221 */ /* 0x000fc60000010000 */
[----:B----4-:R-:W-:Y:S01]  /*4dd0*/  @!P3 FADD.FTZ R40, R40, R32 ;  /* 0x000000202828b221 */ /* 0x010fe20000010000 */
[----:B------:R-:W-:-:S07]  /*4de0*/  @!P3 FADD.FTZ R41, R41, R33 ;  /* 0x000000212929b221 */ /* 0x000fce0000010000 */
.L_x_623:
[----:B------:R-:W-:-:S13]  /*4df0*/  ISETP.NE.OR P0, PT, R37, RZ, P0 ;  /* 0x000000ff2500720c */ /* 0x000fda0000705670 */
[----:B------:R-:W-:Y:S05]  /*4e00*/  @!P0 BRA `(.L_x_619) ;  /* 0x00000000007c8947 */ /* 0x000fea0003800000 */
.L_x_620:
[C---:B------:R-:W-:Y:S02]  /*4e10*/  ISETP.EQ.OR P3, PT, R38.reuse, UR7, P2 ;  /* 0x0000000726007c0c */ /* 0x040fe40009762670 */
[C---:B------:R-:W-:Y:S02]  /*4e20*/  IADD3 R29, R38.reuse, 0x1, RZ ;  /* 0x00000001261d7810 */ /* 0x040fe40007ffe0ff */
[----:B------:R-:W-:Y:S02]  /*4e30*/  IADD3 R33, R38, 0x2, RZ ;  /* 0x0000000226217810 */ /* 0x000fe40007ffe0ff */
[----:B------:R-:W-:-:S07]  /*4e40*/  ISETP.EQ.OR P4, PT, R29, UR7, P2 ;  /* 0x000000071d007c0c */ /* 0x000fce0009782670 */
[----:B------:R-:W-:-:S04]  /*4e50*/  @!P3 IMAD R31, R36, R38, R35 ;  /* 0x00000026241fb224 */ /* 0x000fc800078e0223 */
[----:B------:R-:W-:-:S06]  /*4e60*/  @!P3 IMAD.WIDE.U32 R30, R31, 0x8, R64 ;  /* 0x000000081f1eb825 */ /* 0x000fcc00078e0040 */
[----:B------:R-:W0:Y:S01]  /*4e70*/  @!P3 LDG.E.64 R30, desc[UR8][R30.64] ;  /* 0x000000081e1eb981 */ /* 0x000e22000c1e1b00 */
[----:B------:R-:W-:Y:S01]  /*4e80*/  ISETP.EQ.OR P6, PT, R33, UR7, P2 ;  /* 0x0000000721007c0c */ /* 0x000fe200097c2670 */
[----:B------:R-:W-:Y:S01]  /*4e90*/  @!P4 IMAD R29, R36, R29, R35 ;  /* 0x0000001d241dc224 */ /* 0x000fe200078e0223 */
[----:B------:R-:W-:-:S03]  /*4ea0*/  IADD3 R32, R38, 0x3, RZ ;  /* 0x0000000326207810 */ /* 0x000fc60007ffe0ff */
[----:B------:R-:W-:Y:S01]  /*4eb0*/  @!P4 IMAD.WIDE.U32 R28, R29, 0x8, R64 ;  /* 0x000000081d1cc825 */ /* 0x000fe200078e0040 */
[----:B------:R-:W-:-:S05]  /*4ec0*/  ISETP.EQ.OR P0, PT, R32, UR7, P2 ;  /* 0x0000000720007c0c */ /* 0x000fca0009702670 */
[----:B------:R-:W2:Y:S02]  /*4ed0*/  @!P4 LDG.E.64 R28, desc[UR8][R28.64] ;  /* 0x000000081c1cc981 */ /* 0x000ea4000c1e1b00 */
[----:B------:R-:W-:Y:S02]  /*4ee0*/  @!P6 IMAD R33, R36, R33, R35 ;  /* 0x000000212421e224 */ /* 0x000fe400078e0223 */
[----:B0-----:R-:W-:Y:S01]  /*4ef0*/  @!P3 FADD.FTZ R40, R40, R30 ;  /* 0x0000001e2828b221 */ /* 0x001fe20000010000 */
[----:B------:R-:W-:Y:S01]  /*4f00*/  @!P3 FADD.FTZ R41, R41, R31 ;  /* 0x0000001f2929b221 */ /* 0x000fe20000010000 */
[----:B------:R-:W-:-:S04]  /*4f10*/  @!P6 IMAD.WIDE.U32 R30, R33, 0x8, R64 ;  /* 0x00000008211ee825 */ /* 0x000fc800078e0040 */
[----:B------:R-:W-:Y:S02]  /*4f20*/  @!P0 IMAD R33, R36, R32, R35 ;  /* 0x0000002024218224 */ /* 0x000fe400078e0223 */
[----:B------:R-:W3:Y:S02]  /*4f30*/  @!P6 LDG.E.64 R30, desc[UR8][R30.64] ;  /* 0x000000081e1ee981 */ /* 0x000ee4000c1e1b00 */
[----:B------:R-:W-:Y:S01]  /*4f40*/  @!P0 IMAD.WIDE.U32 R32, R33, 0x8, R64 ;  /* 0x0000000821208825 */ /* 0x000fe200078e0040 */
[----:B------:R-:W-:-:S03]  /*4f50*/  IADD3 R37, R37, -0x4, RZ ;  /* 0xfffffffc25257810 */ /* 0x000fc60007ffe0ff */
[----:B--2---:R-:W-:Y:S02]  /*4f60*/  @!P4 FADD.FTZ R40, R40, R28 ;  /* 0x0000001c2828c221 */ /* 0x004fe40000010000 */
[----:B------:R-:W2:Y:S01]  /*4f70*/  @!P0 LDG.E.64 R32, desc[UR8][R32.64] ;  /* 0x0000000820208981 */ /* 0x000ea2000c1e1b00 */
[----:B------:R-:W-:Y:S01]  /*4f80*/  ISETP.NE.AND P3, PT, R37, RZ, PT ;  /* 0x000000ff2500720c */ /* 0x000fe20003f65270 */
[----:B------:R-:W-:Y:S01]  /*4f90*/  @!P4 FADD.FTZ R41, R41, R29 ;  /* 0x0000001d2929c221 */ /* 0x000fe20000010000 */
[----:B------:R-:W-:Y:S01]  /*4fa0*/  IADD3 R38, R38, 0x4, RZ ;  /* 0x0000000426267810 */ /* 0x000fe20007ffe0ff */
[----:B---3--:R-:W-:Y:S02]  /*4fb0*/  @!P6 FADD.FTZ R40, R40, R30 ;  /* 0x0000001e2828e221 */ /* 0x008fe40000010000 */
[----:B------:R-:W-:Y:S02]  /*4fc0*/  @!P6 FADD.FTZ R41, R41, R31 ;  /* 0x0000001f2929e221 */ /* 0x000fe40000010000 */
[----:B--2---:R-:W-:-:S02]  /*4fd0*/  @!P0 FADD.FTZ R40, R40, R32 ;  /* 0x0000002028288221 */ /* 0x004fc40000010000 */
[----:B------:R-:W-:-:S04]  /*4fe0*/  @!P0 FADD.FTZ R41, R41, R33 ;  /* 0x0000002129298221 */ /* 0x000fc80000010000 */
[----:B------:R-:W-:Y:S05]  /*4ff0*/  @P3 BRA `(.L_x_620) ;  /* 0xfffffffc00843947 */ /* 0x000fea000383ffff */
.L_x_619:
        /* <DEDUP_REMOVED lines=11> */
.L_x_625:
[----:B------:R-:W-:Y:S05]  /*50b0*/  BSYNC B0 ;  /* 0x0000000000007941 */ /* 0x000fea0003800000 */
.L_x_624:
        /* <DEDUP_REMOVED lines=16> */
.L_x_616:
[----:B------:R-:W1:Y:S01]  /*51c0*/  S2UR UR6, SR_CgaCtaId ;  /* 0x00000000000679c3 */ /* 0x000e620000008800 */
[----:B------:R-:W-:Y:S01]  /*51d0*/  UMOV UR5, 0x400 ;  /* 0x0000040000057882 */ /* 0x000fe20000000000 */
[--C-:B--2---:R-:W-:Y:S01]  /*51e0*/  HADD2.F32 R31, -RZ, R49.reuse.H0_H0 ;  /* 0x20000031ff1f7230 */ /* 0x104fe20000004100 */
[----:B------:R-:W-:Y:S01]  /*51f0*/  ULDC.64 UR14, c[0x0][0x290] ;  /* 0x0000a400000e7ab9 */ /* 0x000fe20000000a00 */
[----:B------:R-:W-:Y:S01]  /*5200*/  HADD2.F32 R49, -RZ, R49.H1_H1 ;  /* 0x30000031ff317230 */ /* 0x000fe20000004100 */
[----:B------:R-:W-:Y:S01]  /*5210*/  ISETP.GE.U32.AND P0, PT, R58, UR14, PT ;  /* 0x0000000e3a007c0c */ /* 0x000fe2000bf06070 */
[----:B------:R-:W-:-:S03]  /*5220*/  HADD2.F32 R35, -RZ, R50.H0_H0 ;  /* 0x20000032ff237230 */ /* 0x000fc60000004100 */
[----:B------:R-:W-:-:S04]  /*5230*/  FADD.FTZ R30, -R22, R49 ;  /* 0x00000031161e7221 */ /* 0x000fc80000010100 */
[----:B------:R-:W-:Y:S01]  /*5240*/  FMUL.FTZ R38, R30, R23 ;  /* 0x000000171e267220 */ /* 0x000fe20000410000 */
[----:B-1----:R-:W-:-:S09]  /*5250*/  ULEA UR5, UR6, UR5, 0x18 ;  /* 0x0000000506057291 */ /* 0x002fd2000f8ec03f */
[----:B------:R-:W-:Y:S01]  /*5260*/  @!P2 STS.64 [UR5+0xc0], R40 ;  /* 0x0000c028ff00a988 */ /* 0x000fe20008000a05 */
[----:B------:R-:W-:Y:S06]  /*5270*/  BAR.SYNC.DEFER_BLOCKING 0x0 ;  /* 0x0000000000007b1d */ /* 0x000fec0000010000 */
[----:B------:R-:W1:Y:S01]  /*5280*/  LDS.64 R28, [UR5+0xc0] ;  /* 0x0000c005ff1c7984 */ /* 0x000e620008000a00 */
[----:B------:R-:W-:Y:S02]  /*5290*/  ULDC UR5, c[0x0][0x2bc] ;  /* 0x0000af0000057ab9 */ /* 0x000fe40000000800 */
[----:B-1----:R-:W-:Y:S01]  /*52a0*/  FMUL.FTZ R32, R28, UR5 ;  /* 0x000000051c207c20 */ /* 0x002fe20008410000 */
[----:B------:R-:W-:Y:S01]  /*52b0*/  FADD.FTZ R28, -R22, R31 ;  /* 0x0000001f161c7221 */ /* 0x000fe20000010100 */
[----:B------:R-:W-:Y:S01]  /*52c0*/  FMUL.FTZ R33, R29, UR5 ;  /* 0x000000051d217c20 */ /* 0x000fe20008410000 */
[----:B------:R-:W-:-:S02]  /*52d0*/  HADD2.F32 R29, -RZ, R48.H0_H0 ;  /* 0x20000030ff1d7230 */ /* 0x000fc40000004100 */
[----:B------:R-:W-:Y:S02]  /*52e0*/  HADD2.F32 R48, -RZ, R48.H1_H1 ;  /* 0x30000030ff307230 */ /* 0x000fe40000004100 */
[----:B------:R-:W-:Y:S01]  /*52f0*/  FMUL.FTZ R49, R28, R23 ;  /* 0x000000171c317220 */ /* 0x000fe20000410000 */
        /* <DEDUP_REMOVED lines=19> */
.L_x_626:
        /* <DEDUP_REMOVED lines=17> */
[----:B------:R-:W-:Y:S02]  /*5540*/  F2FP.F16.F32.PACK_AB R29, R34, R37 ;  /* 0x00000025221d723e */ /* 0x000fe400000000ff */
[----:B------:R-:W-:-:S05]  /*5550*/  LEA.HI.X R31, R28, UR13, R31, 0x1, P2 ;  /* 0x0000000d1c1f7c11 */ /* 0x000fca00090f0c1f */
[----:B------:R1:W-:Y:S02]  /*5560*/  STG.E desc[UR8][R30.64], R29 ;  /* 0x0000001d1e007986 */ /* 0x0003e4000c101908 */
.L_x_628:
[----:B------:R-:W-:Y:S05]  /*5570*/  BSYNC B0 ;  /* 0x0000000000007941 */ /* 0x000fea0003800000 */
.L_x_627:
[----:B-1----:R-:W-:Y:S01]  /*5580*/  HADD2.F32 R31, -RZ, R50.H1_H1 ;  /* 0x30000032ff1f7230 */ /* 0x002fe20000004100 */
[----:B------:R-:W-:Y:S01]  /*5590*/  ISETP.GE.U32.AND P2, PT, R57, UR14, PT ;  /* 0x0000000e39007c0c */ /* 0x000fe2000bf46070 */
[C---:B------:R-:W-:Y:S01]  /*55a0*/  FADD.FTZ R30, -R22.reuse, R35 ;  /* 0x00000023161e7221 */ /* 0x040fe20000010100 */
[----:B------:R-:W-:Y:S01]  /*55b0*/  ISETP.GE.AND.EX P3, PT, R9, UR15, PT, P0 ;  /* 0x0000000f09007c0c */ /* 0x000fe2000bf66300 */
[--C-:B------:R-:W-:Y:S01]  /*55c0*/  HADD2.F32 R29, -RZ, R47.reuse.H0_H0 ;  /* 0x2000002fff1d7230 */ /* 0x100fe20000004100 */
[----:B------:R-:W-:Y:S01]  /*55d0*/  ISETP.GE.AND.EX P4, PT, R11, UR15, PT, P2 ;  /* 0x0000000f0b007c0c */ /* 0x000fe2000bf86320 */
[----:B------:R-:W-:Y:S01]  /*55e0*/  FADD.FTZ R34, -R22, R31 ;  /* 0x0000001f16227221 */ /* 0x000fe20000010100 */
[----:B------:R-:W-:Y:S01]  /*55f0*/  HADD2.F32 R28, -RZ, R47.H1_H1 ;  /* 0x3000002fff1c7230 */ /* 0x000fe20000004100 */
[----:B------:R-:W-:Y:S01]  /*5600*/  ISETP.GE.U32.AND P0, PT, R56, UR14, PT ;  /* 0x0000000e38007c0c */ /* 0x000fe2000bf06070 */
[--C-:B------:R-:W-:Y:S01]  /*5610*/  HADD2.F32 R47, -RZ, R45.reuse.H0_H0 ;  /* 0x2000002dff2f7230 */ /* 0x100fe20000004100 */
[----:B------:R-:W-:Y:S01]  /*5620*/  ISETP.GE.U32.AND P2, PT, R55, UR14, PT ;  /* 0x0000000e37007c0c */ /* 0x000fe2000bf46070 */
[----:B------:R-:W-:Y:S01]  /*5630*/  HADD2.F32 R49, -RZ, R45.H1_H1 ;  /* 0x3000002dff317230 */ /* 0x000fe20000004100 */
[C---:B------:R-:W-:Y:S01]  /*5640*/  ISETP.GT.U32.OR P3, PT, R61.reuse, 0x27f, P3 ;  /* 0x0000027f3d00780c */ /* 0x040fe20001f64470 */
[-C--:B------:R-:W-:Y:S01]  /*5650*/  FMUL.FTZ R45, R30, R23.reuse ;  /* 0x000000171e2d7220 */ /* 0x080fe20000410000 */
[----:B------:R-:W-:Y:S01]  /*5660*/  ISETP.GT.U32.OR P4, PT, R61, 0x27f, P4 ;  /* 0x0000027f3d00780c */ /* 0x000fe20002784470 */
[----:B------:R-:W-:Y:S01]  /*5670*/  FMUL.FTZ R48, R34, R23 ;  /* 0x0000001722307220 */ /* 0x000fe20000410000 */
[----:B------:R-:W-:Y:S11]  /*5680*/  @!P5 BRA `(.L_x_629) ;  /* 0x000000000048d947 */ /* 0x000ff60003800000 */
[----:B------:R-:W-:Y:S01]  /*5690*/  FFMA.FTZ R30, R45, R24, R26 ;  /* 0x000000182d1e7223 */ /* 0x000fe2000001001a */
[----:B------:R-:W-:-:S03]  /*56a0*/  FFMA.FTZ R31, R48, R25, R27 ;  /* 0x00000019301f7223 */ /* 0x000fc6000001001b */
[----:B------:R-:W-:Y:S01]  /*56b0*/  FMUL.FTZ R34, R30, -1.4426950216293334961 ;  /* 0xbfb8aa3b1e227820 */ /* 0x000fe20000410000 */
[----:B------:R-:W-:-:S05]  /*56c0*/  FMUL.FTZ R37, R31, -1.4426950216293334961 ;  /* 0xbfb8aa3b1f257820 */ /* 0x000fca0000410000 */
[----:B------:R-:W1:Y:S08]  /*56d0*/  MUFU.EX2 R34, R34 ;  /* 0x0000002200227308 */ /* 0x000e700000000800 */
[----:B------:R-:W2:Y:S01]  /*56e0*/  MUFU.EX2 R37, R37 ;  /* 0x0000002500257308 */ /* 0x000ea20000000800 */
[----:B-1----:R-:W-:-:S07]  /*56f0*/  FADD.FTZ R35, R34, 1 ;  /* 0x3f80000022237421 */ /* 0x002fce0000010000 */
[----:B------:R-:W0:Y:S01]  /*5700*/  MUFU.RCP R36, R35 ;  /* 0x0000002300247308 */ /* 0x000e220000001000 */
[----:B--2---:R-:W-:-:S07]  /*5710*/  FADD.FTZ R38, R37, 1 ;  /* 0x3f80000025267421 */ /* 0x004fce0000010000 */
        /* <DEDUP_REMOVED lines=9> */
.L_x_629:
        /* <DEDUP_REMOVED lines=15> */
[----:B------:R-:W-:Y:S02]  /*58a0*/  F2FP.F16.F32.PACK_AB R9, R9, R34 ;  /* 0x000000220909723e */ /* 0x000fe400000000ff */
[----:B------:R-:W-:Y:S02]  /*58b0*/  LEA R30, P3, R28, UR12, 0x1 ;  /* 0x0000000c1c1e7c11 */ /* 0x000fe4000f8608ff */
[----:B------:R-:W-:-:S04]  /*58c0*/  IADD3 R31, R29, R31, RZ ;  /* 0x0000001f1d1f7210 */ /* 0x000fc80007ffe0ff */
[----:B------:R-:W-:-:S05]  /*58d0*/  LEA.HI.X R31, R28, UR13, R31, 0x1, P3 ;  /* 0x0000000d1c1f7c11 */ /* 0x000fca00098f0c1f */
[----:B------:R1:W-:Y:S02]  /*58e0*/  STG.E desc[UR8][R30.64], R9 ;  /* 0x000000091e007986 */ /* 0x0003e4000c101908 */
.L_x_631:
[----:B------:R-:W-:Y:S05]  /*58f0*/  BSYNC B0 ;  /* 0x0000000000007941 */ /* 0x000fea0003800000 */
.L_x_630:
[C---:B------:R-:W-:Y:S01]  /*5900*/  FADD.FTZ R28, -R22.reuse, R47 ;  /* 0x0000002f161c7221 */ /* 0x040fe20000010100 */
[----:B-1----:R-:W-:Y:S01]  /*5910*/  FADD.FTZ R30, -R22, R49 ;  /* 0x00000031161e7221 */ /* 0x002fe20000010100 */
[--C-:B------:R-:W-:Y:S02]  /*5920*/  HADD2.F32 R9, -RZ, R44.reuse.H0_H0 ;  /* 0x2000002cff097230 */ /* 0x100fe40000004100 */
[----:B------:R-:W-:Y:S02]  /*5930*/  HADD2.F32 R44, -RZ, R44.H1_H1 ;  /* 0x3000002cff2c7230 */ /* 0x000fe40000004100 */
[-C--:B0-----:R-:W-:Y:S01]  /*5940*/  FMUL.FTZ R41, R28, R23.reuse ;  /* 0x000000171c297220 */ /* 0x081fe20000410000 */
        /* <DEDUP_REMOVED lines=20> */
.L_x_632:
        /* <DEDUP_REMOVED lines=20> */
.L_x_634:
[----:B------:R-:W-:Y:S05]  /*5bd0*/  BSYNC B0 ;  /* 0x0000000000007941 */ /* 0x000fea0003800000 */
.L_x_633:
[--C-:B0-----:R-:W-:Y:S01]  /*5be0*/  HADD2.F32 R9, -RZ, R46.reuse.H0_H0 ;  /* 0x2000002eff097230 */ /* 0x101fe20000004100 */
[----:B------:R-:W-:Y:S01]  /*5bf0*/  ISETP.GE.U32.AND P3, PT, R54, UR14, PT ;  /* 0x0000000e36007c0c */ /* 0x000fe2000bf66070 */
[----:B------:R-:W-:Y:S01]  /*5c00*/  HADD2.F32 R11, -RZ, R46.H1_H1 ;  /* 0x3000002eff0b7230 */ /* 0x000fe20000004100 */
[----:B------:R-:W-:Y:S01]  /*5c10*/  ISETP.GE.U32.AND P4, PT, R53, UR14, PT ;  /* 0x0000000e35007c0c */ /* 0x000fe2000bf86070 */
[--C-:B------:R-:W-:Y:S01]  /*5c20*/  HADD2.F32 R29, -RZ, R20.reuse.H0_H0 ;  /* 0x20000014ff1d7230 */ /* 0x100fe20000004100 */
[----:B------:R-:W-:Y:S01]  /*5c30*/  ISETP.GE.U32.AND P6, PT, R52, UR14, PT ;  /* 0x0000000e34007c0c */ /* 0x000fe2000bfc6070 */
[----:B------:R-:W-:Y:S01]  /*5c40*/  HADD2.F32 R31, -RZ, R20.H1_H1 ;  /* 0x30000014ff1f7230 */ /* 0x000fe20000004100 */
[----:B------:R-:W-:Y:S01]  /*5c50*/  ISETP.GE.AND.EX P0, PT, R13, UR15, PT, P0 ;  /* 0x0000000f0d007c0c */ /* 0x000fe2000bf06300 */
[--C-:B------:R-:W-:Y:S01]  /*5c60*/  HADD2.F32 R35, -RZ, R42.reuse.H0_H0 ;  /* 0x2000002aff237230 */ /* 0x100fe20000004100 */
[----:B------:R-:W-:Y:S01]  /*5c70*/  ISETP.GE.AND.EX P2, PT, R15, UR15, PT, P2 ;  /* 0x0000000f0f007c0c */ /* 0x000fe2000bf46320 */
[----:B------:R-:W-:Y:S01]  /*5c80*/  HADD2.F32 R37, -RZ, R42.H1_H1 ;  /* 0x3000002aff257230 */ /* 0x000fe20000004100 */
[----:B------:R-:W-:Y:S01]  /*5c90*/  ISETP.GE.AND.EX P3, PT, R17, UR15, PT, P3 ;  /* 0x0000000f11007c0c */ /* 0x000fe2000bf66330 */
[--C-:B------:R-:W-:Y:S01]  /*5ca0*/  HADD2.F32 R39, -RZ, R12.reuse.H0_H0 ;  /* 0x2000000cff277230 */ /* 0x100fe20000004100 */
[----:B------:R-:W-:Y:S01]  /*5cb0*/  ISETP.GE.AND.EX P4, PT, R19, UR15, PT, P4 ;  /* 0x0000000f13007c0c */ /* 0x000fe2000bf86340 */
[----:B------:R-:W-:Y:S01]  /*5cc0*/  HADD2.F32 R41, -RZ, R12.H1_H1 ;  /* 0x3000000cff297230 */ /* 0x000fe20000004100 */
[----:B------:R-:W-:Y:S01]  /*5cd0*/  ISETP.GE.AND.EX P6, PT, R21, UR15, PT, P6 ;  /* 0x0000000f15007c0c */ /* 0x000fe2000bfc6360 */
[----:B------:R-:W-:-:S02]  /*5ce0*/  HADD2.F32 R45, -RZ, R14.H0_H0 ;  /* 0x2000000eff2d7230 */ /* 0x000fc40000004100 */
[C---:B------:R-:W-:Y:S01]  /*5cf0*/  FADD.FTZ R36, -R22.reuse, R9 ;  /* 0x0000000916247221 */ /* 0x040fe20000010100 */
[----:B------:R-:W-:Y:S02]  /*5d00*/  HADD2.F32 R47, -RZ, R14.H1_H1 ;  /* 0x3000000eff2f7230 */ /* 0x000fe40000004100 */
[C---:B------:R-:W-:Y:S01]  /*5d10*/  FADD.FTZ R42, -R22.reuse, R11 ;  /* 0x0000000b162a7221 */ /* 0x040fe20000010100 */
[C---:B------:R-:W-:Y:S01]  /*5d20*/  FADD.FTZ R40, -R22.reuse, R29 ;  /* 0x0000001d16287221 */ /* 0x040fe20000010100 */
[C---:B------:R-:W-:Y:S01]  /*5d30*/  FADD.FTZ R38, -R22.reuse, R31 ;  /* 0x0000001f16267221 */ /* 0x040fe20000010100 */
[C---:B------:R-:W-:Y:S01]  /*5d40*/  FADD.FTZ R28, -R22.reuse, R35 ;  /* 0x00000023161c7221 */ /* 0x040fe20000010100 */
[C---:B------:R-:W-:Y:S01]  /*5d50*/  FADD.FTZ R30, -R22.reuse, R37 ;  /* 0x00000025161e7221 */ /* 0x040fe20000010100 */
[C---:B------:R-:W-:Y:S01]  /*5d60*/  FADD.FTZ R14, -R22.reuse, R39 ;  /* 0x00000027160e7221 */ /* 0x040fe20000010100 */
[C---:B------:R-:W-:Y:S01]  /*5d70*/  FADD.FTZ R20, -R22.reuse, R41 ;  /* 0x0000002916147221 */ /* 0x040fe20000010100 */
[C---:B------:R-:W-:Y:S01]  /*5d80*/  FADD.FTZ R12, -R22.reuse, R45 ;  /* 0x0000002d160c7221 */ /* 0x040fe20000010100 */
[C---:B------:R-:W-:Y:S01]  /*5d90*/  ISETP.GT.U32.OR P0, PT, R61.reuse, 0x27f, P0 ;  /* 0x0000027f3d00780c */ /* 0x040fe20000704470 */
[----:B------:R-:W-:Y:S01]  /*5da0*/  FADD.FTZ R22, -R22, R47 ;  /* 0x0000002f16167221 */ /* 0x000fe20000010100 */
[C---:B------:R-:W-:Y:S01]  /*5db0*/  ISETP.GT.U32.OR P2, PT, R61.reuse, 0x27f, P2 ;  /* 0x0000027f3d00780c */ /* 0x040fe20001744470 */
[--C-:B------:R-:W-:Y:S01]  /*5dc0*/  HADD2.F32 R9, -RZ, R43.reuse.H0_H0 ;  /* 0x2000002bff097230 */ /* 0x100fe20000004100 */
[C---:B------:R-:W-:Y:S01]  /*5dd0*/  ISETP.GT.U32.OR P3, PT, R61.reuse, 0x27f, P3 ;  /* 0x0000027f3d00780c */ /* 0x040fe20001f64470 */
        /* <DEDUP_REMOVED lines=24> */
.L_x_635:
        /* <DEDUP_REMOVED lines=15> */
[----:B------:R-:W-:Y:S02]  /*6050*/  F2FP.F16.F32.PACK_AB R9, R9, R42 ;  /* 0x0000002a0909723e */ /* 0x000fe400000000ff */
[----:B------:R-:W-:Y:S02]  /*6060*/  LEA R36, P0, R34, UR12, 0x1 ;  /* 0x0000000c22247c11 */ /* 0x000fe4000f8008ff */
[----:B------:R-:W-:-:S04]  /*6070*/  IADD3 R13, R35, R13, RZ ;  /* 0x0000000d230d7210 */ /* 0x000fc80007ffe0ff */
[----:B------:R-:W-:-:S05]  /*6080*/  LEA.HI.X R37, R34, UR13, R13, 0x1, P0 ;  /* 0x0000000d22257c11 */ /* 0x000fca00080f0c0d */
[----:B------:R0:W-:Y:S02]  /*6090*/  STG.E desc[UR8][R36.64], R9 ;  /* 0x0000000924007986 */ /* 0x0001e4000c101908 */
.L_x_637:
[----:B------:R-:W-:Y:S05]  /*60a0*/  BSYNC B0 ;  /* 0x0000000000007941 */ /* 0x000fea0003800000 */
.L_x_636:
[--C-:B0-----:R-:W-:Y:S02]  /*60b0*/  HADD2.F32 R9, -RZ, R18.reuse.H0_H0 ;  /* 0x20000012ff097230 */ /* 0x101fe40000004100 */
[-C--:B------:R-:W-:Y:S01]  /*60c0*/  FMUL.FTZ R39, R40, R23.reuse ;  /* 0x0000001728277220 */ /* 0x080fe20000410000 */
        /* <DEDUP_REMOVED lines=21> */
.L_x_638:
        /* <DEDUP_REMOVED lines=20> */
.L_x_640:
[----:B------:R-:W-:Y:S05]  /*6360*/  BSYNC B0 ;  /* 0x0000000000007941 */ /* 0x000fea0003800000 */
.L_x_639:
        /* <DEDUP_REMOVED lines=23> */
.L_x_641:
[----:B------:R-:W-:Y:S04]  /*64e0*/  BSSY B0, `(.L_x_642) ;  /* 0x0000014000007945 */ /* 0x000fe80003800000 */
[----:B------:R-:W-:Y:S05]  /*64f0*/  @P3 BRA `(.L_x_643) ;  /* 0x0000000000483947 */ /* 0x000fea0003800000 */
[C-C-:B------:R-:W-:Y:S01]  /*6500*/  FFMA.FTZ R18, R32.reuse, R31, R33.reuse ;  /* 0x0000001f20127223 */ /* 0x140fe20000010021 */
[----:B------:R-:W-:Y:S01]  /*6510*/  FFMA.FTZ R11, R32, R36, R33 ;  /* 0x00000024200b7223 */ /* 0x000fe20000010021 */
[----:B------:R-:W-:Y:S02]  /*6520*/  ULDC.64 UR12, c[0x0][0x288] ;  /* 0x0000a200000c7ab9 */ /* 0x000fe40000000a00 */
[----:B------:R-:W-:Y:S01]  /*6530*/  FFMA.FTZ R18, R9, R24, -R18 ;  /* 0x0000001809127223 */ /* 0x000fe20000010812 */
[----:B------:R-:W-:Y:S02]  /*6540*/  IMAD R9, R17, UR12, RZ ;  /* 0x0000000c11097c24 */ /* 0x000fe4000f8e02ff */
[----:B------:R-:W-:Y:S01]  /*6550*/  FFMA.FTZ R30, R16, R25, -R11 ;  /* 0x00000019101e7223 */ /* 0x000fe2000001080b */
[----:B------:R-:W-:Y:S01]  /*6560*/  MOV R16, R66 ;  /* 0x0000004200107202 */ /* 0x000fe20000000f00 */
[----:B------:R-:W-:Y:S01]  /*6570*/  FMUL.FTZ R18, R18, R23 ;  /* 0x0000001712127220 */ /* 0x000fe20000410000 */
[----:B------:R-:W-:Y:S01]  /*6580*/  MOV R17, R69 ;  /* 0x0000004500117202 */ /* 0x000fe20000000f00 */
        /* <DEDUP_REMOVED lines=9> */
.L_x_643:
[----:B------:R-:W-:Y:S05]  /*6620*/  BSYNC B0 ;  /* 0x0000000000007941 */ /* 0x000fea0003800000 */
.L_x_642:
        /* <DEDUP_REMOVED lines=23> */
.L_x_644:
        /* <DEDUP_REMOVED lines=12> */
[----:B------:R-:W-:-:S04]  /*6860*/  IMAD.WIDE.U32 R14, R53, UR12, R8 ;  /* 0x0000000c350e7c25 */ /* 0x000fc8000f8e0008 */
[----:B------:R-:W-:Y:S01]  /*6870*/  F2FP.F16.F32.PACK_AB R11, R11, R16 ;  /* 0x000000100b0b723e */ /* 0x000fe200000000ff */
[----:B------:R-:W-:Y:S01]  /*6880*/  IMAD R9, R53, UR13, R20 ;  /* 0x0000000d35097c24 */ /* 0x000fe2000f8e0214 */
[----:B------:R-:W-:Y:S02]  /*6890*/  ULDC.64 UR12, c[0x0][0x210] ;  /* 0x00008400000c7ab9 */ /* 0x000fe40000000a00 */
[----:B------:R-:W-:Y:S02]  /*68a0*/  LEA R8, P0, R14, UR12, 0x1 ;  /* 0x0000000c0e087c11 */ /* 0x000fe4000f8008ff */
[----:B------:R-:W-:-:S04]  /*68b0*/  IADD3 R9, R15, R9, RZ ;  /* 0x000000090f097210 */ /* 0x000fc80007ffe0ff */
[----:B------:R-:W-:-:S05]  /*68c0*/  LEA.HI.X R9, R14, UR13, R9, 0x1, P0 ;  /* 0x0000000d0e097c11 */ /* 0x000fca00080f0c09 */
[----:B------:R0:W-:Y:S02]  /*68d0*/  STG.E desc[UR8][R8.64], R11 ;  /* 0x0000000b08007986 */ /* 0x0001e4000c101908 */
.L_x_646:
[----:B------:R-:W-:Y:S05]  /*68e0*/  BSYNC B0 ;  /* 0x0000000000007941 */ /* 0x000fea0003800000 */
.L_x_645:
        /* <DEDUP_REMOVED lines=23> */
.L_x_647:
        /* <DEDUP_REMOVED lines=16> */
[----:B------:R-:W-:Y:S02]  /*6b60*/  F2FP.F16.F32.PACK_AB R11, R10, R11 ;  /* 0x0000000b0a0b723e */ /* 0x000fe400000000ff */
[----:B------:R-:W-:-:S05]  /*6b70*/  LEA.HI.X R9, R66, UR13, R21, 0x1, P0 ;  /* 0x0000000d42097c11 */ /* 0x000fca00080f0c15 */
[----:B------:R0:W-:Y:S02]  /*6b80*/  STG.E desc[UR8][R8.64], R11 ;  /* 0x0000000b08007986 */ /* 0x0001e4000c101908 */
.L_x_649:
[----:B------:R-:W-:Y:S05]  /*6b90*/  BSYNC B0 ;  /* 0x0000000000007941 */ /* 0x000fea0003800000 */
.L_x_648:
[----:B0-----:R-:W0:Y:S01]  /*6ba0*/  LDC R9, c[0x0][0x10] ;  /* 0x00000400ff097b82 */ /* 0x001e220000000800 */
[----:B------:R-:W-:Y:S02]  /*6bb0*/  IADD3 R51, R51, 0x1, RZ ;  /* 0x0000000133337810 */ /* 0x000fe40007ffe0ff */
[----:B0-----:R-:W-:-:S04]  /*6bc0*/  IADD3 R60, R9, R60, RZ ;  /* 0x0000003c093c7210 */ /* 0x001fc80007ffe0ff */
[----:B------:R-:W-:-:S13]  /*6bd0*/  ISETP.GE.AND P0, PT, R60, UR4, PT ;  /* 0x000000043c007c0c */ /* 0x000fda000bf06270 */
[----:B------:R-:W-:Y:S05]  /*6be0*/  @!P0 BRA `(.L_x_650) ;  /* 0xffffff9400d48947 */ /* 0x000fea000383ffff */
.L_x_599:
        /* <DEDUP_REMOVED lines=19> */
.L_x_652:
[----:B------:R-:W-:Y:S05]  /*6d20*/  BSYNC B0 ;  /* 0x0000000000007941 */ /* 0x000fea0003800000 */
.L_x_651:
        /* <DEDUP_REMOVED lines=11> */
.L_x_654:
[----:B------:R-:W2:Y:S04]  /*6de0*/  LDG.E.STRONG.GPU R5, desc[UR8][R2.64] ;  /* 0x0000000802057981 */ /* 0x000ea8000c1ef900 */
[----:B--2---:R-:W-:Y:S01]  /*6df0*/  CCTL.IVALL ;  /* 0x00000000ff00798f */ /* 0x004fe20002000000 */
[----:B------:R-:W-:Y:S05]  /*6e00*/  YIELD ;  /* 0x0000000000007946 */ /* 0x000fea0003800000 */
[----:B------:R-:W-:-:S13]  /*6e10*/  ISETP.NE.AND P0, PT, R5, R0, PT ;  /* 0x000000000500720c */ /* 0x000fda0003f05270 */
[----:B------:R-:W-:Y:S05]  /*6e20*/  @P0 BRA `(.L_x_654) ;  /* 0xfffffffc00ec0947 */ /* 0x000fea000383ffff */
.L_x_653:
        /* <DEDUP_REMOVED lines=24> */
.L_x_655:
        /* <DEDUP_REMOVED lines=23> */
.L_x_656:
        /* <DEDUP_REMOVED lines=14> */
.L_x_2294:


//--------------------- .text._Z35group_norm_nhwc_bwd_one_pass_kernelI11Fp16IOBf16WLi64ELi20ELi640EEv26Group_norm_nhwc_bwd_params --------------------------
	.section	.text._Z35group_norm_nhwc_bwd_one_pass_kernelI11Fp16IOBf16WLi64ELi20ELi640EEv26Group_norm_nhwc_bwd_params,"ax",@progbits
	.align	128
        .global         _Z35group_norm_nhwc_bwd_one_pass_kernelI11Fp16IOBf16WLi64ELi20ELi640EEv26Group_norm_nhwc_bwd_params
        .type           _Z35group_norm_nhwc_bwd_one_pass_kernelI11Fp16IOBf16WLi64ELi20ELi640EEv26Group_norm_nhwc_bwd_params,@function
        .size           _Z35group_norm_nhwc_bwd_one_pass_kernelI11Fp16IOBf16WLi64ELi20ELi640EEv26Group_norm_nhwc_bwd_params,(.L_x_2295 - _Z35group_norm_nhwc_bwd_one_pass_kernelI11Fp16IOBf16WLi64ELi20ELi640EEv26Group_norm_nhwc_bwd_params)
        .other          _Z35group_norm_nhwc_bwd_one_pass_kernelI11Fp16IOBf16WLi64ELi20ELi640EEv26Group_norm_nhwc_bwd_params,@"STO_CUDA_ENTRY STV_DEFAULT"
_Z35group_norm_nhwc_bwd_one_pass_kernelI11Fp16IOBf16WLi64ELi20ELi640EEv26Group_norm_nhwc_bwd_params:
.text._Z35group_norm_nhwc_bwd_one_pass_kernelI11Fp16IOBf16WLi64ELi20ELi640EEv26Group_norm_nhwc_bwd_params:
        /* <DEDUP_REMOVED lines=47> */
.L_x_680:
[----:B0-----:R-:W0:Y:S01]  /*02f0*/  LDC R10, c[0x0][0x2a0] ;  /* 0x0000a800ff0a7b82 */ /* 0x001e220000000800 */
[----:B-1----:R-:W-:Y:S01]  /*0300*/  IABS R8, UR8 ;  /* 0x0000000800087c13 */ /* 0x002fe20008000000 */
        /* <DEDUP_REMOVED lines=60> */
[----:B------:R-:W-:Y:S02]  /*06d0*/  PRMT R39, RZ, 0x5410, RZ ;  /* 0x00005410ff277816 */ /* 0x000fe400000000ff */
[----:B------:R-:W-:Y:S01]  /*06e0*/  PRMT R40, RZ, 0x5410, RZ ;  /* 0x00005410ff287816 */ /* 0x000fe200000000ff */
[----:B------:R-:W-:Y:S01]  /*06f0*/  UMOV UR9, 0x3f800000 ;  /* 0x3f80000000097882 */ /* 0x000fe20000000000 */
[----:B------:R-:W-:Y:S01]  /*0700*/  BSSY B0, `(.L_x_658) ;  /* 0x0000026000007945 */ /* 0x000fe20003800000 */
        /* <DEDUP_REMOVED lines=14> */
[----:B---3--:R-:W-:-:S04]  /*07f0*/  @P1 PRMT R39, R39, 0x5410, R8 ;  /* 0x0000541027271816 */ /* 0x008fc80000000008 */
[----:B------:R-:W-:Y:S02]  /*0800*/  @P1 PRMT R39, R8, 0x7632, R39 ;  /* 0x0000763208271816 */ /* 0x000fe40000000027 */
[----:B----4-:R-:W-:-:S03]  /*0810*/  @P1 PRMT R40, R40, 0x5410, R10 ;  /* 0x0000541028281816 */ /* 0x010fc6000000000a */
[--C-:B------:R-:W-:Y:S01]  /*0820*/  HADD2.F32 R13, -RZ, R39.reuse.H1_H1 ;  /* 0x30000027ff0d7230 */ /* 0x100fe20000004100 */
[----:B------:R-:W-:Y:S01]  /*0830*/  @P1 PRMT R40, R10, 0x7632, R40 ;  /* 0x000076320a281816 */ /* 0x000fe20000000028 */
[----:B------:R-:W-:Y:S01]  /*0840*/  HADD2.F32 R15, -RZ, R39.H0_H0 ;  /* 0x20000027ff0f7230 */ /* 0x000fe20000004100 */
        /* <DEDUP_REMOVED lines=17> */
.L_x_659:
[----:B------:R-:W-:Y:S05]  /*0960*/  BSYNC B0 ;  /* 0x0000000000007941 */ /* 0x000fea0003800000 */
.L_x_658:
[C---:B------:R-:W-:Y:S01]  /*0970*/  FADD.FTZ R8, -R4.reuse, R13 ;  /* 0x0000000d04087221 */ /* 0x040fe20000010100 */
[----:B------:R-:W-:Y:S01]  /*0980*/  FADD.FTZ R9, -R4, R15 ;  /* 0x0000000f04097221 */ /* 0x000fe20000010100 */
[--C-:B------:R-:W-:Y:S02]  /*0990*/  HADD2.F32 R7, -RZ, R40.reuse.H1_H1 ;  /* 0x30000028ff077230 */ /* 0x100fe40000004100 */
[----:B------:R-:W-:Y:S02]  /*09a0*/  HADD2.F32 R6, -RZ, R40.H0_H0 ;  /* 0x20000028ff067230 */ /* 0x000fe40000004100 */
        /* <DEDUP_REMOVED lines=21> */
.L_x_660:
        /* <DEDUP_REMOVED lines=12> */
[----:B------:R-:W-:Y:S01]  /*0bc0*/  FFMA.FTZ R9, R9, R6, RZ ;  /* 0x0000000609097223 */ /* 0x000fe200000100ff */
[----:B------:R-:W1:Y:S01]  /*0bd0*/  SHFL.DOWN PT, R10, R13, 0x1, 0x1f ;  /* 0x08201f000d0a7f89 */ /* 0x000e6200000e0000 */
[----:B------:R-:W-:Y:S01]  /*0be0*/  BSSY B0, `(.L_x_661) ;  /* 0x0000055000007945 */ /* 0x000fe20003800000 */
[----:B------:R-:W-:-:S02]  /*0bf0*/  ISETP.GT.U32.AND P3, PT, R35, 0x9, PT ;  /* 0x000000092300780c */ /* 0x000fc40003f64070 */
        /* <DEDUP_REMOVED lines=24> */
[----:B------:R-:W-:Y:S01]  /*0d80*/  FADD.FTZ R10, RZ, R7 ;  /* 0x00000007ff0a7221 */ /* 0x000fe20000010000 */
[----:B-1----:R-:W-:Y:S01]  /*0d90*/  @!P0 FADD.FTZ R12, R12, R11 ;  /* 0x0000000b0c0c8221 */ /* 0x002fe20000010000 */
[----:B------:R-:W-:Y:S01]  /*0da0*/  ISETP.NE.AND P0, PT, R32, RZ, PT ;  /* 0x000000ff2000720c */ /* 0x000fe20003f05270 */
[----:B------:R-:W-:Y:S01]  /*0db0*/  FADD.FTZ R11, RZ, R6 ;  /* 0x00000006ff0b7221 */ /* 0x000fe20000010000 */
[----:B------:R-:W-:-:S02]  /*0dc0*/  MOV R6, R13 ;  /* 0x0000000d00067202 */ /* 0x000fc40000000f00 */
[----:B------:R-:W-:Y:S02]  /*0dd0*/  MOV R7, R12 ;  /* 0x0000000c00077202 */ /* 0x000fe40000000f00 */
[----:B------:R0:W-:Y:S07]  /*0de0*/  STS.128 [R41], R8 ;  /* 0x0000000829007388 */ /* 0x0001ee0000000c00 */
        /* <DEDUP_REMOVED lines=18> */
[----:B------:R-:W-:Y:S01]  /*0f10*/  LDS.128 R24, [UR6+0xa0] ;  /* 0x0000a006ff187984 */ /* 0x000fe20008000c00 */
        /* <DEDUP_REMOVED lines=11> */
[----:B------:R-:W-:-:S03]  /*0fd0*/  FADD.FTZ R6, R6, R29 ;  /* 0x0000001d06067221 */ /* 0x000fc60000010000 */
[----:B------:R-:W-:Y:S01]  /*0fe0*/  FADD.FTZ R29, R7, R30 ;  /* 0x0000001e071d7221 */ /* 0x000fe20000010000 */
[----:B------:R-:W-:Y:S02]  /*0ff0*/  FADD.FTZ R28, R6, R31 ;  /* 0x0000001f061c7221 */ /* 0x000fe40000010000 */
[----:B------:R-:W3:Y:S01]  /*1000*/  LDS.64 R6, [UR6+0xb0] ;  /* 0x0000b006ff067984 */ /* 0x000ee20008000a00 */
        /* <DEDUP_REMOVED lines=12> */
[----:B------:R-:W-:Y:S01]  /*10d0*/  FADD.FTZ R29, R29, R24 ;  /* 0x000000181d1d7221 */ /* 0x000fe20000010000 */
[----:B------:R-:W-:-:S03]  /*10e0*/  FADD.FTZ R28, R28, R25 ;  /* 0x000000191c1c7221 */ /* 0x000fc60000010000 */
[----:B------:R-:W-:Y:S01]  /*10f0*/  FADD.FTZ R29, R29, R26 ;  /* 0x0000001a1d1d7221 */ /* 0x000fe20000010000 */
[----:B------:R-:W-:-:S03]  /*1100*/  FADD.FTZ R28, R28, R27 ;  /* 0x0000001b1c1c7221 */ /* 0x000fc60000010000 */
[----:B---3--:R-:W-:Y:S01]  /*1110*/  FADD.FTZ R6, R29, R6 ;  /* 0x000000061d067221 */ /* 0x008fe20000010000 */
[----:B------:R-:W-:-:S07]  /*1120*/  FADD.FTZ R7, R28, R7 ;  /* 0x000000071c077221 */ /* 0x000fce0000010000 */
.L_x_662:
[----:B------:R-:W-:Y:S05]  /*1130*/  BSYNC B0 ;  /* 0x0000000000007941 */ /* 0x000fea0003800000 */
.L_x_661:
        /* <DEDUP_REMOVED lines=318> */
.L_x_664:
[----:B------:R-:W-:Y:S05]  /*2520*/  BSYNC B0 ;  /* 0x0000000000007941 */ /* 0x000fea0003800000 */
.L_x_663:
        /* <DEDUP_REMOVED lines=20> */
.L_x_666:
[----:B------:R-:W-:Y:S05]  /*2670*/  BSYNC B0 ;  /* 0x0000000000007941 */ /* 0x000fea0003800000 */
.L_x_665:
        /* <DEDUP_REMOVED lines=34> */
.L_x_669:
[----:B------:R-:W2:Y:S04]  /*28a0*/  LDG.E.STRONG.GPU R10, desc[UR14][R8.64] ;  /* 0x0000000e080a7981 */ /* 0x000ea8000c1ef900 */
[----:B--2---:R-:W-:Y:S01]  /*28b0*/  CCTL.IVALL ;  /* 0x00000000ff00798f */ /* 0x004fe20002000000 */
[----:B------:R-:W-:Y:S05]  /*28c0*/  YIELD ;  /* 0x0000000000007946 */ /* 0x000fea0003800000 */
[----:B------:R-:W-:-:S13]  /*28d0*/  ISETP.NE.AND P0, PT, R10, R13, PT ;  /* 0x0000000d0a00720c */ /* 0x000fda0003f05270 */
[----:B------:R-:W-:Y:S05]  /*28e0*/  @P0 BRA `(.L_x_669) ;  /* 0xfffffffc00ec0947 */ /* 0x000fea000383ffff */
.L_x_668:
        /* <DEDUP_REMOVED lines=17> */
.L_x_673:
        /* <DEDUP_REMOVED lines=115> */
.L_x_672:
        /* <DEDUP_REMOVED lines=61> */
.L_x_674:
[----:B------:R-:W-:-:S13]  /*3500*/  ISETP.NE.OR P0, PT, R20, RZ, P0 ;  /* 0x000000ff1400720c */ /* 0x000fda0000705670 */
[----:B------:R-:W-:Y:S05]  /*3510*/  @!P0 BRA `(.L_x_670) ;  /* 0x00000000007c8947 */ /* 0x000fea0003800000 */
.L_x_671:
        /* <DEDUP_REMOVED lines=31> */
.L_x_670:
        /* <DEDUP_REMOVED lines=11> */
.L_x_676:
[----:B------:R-:W-:Y:S05]  /*37c0*/  BSYNC B0 ;  /* 0x0000000000007941 */ /* 0x000fea0003800000 */
.L_x_675:
        /* <DEDUP_REMOVED lines=16> */
.L_x_667:
[----:B------:R-:W1:Y:S01]  /*38d0*/  S2UR UR7, SR_CgaCtaId ;  /* 0x00000000000779c3 */ /* 0x000e620000008800 */
[----:B------:R-:W-:Y:S01]  /*38e0*/  UMOV UR6, 0x400 ;  /* 0x0000040000067882 */ /* 0x000fe20000000000 */
[----:B------:R-:W-:Y:S01]  /*38f0*/  ISETP.NE.AND P0, PT, RZ, UR18, PT ;  /* 0x00000012ff007c0c */ /* 0x000fe2000bf05270 */
[--C-:B0-2---:R-:W-:Y:S02]  /*3900*/  HADD2.F32 R11, -RZ, R39.reuse.H1_H1 ;  /* 0x30000027ff0b7230 */ /* 0x105fe40000004100 */
[----:B------:R-:W-:-:S03]  /*3910*/  HADD2.F32 R39, -RZ, R39.H0_H0 ;  /* 0x20000027ff277230 */ /* 0x000fc60000004100 */
[C---:B------:R-:W-:Y:S01]  /*3920*/  FADD.FTZ R2, -R4.reuse, R11 ;  /* 0x0000000b04027221 */ /* 0x040fe20000010100 */
[--C-:B------:R-:W-:Y:S02]  /*3930*/  HADD2.F32 R11, -RZ, R40.reuse.H1_H1 ;  /* 0x30000028ff0b7230 */ /* 0x100fe40000004100 */
[----:B------:R-:W-:Y:S01]  /*3940*/  FADD.FTZ R39, -R4, R39 ;  /* 0x0000002704277221 */ /* 0x000fe20000010100 */
[----:B------:R-:W-:Y:S02]  /*3950*/  HADD2.F32 R40, -RZ, R40.H0_H0 ;  /* 0x20000028ff287230 */ /* 0x000fe40000004100 */
[----:B------:R-:W-:Y:S01]  /*3960*/  FMUL.FTZ R12, R2, UR9 ;  /* 0x00000009020c7c20 */ /* 0x000fe20008410000 */
        /* <DEDUP_REMOVED lines=9> */
[----:B0-----:R-:W-:-:S05]  /*3a00*/  FMUL.FTZ R6, R36, -1.4426950216293334961 ;  /* 0xbfb8aa3b24067820 */ /* 0x001fca0000410000 */
[----:B------:R-:W0:Y:S08]  /*3a10*/  MUFU.EX2 R2, R2 ;  /* 0x0000000200027308 */ /* 0x000e300000000800 */
[----:B------:R-:W2:Y:S01]  /*3a20*/  MUFU.EX2 R6, R6 ;  /* 0x0000000600067308 */ /* 0x000ea20000000800 */
[----:B0-----:R-:W-:-:S07]  /*3a30*/  FADD.FTZ R4, R2, 1 ;  /* 0x3f80000002047421 */ /* 0x001fce0000010000 */
[----:B------:R-:W0:Y:S01]  /*3a40*/  MUFU.RCP R4, R4 ;  /* 0x0000000400047308 */ /* 0x000e220000001000 */
[----:B--2---:R-:W-:-:S07]  /*3a50*/  FADD.FTZ R7, R6, 1 ;  /* 0x3f80000006077421 */ /* 0x004fce0000010000 */
[----:B------:R-:W2:Y:S01]  /*3a60*/  MUFU.RCP R7, R7 ;  /* 0x0000000700077308 */ /* 0x000ea20000001000 */
[----:B0-----:R-:W-:Y:S01]  /*3a70*/  FADD.FTZ R10, -R4, 1 ;  /* 0x3f800000040a7421 */ /* 0x001fe20000010100 */
[----:B------:R-:W-:-:S03]  /*3a80*/  FMUL.FTZ R11, R11, R4 ;  /* 0x000000040b0b7220 */ /* 0x000fc60000410000 */
[----:B------:R-:W-:Y:S01]  /*3a90*/  FFMA.FTZ R10, R37, R10, 1 ;  /* 0x3f800000250a7423 */ /* 0x000fe2000001000a */
[----:B--2---:R-:W-:Y:S01]  /*3aa0*/  FADD.FTZ R13, -R7, 1 ;  /* 0x3f800000070d7421 */ /* 0x004fe20000010100 */
[----:B------:R-:W-:Y:S02]  /*3ab0*/  FMUL.FTZ R40, R40, R7 ;  /* 0x0000000728287220 */ /* 0x000fe40000410000 */
[----:B------:R-:W-:Y:S01]  /*3ac0*/  FMUL.FTZ R11, R11, R10 ;  /* 0x0000000a0b0b7220 */ /* 0x000fe20000410000 */
[----:B------:R-:W-:-:S04]  /*3ad0*/  FFMA.FTZ R13, R36, R13, 1 ;  /* 0x3f800000240d7423 */ /* 0x000fc8000001000d */
[----:B------:R-:W-:-:S07]  /*3ae0*/  FMUL.FTZ R40, R40, R13 ;  /* 0x0000000d28287220 */ /* 0x000fce0000410000 */
.L_x_677:
        /* <DEDUP_REMOVED lines=12> */
[----:B0-----:R-:W-:Y:S01]  /*3bb0*/  IMAD R7, R33, UR21, R4 ;  /* 0x0000001521077c24 */ /* 0x001fe2000f8e0204 */
[----:B------:R-:W-:Y:S01]  /*3bc0*/  ULDC.64 UR6, c[0x0][0x210] ;  /* 0x0000840000067ab9 */ /* 0x000fe20000000a00 */
[----:B------:R-:W-:Y:S01]  /*3bd0*/  FFMA.FTZ R2, R11, R38, -R2 ;  /* 0x000000260b027223 */ /* 0x000fe20000010802 */
[----:B------:R-:W-:Y:S01]  /*3be0*/  FFMA.FTZ R9, R40, R5, -R9 ;  /* 0x0000000528097223 */ /* 0x000fe20000010809 */
[----:B------:R-:W-:Y:S02]  /*3bf0*/  LEA R4, P0, R42, UR6, 0x1 ;  /* 0x000000062a047c11 */ /* 0x000fe4000f8008ff */
[----:B------:R-:W-:Y:S01]  /*3c00*/  IADD3 R5, R43, R7, RZ ;  /* 0x000000072b057210 */ /* 0x000fe20007ffe0ff */
[----:B------:R-:W-:Y:S01]  /*3c10*/  FMUL.FTZ R2, R2, UR9 ;  /* 0x0000000902027c20 */ /* 0x000fe20008410000 */
[----:B------:R-:W-:-:S02]  /*3c20*/  FMUL.FTZ R7, R9, UR9 ;  /* 0x0000000909077c20 */ /* 0x000fc40008410000 */
[----:B------:R-:W-:-:S03]  /*3c30*/  LEA.HI.X R5, R42, UR7, R5, 0x1, P0 ;  /* 0x000000072a057c11 */ /* 0x000fc600080f0c05 */
[----:B------:R-:W-:-:S05]  /*3c40*/  F2FP.F16.F32.PACK_AB R7, R7, R2 ;  /* 0x000000020707723e */ /* 0x000fca00000000ff */
[----:B------:R2:W-:Y:S02]  /*3c50*/  STG.E desc[UR14][R4.64], R7 ;  /* 0x0000000704007986 */ /* 0x0005e4000c10190e */
.L_x_679:
[----:B------:R-:W-:Y:S05]  /*3c60*/  BSYNC B0 ;  /* 0x0000000000007941 */ /* 0x000fea0003800000 */
.L_x_678:
[----:B------:R-:W-:Y:S01]  /*3c70*/  ULDC UR6, c[0x0][0x10] ;  /* 0x0000040000067ab9 */ /* 0x000fe20000000800 */
[----:B------:R-:W-:Y:S02]  /*3c80*/  UIADD3 UR4, UR4, 0x1, URZ ;  /* 0x0000000104047890 */ /* 0x000fe4000fffe03f */
[----:B------:R-:W-:-:S04]  /*3c90*/  UIADD3 UR8, UR6, UR8, URZ ;  /* 0x0000000806087290 */ /* 0x000fc8000fffe03f */
[----:B------:R-:W-:-:S06]  /*3ca0*/  UISETP.GE.AND UP0, UPT, UR8, UR5, UPT ;  /* 0x000000050800728c */ /* 0x000fcc000bf06270 */
[----:B------:R-:W-:-:S13]  /*3cb0*/  PLOP3.LUT P0, PT, PT, PT, UP0, 0x80, 0x0 ;  /* 0x000000000000781c */ /* 0x000fda0003f0f008 */
[----:B------:R-:W-:Y:S05]  /*3cc0*/  @!P0 BRA `(.L_x_680) ;  /* 0xffffffc400888947 */ /* 0x000fea000383ffff */
.L_x_657:
[----:B--2---:R-:W2:Y:S01]  /*3cd0*/  LDC R4, c[0x0][0xc] ;  /* 0x00000300ff047b82 */ /* 0x004ea20000000800 */
[----:B------:R-:W-:Y:S01]  /*3ce0*/  ISETP.NE.AND P1, PT, R35, RZ, PT ;  /* 0x000000ff2300720c */ /* 0x000fe20003f25270 */
[----:B------:R-:W-:Y:S06]  /*3cf0*/  BSSY B0, `(.L_x_681) ;  /* 0x0000011000007945 */ /* 0x000fec0003800000 */
[----:B0-----:R-:W0:Y:S08]  /*3d00*/  LDC R7, c[0x0][0x10] ;  /* 0x00000400ff077b82 */ /* 0x001e300000000800 */
        /* <DEDUP_REMOVED lines=15> */
.L_x_682:
[----:B------:R-:W-:Y:S05]  /*3e00*/  BSYNC B0 ;  /* 0x0000000000007941 */ /* 0x000fea0003800000 */
.L_x_681:
        /* <DEDUP_REMOVED lines=11> */
.L_x_684:
[----:B------:R-:W2:Y:S04]  /*3ec0*/  LDG.E.STRONG.GPU R5, desc[UR14][R2.64] ;  /* 0x0000000e02057981 */ /* 0x000ea8000c1ef900 */
[----:B--2---:R-:W-:Y:S01]  /*3ed0*/  CCTL.IVALL ;  /* 0x00000000ff00798f */ /* 0x004fe20002000000 */
[----:B------:R-:W-:Y:S05]  /*3ee0*/  YIELD ;  /* 0x0000000000007946 */ /* 0x000fea0003800000 */
[----:B------:R-:W-:-:S13]  /*3ef0*/  ISETP.NE.AND P0, PT, R5, R0, PT ;  /* 0x000000000500720c */ /* 0x000fda0003f05270 */
[----:B------:R-:W-:Y:S05]  /*3f00*/  @P0 BRA `(.L_x_684) ;  /* 0xfffffffc00ec0947 */ /* 0x000fea000383ffff */
.L_x_683:
        /* <DEDUP_REMOVED lines=24> */
.L_x_685:
        /* <DEDUP_REMOVED lines=25> */
.L_x_686:
        /* <DEDUP_REMOVED lines=14> */
.L_x_2295:


//--------------------- .text._Z35group_norm_nhwc_bwd_one_pass_kernelI11Fp16IOBf16WLi128ELi20ELi640EEv26Group_norm_nhwc_bwd_params --------------------------
	.section	.text._Z35group_norm_nhwc_bwd_one_pass_kernelI11Fp16IOBf16WLi128ELi20ELi640EEv26Group_norm_nhwc_bwd_params,"ax",@progbits
	.align	128
        .global         _Z35group_norm_nhwc_bwd_one_pass_kernelI11Fp16IOBf16WLi128ELi20ELi640EEv26Group_norm_nhwc_bwd_params
        .type           _Z35group_norm_nhwc_bwd_one_pass_kernelI11Fp16IOBf16WLi128ELi20ELi640EEv26Group_norm_nhwc_bwd_params,@function
        .size           _Z35group_norm_nhwc_bwd_one_pass_kernelI11Fp16IOBf16WLi128ELi20ELi640EEv26Group_norm_nhwc_bwd_params,(.L_x_2296 - _Z35group_norm_nhwc_bwd_one_pass_kernelI11Fp16IOBf16WLi128ELi20ELi640EEv26Group_norm_nhwc_bwd_params)
        .other          _Z35group_norm_nhwc_bwd_one_pass_kernelI11Fp16IOBf16WLi128ELi20ELi640EEv26Group_norm_nhwc_bwd_params,@"STO_CUDA_ENTRY STV_DEFAULT"
_Z35group_norm_nhwc_bwd_one_pass_kernelI11Fp16IOBf16WLi128ELi20ELi640EEv26Group_norm_nhwc_bwd_params:
.text._Z35group_norm_nhwc_bwd_one_pass_kernelI11Fp16IOBf16WLi128ELi20ELi640EEv26Group_norm_nhwc_bwd_params:
        /* <DEDUP_REMOVED lines=48> */
.L_x_714:
        /* <DEDUP_REMOVED lines=120> */
.L_x_689:
[----:B------:R-:W-:Y:S05]  /*0a80*/  BSYNC B0 ;  /* 0x0000000000007941 */ /* 0x000fea0003800000 */
.L_x_688:
[----:B------:R-:W-:Y:S01]  /*0a90*/  ISETP.NE.AND P2, PT, RZ, UR18, PT ;  /* 0x00000012ff007c0c */ /* 0x000fe2000bf45270 */
[--C-:B-----5:R-:W-:Y:S02]  /*0aa0*/  HADD2.F32 R6, -RZ, R33.reuse.H0_H0 ;  /* 0x20000021ff067230 */ /* 0x120fe40000004100 */
[----:B------:R-:W-:Y:S02]  /*0ab0*/  HADD2.F32 R7, -RZ, R33.H1_H1 ;  /* 0x30000021ff077230 */ /* 0x000fe40000004100 */
[----:B------:R-:W-:Y:S02]  /*0ac0*/  HADD2.F32 R13, -RZ, R34.H0_H0 ;  /* 0x20000022ff0d7230 */ /* 0x000fe40000004100 */
[----:B------:R-:W-:Y:S01]  /*0ad0*/  FADD.FTZ R6, R6, -UR19 ;  /* 0x8000001306067e21 */ /* 0x000fe20008010000 */
[--C-:B------:R-:W-:Y:S02]  /*0ae0*/  HADD2.F32 R11, -RZ, R32.reuse.H0_H0 ;  /* 0x20000020ff0b7230 */ /* 0x100fe40000004100 */
[----:B------:R-:W-:Y:S01]  /*0af0*/  FADD.FTZ R7, R7, -UR19 ;  /* 0x8000001307077e21 */ /* 0x000fe20008010000 */
[----:B------:R-:W-:-:S02]  /*0b00*/  HADD2.F32 R10, -RZ, R32.H1_H1 ;  /* 0x30000020ff0a7230 */ /* 0x000fc40000004100 */
[----:B------:R-:W-:Y:S01]  /*0b10*/  FADD.FTZ R13, R13, -UR19 ;  /* 0x800000130d0d7e21 */ /* 0x000fe20008010000 */
[----:B------:R-:W-:Y:S02]  /*0b20*/  HADD2.F32 R12, -RZ, R34.H1_H1 ;  /* 0x30000022ff0c7230 */ /* 0x000fe40000004100 */
[----:B------:R-:W-:Y:S01]  /*0b30*/  FMUL.FTZ R6, R6, UR13 ;  /* 0x0000000d06067c20 */ /* 0x000fe20008410000 */
        /* <DEDUP_REMOVED lines=22> */
.L_x_690:
        /* <DEDUP_REMOVED lines=26> */
.L_x_691:
        /* <DEDUP_REMOVED lines=105> */
.L_x_693:
[----:B------:R-:W-:Y:S05]  /*14d0*/  BSYNC B0 ;  /* 0x0000000000007941 */ /* 0x000fea0003800000 */
.L_x_692:
        /* <DEDUP_REMOVED lines=318> */
.L_x_695:
[----:B------:R-:W-:Y:S05]  /*28c0*/  BSYNC B0 ;  /* 0x0000000000007941 */ /* 0x000fea0003800000 */
.L_x_694:
        /* <DEDUP_REMOVED lines=20> */
.L_x_697:
[----:B------:R-:W-:Y:S05]  /*2a10*/  BSYNC B0 ;  /* 0x0000000000007941 */ /* 0x000fea0003800000 */
.L_x_696:
        /* <DEDUP_REMOVED lines=34> */
.L_x_700:
[----:B------:R-:W2:Y:S04]  /*2c40*/  LDG.E.STRONG.GPU R10, desc[UR14][R8.64] ;  /* 0x0000000e080a7981 */ /* 0x000ea8000c1ef900 */
[----:B--2---:R-:W-:Y:S01]  /*2c50*/  CCTL.IVALL ;  /* 0x00000000ff00798f */ /* 0x004fe20002000000 */
[----:B------:R-:W-:Y:S05]  /*2c60*/  YIELD ;  /* 0x0000000000007946 */ /* 0x000fea0003800000 */
[----:B------:R-:W-:-:S13]  /*2c70*/  ISETP.NE.AND P0, PT, R10, R13, PT ;  /* 0x0000000d0a00720c */ /* 0x000fda0003f05270 */
[----:B------:R-:W-:Y:S05]  /*2c80*/  @P0 BRA `(.L_x_700) ;  /* 0xfffffffc00ec0947 */ /* 0x000fea000383ffff */
.L_x_699:
        /* <DEDUP_REMOVED lines=17> */
.L_x_704:
        /* <DEDUP_REMOVED lines=115> */
.L_x_703:
        /* <DEDUP_REMOVED lines=61> */
.L_x_705:
[----:B------:R-:W-:-:S13]  /*38a0*/  ISETP.NE.OR P0, PT, R18, RZ, P0 ;  /* 0x000000ff1200720c */ /* 0x000fda0000705670 */
[----:B------:R-:W-:Y:S05]  /*38b0*/  @!P0 BRA `(.L_x_701) ;  /* 0x00000000007c8947 */ /* 0x000fea0003800000 */
.L_x_702:
        /* <DEDUP_REMOVED lines=31> */
.L_x_701:
        /* <DEDUP_REMOVED lines=11> */
.L_x_707:
[----:B------:R-:W-:Y:S05]  /*3b60*/  BSYNC B0 ;  /* 0x0000000000007941 */ /* 0x000fea0003800000 */
.L_x_706:
        /* <DEDUP_REMOVED lines=16> */
.L_x_698:
        /* <DEDUP_REMOVED lines=19> */
[----:B0-----:R-:W-:-:S03]  /*3da0*/  FADD.FTZ R6, R8, -UR19 ;  /* 0x8000001308067e21 */ /* 0x001fc60008010000 */
[----:B------:R-:W-:Y:S01]  /*3db0*/  FADD.FTZ R7, R34, -UR19 ;  /* 0x8000001322077e21 */ /* 0x000fe20008010000 */
        /* <DEDUP_REMOVED lines=19> */
.L_x_708:
        /* <DEDUP_REMOVED lines=10> */
[----:B------:R-:W-:-:S04]  /*3f90*/  IMAD.WIDE.U32 R10, R36, UR8, R10 ;  /* 0x00000008240a7c25 */ /* 0x000fc8000f8e000a */
[----:B------:R-:W-:Y:S01]  /*3fa0*/  IMAD R17, R36, UR9, R15 ;  /* 0x0000000924117c24 */ /* 0x000fe2000f8e020f */
[----:B------:R-:W-:Y:S01]  /*3fb0*/  ULDC.64 UR8, c[0x0][0x210] ;  /* 0x0000840000087ab9 */ /* 0x000fe20000000a00 */
[----:B------:R-:W-:Y:S01]  /*3fc0*/  FMUL.FTZ R15, R8, UR13 ;  /* 0x0000000d080f7c20 */ /* 0x000fe20008410000 */
[----:B------:R-:W-:Y:S01]  /*3fd0*/  FMUL.FTZ R8, R13, UR13 ;  /* 0x0000000d0d087c20 */ /* 0x000fe20008410000 */
[----:B------:R-:W-:Y:S02]  /*3fe0*/  LEA R12, P0, R10, UR8, 0x1 ;  /* 0x000000080a0c7c11 */ /* 0x000fe4000f8008ff */
[----:B------:R-:W-:Y:S02]  /*3ff0*/  IADD3 R17, R11, R17, RZ ;  /* 0x000000110b117210 */ /* 0x000fe40007ffe0ff */
[----:B------:R-:W-:Y:S02]  /*4000*/  F2FP.F16.F32.PACK_AB R11, R8, R15 ;  /* 0x0000000f080b723e */ /* 0x000fe400000000ff */
[----:B------:R-:W-:-:S05]  /*4010*/  LEA.HI.X R13, R10, UR9, R17, 0x1, P0 ;  /* 0x000000090a0d7c11 */ /* 0x000fca00080f0c11 */
[----:B------:R0:W-:Y:S02]  /*4020*/  STG.E desc[UR14][R12.64], R11 ;  /* 0x0000000b0c007986 */ /* 0x0001e4000c10190e */
.L_x_710:
[----:B------:R-:W-:Y:S05]  /*4030*/  BSYNC B0 ;  /* 0x0000000000007941 */ /* 0x000fea0003800000 */
.L_x_709:
[--C-:B0-----:R-:W-:Y:S02]  /*4040*/  HADD2.F32 R11, -RZ, R31.reuse.H0_H0 ;  /* 0x2000001fff0b7230 */ /* 0x101fe40000004100 */
        /* <DEDUP_REMOVED lines=22> */
.L_x_711:
        /* <DEDUP_REMOVED lines=24> */
.L_x_713:
[----:B------:R-:W-:Y:S05]  /*4330*/  BSYNC B0 ;  /* 0x0000000000007941 */ /* 0x000fea0003800000 */
.L_x_712:
[----:B------:R-:W-:Y:S01]  /*4340*/  ULDC UR8, c[0x0][0x10] ;  /* 0x0000040000087ab9 */ /* 0x000fe20000000800 */
[----:B------:R-:W-:Y:S02]  /*4350*/  UIADD3 UR4, UR4, 0x1, URZ ;  /* 0x0000000104047890 */ /* 0x000fe4000fffe03f */
[----:B------:R-:W-:-:S04]  /*4360*/  UIADD3 UR7, UR8, UR7, URZ ;  /* 0x0000000708077290 */ /* 0x000fc8000fffe03f */
[----:B------:R-:W-:-:S06]  /*4370*/  UISETP.GE.AND UP0, UPT, UR7, UR5, UPT ;  /* 0x000000050700728c */ /* 0x000fcc000bf06270 */
[----:B------:R-:W-:-:S13]  /*4380*/  PLOP3.LUT P0, PT, PT, PT, UP0, 0x80, 0x0 ;  /* 0x000000000000781c */ /* 0x000fda0003f0f008 */
[----:B------:R-:W-:Y:S05]  /*4390*/  @!P0 BRA `(.L_x_714) ;  /* 0xffffffbc00d88947 */ /* 0x000fea000383ffff */
.L_x_687:
        /* <DEDUP_REMOVED lines=19> */
.L_x_716:
[----:B------:R-:W-:Y:S05]  /*44d0*/  BSYNC B0 ;  /* 0x0000000000007941 */ /* 0x000fea0003800000 */
.L_x_715:
        /* <DEDUP_REMOVED lines=11> */
.L_x_718:
[----:B------:R-:W2:Y:S04]  /*4590*/  LDG.E.STRONG.GPU R5, desc[UR14][R2.64] ;  /* 0x0000000e02057981 */ /* 0x000ea8000c1ef900 */
[----:B--2---:R-:W-:Y:S01]  /*45a0*/  CCTL.IVALL ;  /* 0x00000000ff00798f */ /* 0x004fe20002000000 */
[----:B------:R-:W-:Y:S05]  /*45b0*/  YIELD ;  /* 0x0000000000007946 */ /* 0x000fea0003800000 */
[----:B------:R-:W-:-:S13]  /*45c0*/  ISETP.NE.AND P0, PT, R5, R0, PT ;  /* 0x000000000500720c */ /* 0x000fda0003f05270 */
[----:B------:R-:W-:Y:S05]  /*45d0*/  @P0 BRA `(.L_x_718) ;  /* 0xfffffffc00ec0947 */ /* 0x000fea000383ffff */
.L_x_717:
        /* <DEDUP_REMOVED lines=24> */
.L_x_719:
        /* <DEDUP_REMOVED lines=25> */
.L_x_720:
        /* <DEDUP_REMOVED lines=9> */
.L_x_2296:


//--------------------- .text._Z35group_norm_nhwc_bwd_one_pass_kernelI11Fp16IOBf16WLi256ELi20ELi640EEv26Group_norm_nhwc_bwd_params --------------------------
	.section	.text._Z35group_norm_nhwc_bwd_one_pass_kernelI11Fp16IOBf16WLi256ELi20ELi640EEv26Group_norm_nhwc_bwd_params,"ax",@progbits
	.align	128
        .global         _Z35group_norm_nhwc_bwd_one_pass_kernelI11Fp16IOBf16WLi256ELi20ELi640EEv26Group_norm_nhwc_bwd_params
        .type           _Z35group_norm_nhwc_bwd_one_pass_kernelI11Fp16IOBf16WLi256ELi20ELi640EEv26Group_norm_nhwc_bwd_params,@function
        .size           _Z35group_norm_nhwc_bwd_one_pass_kernelI11Fp16IOBf16WLi256ELi20ELi640EEv26Group_norm_nhwc_bwd_params,(.L_x_2297 - _Z35group_norm_nhwc_bwd_one_pass_kernelI11Fp16IOBf16WLi256ELi20ELi640EEv26Group_norm_nhwc_bwd_params)
        .other          _Z35group_norm_nhwc_bwd_one_pass_kernelI11Fp16IOBf16WLi256ELi20ELi640EEv26Group_norm_nhwc_bwd_params,@"STO_CUDA_ENTRY STV_DEFAULT"
_Z35group_norm_nhwc_bwd_one_pass_kernelI11Fp16IOBf16WLi256ELi20ELi640EEv26Group_norm_nhwc_bwd_params:
.text._Z35group_norm_nhwc_bwd_one_pass_kernelI11Fp16IOBf16WLi256ELi20ELi640EEv26Group_norm_nhwc_bwd_params:
        /* <DEDUP_REMOVED lines=45> */
.L_x_756:
[----:B0-----:R-:W0:Y:S01]  /*02d0*/  LDC R9, c[0x0][0x2a0] ;  /* 0x0000a800ff097b82 */ /* 0x001e220000000800 */
[----:B------:R-:W-:Y:S01]  /*02e0*/  IABS R6, UR9 ;  /* 0x0000000900067c13 */ /* 0x000fe20008000000 */
[----:B------:R-:W1:Y:S01]  /*02f0*/  S2R R10, SR_TID.X ;  /* 0x00000000000a7919 */ /* 0x000e620000002100 */
        /* <DEDUP_REMOVED lines=19> */
[----:B------:R-:W-:-:S05]  /*0430*/  IADD3 R3, -R6, RZ, RZ ;  /* 0x000000ff06037210 */ /* 0x000fca0007ffe1ff */
[----:B------:R-:W-:Y:S01]  /*0440*/  IMAD R3, R8, R3, R7 ;  /* 0x0000000308037224 */ /* 0x000fe200078e0207 */
[----:B------:R-:W-:-:S04]  /*0450*/  LOP3.LUT R7, R9, UR9, RZ, 0x3c, !PT ;  /* 0x0000000909077c12 */ /* 0x000fc8000f8e3cff */
[----:B------:R-:W-:Y:S02]  /*0460*/  ISETP.GT.U32.AND P0, PT, R8, R3, PT ;  /* 0x000000030800720c */ /* 0x000fe40003f04070 */
[----:B------:R-:W-:Y:S02]  /*0470*/  ISETP.GE.AND P5, PT, R7, RZ, PT ;  /* 0x000000ff0700720c */ /* 0x000fe40003fa6270 */
[----:B------:R-:W-:-:S09]  /*0480*/  SHF.R.U32.HI R7, RZ, 0x3, R5 ;  /* 0x00000003ff077819 */ /* 0x000fd20000011605 */
        /* <DEDUP_REMOVED lines=11> */
[----:B------:R-:W-:Y:S01]  /*0540*/  MOV R5, R6 ;  /* 0x0000000600057202 */ /* 0x000fe20000000f00 */
[----:B------:R-:W-:Y:S01]  /*0550*/  IMAD R6, R7, -0xa, R10 ;  /* 0xfffffff607067824 */ /* 0x000fe200078e020a */
[----:B------:R-:W-:Y:S01]  /*0560*/  ISETP.GE.U32.AND P2, PT, R24, UR14, PT ;  /* 0x0000000e18007c0c */ /* 0x000fe2000bf46070 */
[----:B------:R-:W-:Y:S01]  /*0570*/  IMAD R7, R3, 0x14, RZ ;  /* 0x0000001403077824 */ /* 0x000fe200078e02ff */
[----:B------:R-:W-:-:S02]  /*0580*/  @!P5 IADD3 R5, -R5, RZ, RZ ;  /* 0x000000ff0505d210 */ /* 0x000fc40007ffe1ff */
[----:B------:R-:W-:Y:S02]  /*0590*/  SHF.L.U32 R6, R6, 0x1, RZ ;  /* 0x0000000106067819 */ /* 0x000fe400000006ff */
        /* <DEDUP_REMOVED lines=8> */
[----:B------:R-:W-:Y:S01]  /*0620*/  ISETP.GE.AND.EX P2, PT, R29, UR15, PT, P2 ;  /* 0x0000000f1d007c0c */ /* 0x000fe2000bf46320 */
[----:B------:R-:W-:Y:S01]  /*0630*/  IMAD.WIDE.U32 R42, R9, UR10, R42 ;  /* 0x0000000a092a7c25 */ /* 0x000fe2000f8e002a */
[----:B------:R-:W-:-:S03]  /*0640*/  ISETP.GE.AND.EX P0, PT, R17, UR15, PT, P0 ;  /* 0x0000000f11007c0c */ /* 0x000fc6000bf06300 */
[----:B------:R-:W-:Y:S01]  /*0650*/  IMAD R45, R9, UR11, R8 ;  /* 0x0000000b092d7c24 */ /* 0x000fe2000f8e0208 */
[----:B------:R-:W-:Y:S01]  /*0660*/  ULDC.64 UR10, c[0x0][0x248] ;  /* 0x00009200000a7ab9 */ /* 0x000fe20000000a00 */
[----:B------:R-:W-:Y:S01]  /*0670*/  SHF.R.S32.HI R9, RZ, 0x1f, R39 ;  /* 0x0000001fff097819 */ /* 0x000fe20000011427 */
[----:B------:R-:W-:Y:S01]  /*0680*/  UIMAD.WIDE UR10, UR9, 0x8, UR10 ;  /* 0x00000008090a78a5 */ /* 0x000fe2000f8e020a */
[----:B------:R-:W-:Y:S02]  /*0690*/  ISETP.GT.U32.OR P0, PT, R40, 0x27f, P0 ;  /* 0x0000027f2800780c */ /* 0x000fe40000704470 */
[----:B------:R-:W-:Y:S01]  /*06a0*/  IADD3 R45, R43, R45, RZ ;  /* 0x0000002d2b2d7210 */ /* 0x000fe20007ffe0ff */
[----:B0-----:R-:W-:Y:S02]  /*06b0*/  @P1 IMAD R10, R9, R4, RZ ;  /* 0x00000004090a1224 */ /* 0x001fe400078e02ff */
[----:B------:R-:W-:Y:S02]  /*06c0*/  MOV R8, UR10 ;  /* 0x0000000a00087c02 */ /* 0x000fe40008000f00 */
[----:B------:R-:W-:Y:S01]  /*06d0*/  MOV R9, UR11 ;  /* 0x0000000b00097c02 */ /* 0x000fe20008000f00 */
[----:B------:R-:W-:Y:S01]  /*06e0*/  @P1 IMAD R19, R39, R5, R10 ;  /* 0x0000000527131224 */ /* 0x000fe200078e020a */
[----:B------:R-:W-:-:S02]  /*06f0*/  @P1 MOV R44, R42 ;  /* 0x0000002a002c1202 */ /* 0x000fc40000000f00 */
[C---:B------:R-:W-:Y:S02]  /*0700*/  IADD3 R27, R39.reuse, 0xc0, RZ ;  /* 0x000000c0271b7810 */ /* 0x040fe40007ffe0ff */
[----:B------:R-:W-:Y:S01]  /*0710*/  CS2R R36, SRZ ;  /* 0x0000000000247805 */ /* 0x000fe2000001ff00 */
[----:B------:R-:W3:Y:S01]  /*0720*/  LDG.E.64 R8, desc[UR12][R8.64] ;  /* 0x0000000c08087981 */ /* 0x000ee2000c1e1b00 */
[----:B------:R-:W0:Y:S01]  /*0730*/  @!P0 LDC.64 R10, c[0x0][0x288] ;  /* 0x0000a200ff0a8b82 */ /* 0x000e220000000a00 */
[----:B------:R-:W-:Y:S01]  /*0740*/  ISETP.GT.U32.OR P2, PT, R40, 0x27f, P2 ;  /* 0x0000027f2800780c */ /* 0x000fe20001744470 */
[----:B------:R-:W-:Y:S01]  /*0750*/  @P1 IMAD.WIDE.U32 R14, R39, R4, R44 ;  /* 0x00000004270e1225 */ /* 0x000fe200078e002c */
[----:B------:R-:W-:Y:S02]  /*0760*/  ISETP.GE.U32.AND P3, PT, R27, UR14, PT ;  /* 0x0000000e1b007c0c */ /* 0x000fe4000bf66070 */
[----:B------:R-:W-:Y:S02]  /*0770*/  CS2R R34, SRZ ;  /* 0x0000000000227805 */ /* 0x000fe4000001ff00 */
[----:B------:R-:W-:-:S02]  /*0780*/  SHF.R.S32.HI R25, RZ, 0x1f, R27 ;  /* 0x0000001fff197819 */ /* 0x000fc4000001141b */
[----:B------:R-:W-:Y:S02]  /*0790*/  CS2R R32, SRZ ;  /* 0x0000000000207805 */ /* 0x000fe4000001ff00 */
[----:B------:R-:W-:Y:S01]  /*07a0*/  @P1 IADD3 R19, R15, R19, RZ ;  /* 0x000000130f131210 */ /* 0x000fe20007ffe0ff */
[----:B------:R-:W1:Y:S01]  /*07b0*/  @P1 LDC.64 R4, c[0x0][0x228] ;  /* 0x00008a00ff041b82 */ /* 0x000e620000000a00 */
[----:B------:R-:W-:Y:S01]  /*07c0*/  ISETP.GE.AND.EX P3, PT, R25, UR15, PT, P3 ;  /* 0x0000000f19007c0c */ /* 0x000fe2000bf66330 */
[----:B------:R-:W-:Y:S01]  /*07d0*/  ULDC.U8 UR11, c[0x0][0x2a4] ;  /* 0x0000a900000b7ab9 */ /* 0x000fe20000000000 */
[----:B------:R-:W-:Y:S02]  /*07e0*/  @P1 SHF.L.U32 R15, R14, 0x1, RZ ;  /* 0x000000010e0f1819 */ /* 0x000fe400000006ff */
        /* <DEDUP_REMOVED lines=59> */
[----:B------:R-:W-:Y:S01]  /*0ba0*/  BSSY B0, `(.L_x_722) ;  /* 0x0000021000007945 */ /* 0x000fe20003800000 */
[----:B------:R-:W-:-:S03]  /*0bb0*/  CS2R R28, SRZ ;  /* 0x00000000001c7805 */ /* 0x000fc6000001ff00 */
        /* <DEDUP_REMOVED lines=31> */
.L_x_723:
[----:B------:R-:W-:Y:S05]  /*0db0*/  BSYNC B0 ;  /* 0x0000000000007941 */ /* 0x000fea0003800000 */
.L_x_722:
[----:B------:R-:W-:Y:S01]  /*0dc0*/  ISETP.NE.AND P3, PT, RZ, UR11, PT ;  /* 0x0000000bff007c0c */ /* 0x000fe2000bf65270 */
[--C-:B-----5:R-:W-:Y:S02]  /*0dd0*/  HADD2.F32 R6, -RZ, R36.reuse.H0_H0 ;  /* 0x20000024ff067230 */ /* 0x120fe40000004100 */
        /* <DEDUP_REMOVED lines=28> */
.L_x_724:
[----:B------:R-:W-:Y:S01]  /*0fa0*/  FMUL.FTZ R6, R16, UR14 ;  /* 0x0000000e10067c20 */ /* 0x000fe20008410000 */
[----:B------:R-:W-:Y:S01]  /*0fb0*/  FMUL.FTZ R9, R13, R29 ;  /* 0x0000001d0d097220 */ /* 0x000fe20000410000 */
[--C-:B------:R-:W-:Y:S02]  /*0fc0*/  HADD2.F32 R10, -RZ, R37.reuse.H0_H0 ;  /* 0x20000025ff0a7230 */ /* 0x100fe40000004100 */
[----:B------:R-:W-:Y:S01]  /*0fd0*/  FMUL.FTZ R15, R14, R5 ;  /* 0x000000050e0f7220 */ /* 0x000fe20000410000 */
[----:B------:R-:W-:Y:S01]  /*0fe0*/  FFMA.FTZ R12, R6, R9, RZ ;  /* 0x00000009060c7223 */ /* 0x000fe200000100ff */
[----:B------:R-:W-:Y:S01]  /*0ff0*/  FADD.FTZ R8, RZ, R9 ;  /* 0x00000009ff087221 */ /* 0x000fe20000010000 */
[----:B------:R-:W-:Y:S02]  /*1000*/  HADD2.F32 R9, -RZ, R37.H1_H1 ;  /* 0x30000025ff097230 */ /* 0x000fe40000004100 */
[----:B------:R-:W-:Y:S01]  /*1010*/  FADD.FTZ R11, R10, -UR17 ;  /* 0x800000110a0b7e21 */ /* 0x000fe20008010000 */
[----:B------:R-:W-:Y:S01]  /*1020*/  FFMA.FTZ R12, R7, R15, R12 ;  /* 0x0000000f070c7223 */ /* 0x000fe2000001000c */
[----:B------:R-:W-:Y:S01]  /*1030*/  FADD.FTZ R15, R15, R8 ;  /* 0x000000080f0f7221 */ /* 0x000fe20000010000 */
[----:B------:R-:W-:-:S02]  /*1040*/  HADD2.F32 R10, -RZ, R34.H0_H0 ;  /* 0x20000022ff0a7230 */ /* 0x000fc40000004100 */
[----:B------:R-:W-:Y:S01]  /*1050*/  FADD.FTZ R9, R9, -UR17 ;  /* 0x8000001109097e21 */ /* 0x000fe20008010000 */
        /* <DEDUP_REMOVED lines=22> */
.L_x_725:
[----:B------:R-:W-:Y:S01]  /*11c0*/  FMUL.FTZ R16, R10, R29 ;  /* 0x0000001d0a107220 */ /* 0x000fe20000410000 */
[--C-:B------:R-:W-:Y:S02]  /*11d0*/  HADD2.F32 R17, -RZ, R32.reuse.H0_H0 ;  /* 0x20000020ff117230 */ /* 0x100fe40000004100 */
[----:B------:R-:W-:Y:S02]  /*11e0*/  HADD2.F32 R20, -RZ, R32.H1_H1 ;  /* 0x30000020ff147230 */ /* 0x000fe40000004100 */
[----:B------:R-:W-:Y:S01]  /*11f0*/  FADD.FTZ R19, R15, R16 ;  /* 0x000000100f137221 */ /* 0x000fe20000010000 */
[----:B------:R-:W-:Y:S01]  /*1200*/  FFMA.FTZ R12, R11, R16, R12 ;  /* 0x000000100b0c7223 */ /* 0x000fe2000001000c */
[----:B------:R-:W-:Y:S01]  /*1210*/  FADD.FTZ R17, R17, -UR17 ;  /* 0x8000001111117e21 */ /* 0x000fe20008010000 */
[--C-:B------:R-:W-:Y:S02]  /*1220*/  HADD2.F32 R18, -RZ, R31.reuse.H0_H0 ;  /* 0x2000001fff127230 */ /* 0x100fe40000004100 */
[----:B------:R-:W-:Y:S01]  /*1230*/  FADD.FTZ R15, R20, -UR17 ;  /* 0x80000011140f7e21 */ /* 0x000fe20008010000 */
[----:B------:R-:W-:-:S02]  /*1240*/  HADD2.F32 R16, -RZ, R31.H1_H1 ;  /* 0x3000001fff107230 */ /* 0x000fc40000004100 */
[----:B------:R-:W-:Y:S01]  /*1250*/  FMUL.FTZ R17, R17, UR14 ;  /* 0x0000000e11117c20 */ /* 0x000fe20008410000 */
[----:B------:R-:W-:Y:S01]  /*1260*/  FMUL.FTZ R20, R8, R5 ;  /* 0x0000000508147220 */ /* 0x000fe20000410000 */
        /* <DEDUP_REMOVED lines=20> */
.L_x_726:
[----:B------:R-:W-:Y:S01]  /*13b0*/  FFMA.FTZ R22, R9, R20, R12 ;  /* 0x0000001409167223 */ /* 0x000fe2000001000c */
[----:B------:R-:W-:Y:S01]  /*13c0*/  FMUL.FTZ R12, R18, R29 ;  /* 0x0000001d120c7220 */ /* 0x000fe20000410000 */
[----:B------:R-:W-:Y:S01]  /*13d0*/  FADD.FTZ R19, R20, R19 ;  /* 0x0000001314137221 */ /* 0x000fe20000010000 */
[--C-:B------:R-:W-:Y:S02]  /*13e0*/  HADD2.F32 R21, -RZ, R33.reuse.H1_H1 ;  /* 0x30000021ff157230 */ /* 0x100fe40000004100 */
[----:B------:R-:W-:Y:S01]  /*13f0*/  FMUL.FTZ R23, R16, R5 ;  /* 0x0000000510177220 */ /* 0x000fe20000410000 */
[----:B------:R-:W-:Y:S01]  /*1400*/  FFMA.FTZ R20, R17, R12, R22 ;  /* 0x0000000c11147223 */ /* 0x000fe20000010016 */
[----:B------:R-:W-:Y:S01]  /*1410*/  FADD.FTZ R22, R19, R12 ;  /* 0x0000000c13167221 */ /* 0x000fe20000010000 */
[----:B------:R-:W-:Y:S02]  /*1420*/  HADD2.F32 R19, -RZ, R33.H0_H0 ;  /* 0x20000021ff137230 */ /* 0x000fe40000004100 */
[----:B------:R-:W-:Y:S01]  /*1430*/  FADD.FTZ R24, R21, -UR17 ;  /* 0x8000001115187e21 */ /* 0x000fe20008010000 */
[----:B------:R-:W-:Y:S01]  /*1440*/  FFMA.FTZ R12, R15, R23, R20 ;  /* 0x000000170f0c7223 */ /* 0x000fe20000010014 */
[----:B------:R-:W-:Y:S01]  /*1450*/  FADD.FTZ R23, R23, R22 ;  /* 0x0000001617177221 */ /* 0x000fe20000010000 */
[----:B------:R-:W-:-:S02]  /*1460*/  HADD2.F32 R22, -RZ, R30.H0_H0 ;  /* 0x2000001eff167230 */ /* 0x000fc40000004100 */
[----:B------:R-:W-:Y:S01]  /*1470*/  FADD.FTZ R19, R19, -UR17 ;  /* 0x8000001113137e21 */ /* 0x000fe20008010000 */
[----:B------:R-:W-:-:S03]  /*1480*/  HADD2.F32 R20, -RZ, R30.H1_H1 ;  /* 0x3000001eff147230 */ /* 0x000fc60000004100 */
        /* <DEDUP_REMOVED lines=21> */
.L_x_727:
[----:B------:R-:W-:Y:S01]  /*15e0*/  FMUL.FTZ R24, R22, R29 ;  /* 0x0000001d16187220 */ /* 0x000fe20000410000 */
[----:B------:R-:W-:Y:S01]  /*15f0*/  ISETP.GT.AND P0, PT, R0, 0x1e, PT ;  /* 0x0000001e0000780c */ /* 0x000fe20003f04270 */
[----:B------:R-:W0:Y:S01]  /*1600*/  S2UR UR15, SR_CgaCtaId ;  /* 0x00000000000f79c3 */ /* 0x000e220000008800 */
[----:B------:R-:W-:Y:S01]  /*1610*/  FFMA.FTZ R6, R6, R13, RZ ;  /* 0x0000000d06067223 */ /* 0x000fe200000100ff */
[----:B------:R-:W-:Y:S01]  /*1620*/  FFMA.FTZ R12, R21, R24, R12 ;  /* 0x00000018150c7223 */ /* 0x000fe2000001000c */
[----:B------:R-:W-:Y:S01]  /*1630*/  FADD.FTZ R25, R23, R24 ;  /* 0x0000001817197221 */ /* 0x000fe20000010000 */
[----:B------:R-:W-:Y:S01]  /*1640*/  FMUL.FTZ R24, R20, R5 ;  /* 0x0000000514187220 */ /* 0x000fe20000410000 */
[----:B------:R-:W-:Y:S01]  /*1650*/  FFMA.FTZ R26, R7, R14, RZ ;  /* 0x0000000e071a7223 */ /* 0x000fe200000100ff */
[----:B------:R-:W-:Y:S01]  /*1660*/  FADD.FTZ R13, RZ, R13 ;  /* 0x0000000dff0d7221 */ /* 0x000fe20000010000 */
[----:B------:R-:W-:Y:S01]  /*1670*/  FADD.FTZ R7, RZ, R14 ;  /* 0x0000000eff077221 */ /* 0x000fe20000010000 */
[----:B------:R-:W-:Y:S01]  /*1680*/  FFMA.FTZ R23, R19, R24, R12 ;  /* 0x0000001813177223 */ /* 0x000fe2000001000c */
[----:B------:R-:W-:Y:S01]  /*1690*/  FADD.FTZ R12, R24, R25 ;  /* 0x00000019180c7221 */ /* 0x000fe20000010000 */
[----:B------:R-:W-:Y:S01]  /*16a0*/  UMOV UR11, 0x400 ;  /* 0x00000400000b7882 */ /* 0x000fe20000000000 */
[----:B------:R-:W-:Y:S01]  /*16b0*/  FFMA.FTZ R6, R11, R10, R6 ;  /* 0x0000000a0b067223 */ /* 0x000fe20000010006 */
[----:B------:R-:W-:Y:S01]  /*16c0*/  UIADD3 UR10, UR11, 0xd0, URZ ;  /* 0x000000d00b0a7890 */ /* 0x000fe2000fffe03f */
[----:B------:R-:W1:Y:S01]  /*16d0*/  SHFL.DOWN PT, R24, R23, 0x1, 0x1f ;  /* 0x08201f0017187f89 */ /* 0x000e6200000e0000 */
[----:B------:R-:W-:Y:S01]  /*16e0*/  FADD.FTZ R13, R13, R10 ;  /* 0x0000000a0d0d7221 */ /* 0x000fe20000010000 */
[----:B------:R-:W-:Y:S01]  /*16f0*/  FFMA.FTZ R26, R9, R8, R26 ;  /* 0x00000008091a7223 */ /* 0x000fe2000001001a */
[----:B------:R-:W-:Y:S01]  /*1700*/  FADD.FTZ R7, R7, R8 ;  /* 0x0000000807077221 */ /* 0x000fe20000010000 */
[----:B------:R-:W2:Y:S01]  /*1710*/  SHFL.DOWN PT, R25, R12, 0x1, 0x1f ;  /* 0x08201f000c197f89 */ /* 0x000ea200000e0000 */
[C---:B------:R-:W-:Y:S01]  /*1720*/  ISETP.NE.AND P2, PT, R40.reuse, RZ, PT ;  /* 0x000000ff2800720c */ /* 0x040fe20003f45270 */
        /* <DEDUP_REMOVED lines=90> */
.L_x_729:
[----:B------:R-:W-:Y:S05]  /*1cd0*/  BSYNC B0 ;  /* 0x0000000000007941 */ /* 0x000fea0003800000 */
.L_x_728:
        /* <DEDUP_REMOVED lines=318> */
.L_x_731:
[----:B------:R-:W-:Y:S05]  /*30c0*/  BSYNC B0 ;  /* 0x0000000000007941 */ /* 0x000fea0003800000 */
.L_x_730:
        /* <DEDUP_REMOVED lines=20> */
.L_x_733:
[----:B------:R-:W-:Y:S05]  /*3210*/  BSYNC B0 ;  /* 0x0000000000007941 */ /* 0x000fea0003800000 */
.L_x_732:
        /* <DEDUP_REMOVED lines=34> */
.L_x_736:
[----:B------:R-:W2:Y:S04]  /*3440*/  LDG.E.STRONG.GPU R10, desc[UR12][R8.64] ;  /* 0x0000000c080a7981 */ /* 0x000ea8000c1ef900 */
[----:B--2---:R-:W-:Y:S01]  /*3450*/  CCTL.IVALL ;  /* 0x00000000ff00798f */ /* 0x004fe20002000000 */
[----:B------:R-:W-:Y:S05]  /*3460*/  YIELD ;  /* 0x0000000000007946 */ /* 0x000fea0003800000 */
[----:B------:R-:W-:-:S13]  /*3470*/  ISETP.NE.AND P0, PT, R10, R13, PT ;  /* 0x0000000d0a00720c */ /* 0x000fda0003f05270 */
[----:B------:R-:W-:Y:S05]  /*3480*/  @P0 BRA `(.L_x_736) ;  /* 0xfffffffc00ec0947 */ /* 0x000fea000383ffff */
.L_x_735:
        /* <DEDUP_REMOVED lines=17> */
.L_x_740:
        /* <DEDUP_REMOVED lines=115> */
.L_x_739:
        /* <DEDUP_REMOVED lines=61> */
.L_x_741:
[----:B------:R-:W-:-:S13]  /*40a0*/  ISETP.NE.OR P0, PT, R17, RZ, P0 ;  /* 0x000000ff1100720c */ /* 0x000fda0000705670 */
[----:B------:R-:W-:Y:S05]  /*40b0*/  @!P0 BRA `(.L_x_737) ;  /* 0x00000000007c8947 */ /* 0x000fea0003800000 */
.L_x_738:
        /* <DEDUP_REMOVED lines=31> */
.L_x_737:
        /* <DEDUP_REMOVED lines=11> */
.L_x_743:
[----:B------:R-:W-:Y:S05]  /*4360*/  BSYNC B0 ;  /* 0x0000000000007941 */ /* 0x000fea0003800000 */
.L_x_742:
        /* <DEDUP_REMOVED lines=16> */
.L_x_734:
[----:B------:R-:W1:Y:S01]  /*4470*/  S2UR UR11, SR_CgaCtaId ;  /* 0x00000000000b79c3 */ /* 0x000e620000008800 */
[----:B------:R-:W-:Y:S01]  /*4480*/  UMOV UR10, 0x400 ;  /* 0x00000400000a7882 */ /* 0x000fe20000000000 */
[C---:B------:R-:W-:Y:S01]  /*4490*/  IADD3 R12, R39.reuse, 0x80, RZ ;  /* 0x00000080270c7810 */ /* 0x040fe20007ffe0ff */
[----:B------:R-:W-:Y:S01]  /*44a0*/  HADD2.F32 R16, -RZ, R37.H0_H0 ;  /* 0x20000025ff107230 */ /* 0x000fe20000004100 */
[----:B--2---:R-:W-:Y:S01]  /*44b0*/  IADD3 R11, R39, 0xc0, RZ ;  /* 0x000000c0270b7810 */ /* 0x004fe20007ffe0ff */
[----:B------:R-:W-:Y:S01]  /*44c0*/  HADD2.F32 R18, -RZ, R35.H1_H1 ;  /* 0x30000023ff127230 */ /* 0x000fe20000004100 */
[----:B------:R-:W-:Y:S01]  /*44d0*/  SHF.R.S32.HI R15, RZ, 0x1f, R38 ;  /* 0x0000001fff0f7819 */ /* 0x000fe20000011426 */
[----:B------:R-:W-:Y:S01]  /*44e0*/  HADD2.F32 R37, -RZ, R37.H1_H1 ;  /* 0x30000025ff257230 */ /* 0x000fe20000004100 */
[----:B------:R-:W-:Y:S02]  /*44f0*/  SHF.R.S32.HI R10, RZ, 0x1f, R12 ;  /* 0x0000001fff0a7819 */ /* 0x000fe4000001140c */
[----:B------:R-:W-:Y:S01]  /*4500*/  SHF.R.S32.HI R3, RZ, 0x1f, R11 ;  /* 0x0000001fff037819 */ /* 0x000fe2000001140b */
[----:B-1----:R-:W-:-:S09]  /*4510*/  ULEA UR10, UR11, UR10, 0x18 ;  /* 0x0000000a0b0a7291 */ /* 0x002fd2000f8ec03f */
[----:B------:R0:W-:Y:S01]  /*4520*/  @!P2 STS.64 [UR10+0xc0], R6 ;  /* 0x0000c006ff00a988 */ /* 0x0001e20008000a0a */
[----:B------:R-:W-:Y:S01]  /*4530*/  BAR.SYNC.DEFER_BLOCKING 0x0 ;  /* 0x0000000000007b1d */ /* 0x000fe20000010000 */
[--C-:B0-----:R-:W-:Y:S02]  /*4540*/  HADD2.F32 R6, -RZ, R36.reuse.H0_H0 ;  /* 0x20000024ff067230 */ /* 0x101fe40000004100 */
[----:B------:R-:W-:-:S03]  /*4550*/  HADD2.F32 R36, -RZ, R36.H1_H1 ;  /* 0x30000024ff247230 */ /* 0x000fc60000004100 */
[----:B------:R-:W-:Y:S02]  /*4560*/  FADD.FTZ R6, R6, -UR17 ;  /* 0x8000001106067e21 */ /* 0x000fe40008010000 */
[----:B------:R-:W-:-:S04]  /*4570*/  FADD.FTZ R7, R36, -UR17 ;  /* 0x8000001124077e21 */ /* 0x000fc80008010000 */
[----:B------:R-:W-:Y:S01]  /*4580*/  FMUL.FTZ R7, R7, UR14 ;  /* 0x0000000e07077c20 */ /* 0x000fe20008410000 */
[----:B------:R-:W0:Y:S01]  /*4590*/  LDS.64 R8, [UR10+0xc0] ;  /* 0x0000c00aff087984 */ /* 0x000e220008000a00 */
[----:B------:R-:W-:Y:S02]  /*45a0*/  ULDC.64 UR10, c[0x0][0x290] ;  /* 0x0000a400000a7ab9 */ /* 0x000fe40000000a00 */
[----:B------:R-:W-:Y:S02]  /*45b0*/  ISETP.GE.U32.AND P0, PT, R38, UR10, PT ;  /* 0x0000000a26007c0c */ /* 0x000fe4000bf06070 */
[----:B------:R-:W-:Y:S02]  /*45c0*/  ISETP.GE.U32.AND P2, PT, R12, UR10, PT ;  /* 0x0000000a0c007c0c */ /* 0x000fe4000bf46070 */
[----:B------:R-:W-:Y:S01]  /*45d0*/  ISETP.GE.U32.AND P5, PT, R11, UR10, PT ;  /* 0x0000000a0b007c0c */ /* 0x000fe2000bfa6070 */
[----:B------:R-:W-:Y:S01]  /*45e0*/  ULDC UR10, c[0x0][0x2bc] ;  /* 0x0000af00000a7ab9 */ /* 0x000fe20000000800 */
[----:B------:R-:W-:-:S02]  /*45f0*/  ISETP.GE.AND.EX P4, PT, R15, UR11, PT, P0 ;  /* 0x0000000b0f007c0c */ /* 0x000fc4000bf86300 */
[----:B------:R-:W-:Y:S02]  /*4600*/  ISETP.GE.AND.EX P0, PT, R10, UR11, PT, P2 ;  /* 0x0000000b0a007c0c */ /* 0x000fe4000bf06320 */
[----:B------:R-:W-:Y:S02]  /*4610*/  ISETP.GE.AND.EX P2, PT, R3, UR11, PT, P5 ;  /* 0x0000000b03007c0c */ /* 0x000fe4000bf46350 */
[----:B------:R-:W-:Y:S01]  /*4620*/  ISETP.GT.U32.OR P4, PT, R40, 0x27f, P4 ;  /* 0x0000027f2800780c */ /* 0x000fe20002784470 */
[----:B0-----:R-:W-:Y:S01]  /*4630*/  FMUL.FTZ R13, R8, UR10 ;  /* 0x0000000a080d7c20 */ /* 0x001fe20008410000 */
[----:B------:R-:W-:Y:S01]  /*4640*/  FMUL.FTZ R14, R9, UR10 ;  /* 0x0000000a090e7c20 */ /* 0x000fe20008410000 */
[----:B------:R-:W-:Y:S02]  /*4650*/  HADD2.F32 R8, -RZ, R35.H0_H0 ;  /* 0x20000023ff087230 */ /* 0x000fe40000004100 */
[----:B------:R-:W-:Y:S01]  /*4660*/  FMUL.FTZ R9, R6, UR14 ;  /* 0x0000000e06097c20 */ /* 0x000fe20008410000 */
[----:B------:R-:W-:Y:S07]  /*4670*/  @!P3 BRA `(.L_x_744) ;  /* 0x000000000048b947 */ /* 0x000fee0003800000 */
        /* <DEDUP_REMOVED lines=18> */
.L_x_744:
[----:B------:R-:W-:Y:S04]  /*47a0*/  BSSY B0, `(.L_x_745) ;  /* 0x0000015000007945 */ /* 0x000fe80003800000 */
[----:B------:R-:W-:Y:S05]  /*47b0*/  @!P1 BRA `(.L_x_746) ;  /* 0x00000000004c9947 */ /* 0x000fea0003800000 */
[C-C-:B------:R-:W-:Y:S01]  /*47c0*/  FFMA.FTZ R9, R13.reuse, R9, R14.reuse ;  /* 0x000000090d097223 */ /* 0x140fe2000001000e */
[----:B------:R-:W-:Y:S01]  /*47d0*/  SHF.R.S32.HI R6, RZ, 0x1f, R39 ;  /* 0x0000001fff067819 */ /* 0x000fe20000011427 */
[----:B------:R-:W-:Y:S01]  /*47e0*/  FFMA.FTZ R7, R13, R7, R14 ;  /* 0x000000070d077223 */ /* 0x000fe2000001000e */
[----:B------:R-:W-:Y:S01]  /*47f0*/  ULDC.64 UR10, c[0x0][0x288] ;  /* 0x0000a200000a7ab9 */ /* 0x000fe20000000a00 */
[----:B------:R-:W-:Y:S02]  /*4800*/  FFMA.FTZ R9, R8, R29, -R9 ;  /* 0x0000001d08097223 */ /* 0x000fe40000010809 */
[----:B------:R-:W-:Y:S02]  /*4810*/  IMAD R8, R6, UR10, RZ ;  /* 0x0000000a06087c24 */ /* 0x000fe4000f8e02ff */
[----:B------:R-:W-:Y:S01]  /*4820*/  FFMA.FTZ R17, R18, R5, -R7 ;  /* 0x0000000512117223 */ /* 0x000fe20000010807 */
[----:B------:R-:W-:Y:S01]  /*4830*/  MOV R6, R42 ;  /* 0x0000002a00067202 */ /* 0x000fe20000000f00 */
[----:B------:R-:W-:Y:S01]  /*4840*/  FMUL.FTZ R18, R9, UR14 ;  /* 0x0000000e09127c20 */ /* 0x000fe20008410000 */
[----:B------:R-:W-:Y:S01]  /*4850*/  MOV R7, R45 ;  /* 0x0000002d00077202 */ /* 0x000fe20000000f00 */
[----:B------:R-:W-:-:S02]  /*4860*/  IMAD R19, R39, UR11, R8 ;  /* 0x0000000b27137c24 */ /* 0x000fc4000f8e0208 */
        /* <DEDUP_REMOVED lines=8> */
.L_x_746:
[----:B------:R-:W-:Y:S05]  /*48f0*/  BSYNC B0 ;  /* 0x0000000000007941 */ /* 0x000fea0003800000 */
.L_x_745:
[----:B------:R-:W-:Y:S01]  /*4900*/  FADD.FTZ R16, R16, -UR17 ;  /* 0x8000001110107e21 */ /* 0x000fe20008010000 */
[----:B------:R-:W-:Y:S01]  /*4910*/  FADD.FTZ R37, R37, -UR17 ;  /* 0x8000001125257e21 */ /* 0x000fe20008010000 */
[--C-:B------:R-:W-:Y:S02]  /*4920*/  HADD2.F32 R6, -RZ, R34.reuse.H0_H0 ;  /* 0x20000022ff067230 */ /* 0x100fe40000004100 */
[----:B------:R-:W-:Y:S02]  /*4930*/  HADD2.F32 R34, -RZ, R34.H1_H1 ;  /* 0x30000022ff227230 */ /* 0x000fe40000004100 */
[----:B------:R-:W-:Y:S01]  /*4940*/  FMUL.FTZ R23, R16, UR14 ;  /* 0x0000000e10177c20 */ /* 0x000fe20008410000 */
[----:B------:R-:W-:Y:S01]  /*4950*/  FMUL.FTZ R37, R37, UR14 ;  /* 0x0000000e25257c20 */ /* 0x000fe20008410000 */
        /* <DEDUP_REMOVED lines=19> */
.L_x_747:
[----:B------:R-:W-:Y:S04]  /*4a90*/  BSSY B0, `(.L_x_748) ;  /* 0x0000014000007945 */ /* 0x000fe80003800000 */
[----:B------:R-:W-:Y:S05]  /*4aa0*/  @P4 BRA `(.L_x_749) ;  /* 0x0000000000484947 */ /* 0x000fea0003800000 */
[C-C-:B------:R-:W-:Y:S01]  /*4ab0*/  FFMA.FTZ R7, R13.reuse, R23, R14.reuse ;  /* 0x000000170d077223 */ /* 0x140fe2000001000e */
[----:B------:R-:W-:Y:S01]  /*4ac0*/  ULDC.64 UR10, c[0x0][0x288] ;  /* 0x0000a200000a7ab9 */ /* 0x000fe20000000a00 */
[----:B0-----:R-:W-:Y:S01]  /*4ad0*/  FFMA.FTZ R9, R13, R37, R14 ;  /* 0x000000250d097223 */ /* 0x001fe2000001000e */
        /* <DEDUP_REMOVED lines=15> */
.L_x_749:
[----:B------:R-:W-:Y:S05]  /*4bd0*/  BSYNC B0 ;  /* 0x0000000000007941 */ /* 0x000fea0003800000 */
.L_x_748:
[--C-:B------:R-:W-:Y:S01]  /*4be0*/  HADD2.F32 R6, -RZ, R32.reuse.H0_H0 ;  /* 0x20000020ff067230 */ /* 0x100fe20000004100 */
[C---:B------:R-:W-:Y:S01]  /*4bf0*/  ISETP.GT.U32.OR P0, PT, R40.reuse, 0x27f, P0 ;  /* 0x0000027f2800780c */ /* 0x040fe20000704470 */
[----:B------:R-:W-:Y:S01]  /*4c00*/  HADD2.F32 R32, -RZ, R32.H1_H1 ;  /* 0x30000020ff207230 */ /* 0x000fe20000004100 */
[----:B------:R-:W-:Y:S01]  /*4c10*/  ISETP.GT.U32.OR P2, PT, R40, 0x27f, P2 ;  /* 0x0000027f2800780c */ /* 0x000fe20001744470 */
[----:B01----:R-:W-:Y:S02]  /*4c20*/  HADD2.F32 R8, -RZ, R31.H0_H0 ;  /* 0x2000001fff087230 */ /* 0x003fe40000004100 */
[----:B------:R-:W-:Y:S01]  /*4c30*/  FADD.FTZ R7, R6, -UR17 ;  /* 0x8000001106077e21 */ /* 0x000fe20008010000 */
        /* <DEDUP_REMOVED lines=25> */
.L_x_750:
        /* <DEDUP_REMOVED lines=20> */
.L_x_752:
[----:B------:R-:W-:Y:S05]  /*4f10*/  BSYNC B0 ;  /* 0x0000000000007941 */ /* 0x000fea0003800000 */
.L_x_751:
[----:B0-----:R-:W-:Y:S01]  /*4f20*/  FADD.FTZ R7, R6, -UR17 ;  /* 0x8000001106077e21 */ /* 0x001fe20008010000 */
[----:B------:R-:W-:Y:S01]  /*4f30*/  FADD.FTZ R33, R33, -UR17 ;  /* 0x8000001121217e21 */ /* 0x000fe20008010000 */
[--C-:B------:R-:W-:Y:S02]  /*4f40*/  HADD2.F32 R6, -RZ, R30.reuse.H0_H0 ;  /* 0x2000001eff067230 */ /* 0x100fe40000004100 */
        /* <DEDUP_REMOVED lines=22> */
.L_x_753:
[----:B------:R-:W-:Y:S04]  /*50b0*/  BSSY B0, `(.L_x_754) ;  /* 0x0000013000007945 */ /* 0x000fe80003800000 */
[----:B------:R-:W-:Y:S05]  /*50c0*/  @P2 BRA `(.L_x_755) ;  /* 0x0000000000442947 */ /* 0x000fea0003800000 */
[----:B------:R-:W-:Y:S01]  /*50d0*/  ULDC.64 UR10, c[0x0][0x288] ;  /* 0x0000a200000a7ab9 */ /* 0x000fe20000000a00 */
[----:B------:R-:W-:Y:S01]  /*50e0*/  MOV R43, R45 ;  /* 0x0000002d002b7202 */ /* 0x000fe20000000f00 */
[C-C-:B------:R-:W-:Y:S01]  /*50f0*/  FFMA.FTZ R7, R13.reuse, R21, R14.reuse ;  /* 0x000000150d077223 */ /* 0x140fe2000001000e */
[----:B------:R-:W-:Y:S01]  /*5100*/  FFMA.FTZ R13, R13, R33, R14 ;  /* 0x000000210d0d7223 */ /* 0x000fe2000001000e */
[----:B------:R-:W-:Y:S02]  /*5110*/  IMAD R4, R3, UR10, RZ ;  /* 0x0000000a03047c24 */ /* 0x000fe4000f8e02ff */
[----:B------:R-:W-:-:S04]  /*5120*/  IMAD.WIDE.U32 R42, R11, UR10, R42 ;  /* 0x0000000a0b2a7c25 */ /* 0x000fc8000f8e002a */
[----:B------:R-:W-:Y:S01]  /*5130*/  FFMA.FTZ R7, R6, R29, -R7 ;  /* 0x0000001d06077223 */ /* 0x000fe20000010807 */
[----:B------:R-:W-:Y:S01]  /*5140*/  FFMA.FTZ R13, R30, R5, -R13 ;  /* 0x000000051e0d7223 */ /* 0x000fe2000001080d */
[----:B------:R-:W-:Y:S01]  /*5150*/  IMAD R11, R11, UR11, R4 ;  /* 0x0000000b0b0b7c24 */ /* 0x000fe2000f8e0204 */
[----:B------:R-:W-:Y:S01]  /*5160*/  ULDC.64 UR10, c[0x0][0x210] ;  /* 0x00008400000a7ab9 */ /* 0x000fe20000000a00 */
[----:B------:R-:W-:Y:S01]  /*5170*/  FMUL.FTZ R3, R7, UR14 ;  /* 0x0000000e07037c20 */ /* 0x000fe20008410000 */
[----:B------:R-:W-:Y:S01]  /*5180*/  FMUL.FTZ R6, R13, UR14 ;  /* 0x0000000e0d067c20 */ /* 0x000fe20008410000 */
[----:B------:R-:W-:Y:S02]  /*5190*/  LEA R4, P0, R42, UR10, 0x1 ;  /* 0x0000000a2a047c11 */ /* 0x000fe4000f8008ff */
[----:B------:R-:W-:Y:S02]  /*51a0*/  IADD3 R11, R43, R11, RZ ;  /* 0x0000000b2b0b7210 */ /* 0x000fe40007ffe0ff */
[----:B------:R-:W-:-:S02]  /*51b0*/  F2FP.F16.F32.PACK_AB R3, R6, R3 ;  /* 0x000000030603723e */ /* 0x000fc400000000ff */
[----:B------:R-:W-:-:S05]  /*51c0*/  LEA.HI.X R5, R42, UR11, R11, 0x1, P0 ;  /* 0x0000000b2a057c11 */ /* 0x000fca00080f0c0b */
[----:B------:R0:W-:Y:S02]  /*51d0*/  STG.E desc[UR12][R4.64], R3 ;  /* 0x0000000304007986 */ /* 0x0001e4000c10190c */
.L_x_755:
[----:B------:R-:W-:Y:S05]  /*51e0*/  BSYNC B0 ;  /* 0x0000000000007941 */ /* 0x000fea0003800000 */
.L_x_754:
        /* <DEDUP_REMOVED lines=9> */
.L_x_721:
        /* <DEDUP_REMOVED lines=19> */
.L_x_758:
[----:B------:R-:W-:Y:S05]  /*53b0*/  BSYNC B0 ;  /* 0x0000000000007941 */ /* 0x000fea0003800000 */
.L_x_757:
        /* <DEDUP_REMOVED lines=11> */
.L_x_760:
[----:B------:R-:W2:Y:S04]  /*5470*/  LDG.E.STRONG.GPU R5, desc[UR12][R2.64] ;  /* 0x0000000c02057981 */ /* 0x000ea8000c1ef900 */
[----:B--2---:R-:W-:Y:S01]  /*5480*/  CCTL.IVALL ;  /* 0x00000000ff00798f */ /* 0x004fe20002000000 */
[----:B------:R-:W-:Y:S05]  /*5490*/  YIELD ;  /* 0x0000000000007946 */ /* 0x000fea0003800000 */
[----:B------:R-:W-:-:S13]  /*54a0*/  ISETP.NE.AND P0, PT, R5, R0, PT ;  /* 0x000000000500720c */ /* 0x000fda0003f05270 */
[----:B------:R-:W-:Y:S05]  /*54b0*/  @P0 BRA `(.L_x_760) ;  /* 0xfffffffc00ec0947 */ /* 0x000fea000383ffff */
.L_x_759:
        /* <DEDUP_REMOVED lines=24> */
.L_x_761:
        /* <DEDUP_REMOVED lines=25> */
.L_x_762:
        /* <DEDUP_REMOVED lines=11> */
.L_x_2297:


//--------------------- .text._Z35group_norm_nhwc_bwd_one_pass_kernelI11Fp16IOBf16WLi512ELi20ELi640EEv26Group_norm_nhwc_bwd_params --------------------------
	.section	.text._Z35group_norm_nhwc_bwd_one_pass_kernelI11Fp16IOBf16WLi512ELi20ELi640EEv26Group_norm_nhwc_bwd_params,"ax",@progbits
	.align	128
        .global         _Z35group_norm_nhwc_bwd_one_pass_kernelI11Fp16IOBf16WLi512ELi20ELi640EEv26Group_norm_nhwc_bwd_params
        .type           _Z35group_norm_nhwc_bwd_one_pass_kernelI11Fp16IOBf16WLi512ELi20ELi640EEv26Group_norm_nhwc_bwd_params,@function
        .size           _Z35group_norm_nhwc_bwd_one_pass_kernelI11Fp16IOBf16WLi512ELi20ELi640EEv26Group_norm_nhwc_bwd_params,(.L_x_2298 - _Z35group_norm_nhwc_bwd_one_pass_kernelI11Fp16IOBf16WLi512ELi20ELi640EEv26Group_norm_nhwc_bwd_params)
        .other          _Z35group_norm_nhwc_bwd_one_pass_kernelI11Fp16IOBf16WLi512ELi20ELi640EEv26Group_norm_nhwc_bwd_params,@"STO_CUDA_ENTRY STV_DEFAULT"
_Z35group_norm_nhwc_bwd_one_pass_kernelI11Fp16IOBf16WLi512ELi20ELi640EEv26Group_norm_nhwc_bwd_params:
.text._Z35group_norm_nhwc_bwd_one_pass_kernelI11Fp16IOBf16WLi512ELi20ELi640EEv26Group_norm_nhwc_bwd_params:
        /* <DEDUP_REMOVED lines=52> */
.L_x_814:
        /* <DEDUP_REMOVED lines=70> */
[----:B------:R-:W-:Y:S02]  /*07a0*/  @!P2 MOV R29, R71 ;  /* 0x00000047001da202 */ /* 0x000fe40000000f00 */
[----:B------:R-:W-:Y:S02]  /*07b0*/  CS2R R42, SRZ ;  /* 0x00000000002a7805 */ /* 0x000fe4000001ff00 */
[C---:B------:R-:W-:Y:S01]  /*07c0*/  @P1 SHF.L.U32 R25, R26.reuse, 0x1, RZ ;  /* 0x000000011a191819 */ /* 0x040fe200000006ff */
[----:B------:R-:W3:Y:S01]  /*07d0*/  @!P3 LDC.64 R34, c[0x0][0x230] ;  /* 0x00008c00ff22bb82 */ /* 0x000ee20000000a00 */
[----:B------:R-:W-:Y:S01]  /*07e0*/  @P1 SHF.L.U64.HI R26, R26, 0x1, R27 ;  /* 0x000000011a1a1819 */ /* 0x000fe2000001021b */
[----:B------:R-:W-:Y:S01]  /*07f0*/  @!P2 IMAD.WIDE.U32 R28, R54, R24, R28 ;  /* 0x00000018361ca225 */ /* 0x000fe200078e001c */
[----:B--2---:R-:W-:-:S02]  /*0800*/  @P1 IADD3 R24, P4, R25, R16, RZ ;  /* 0x0000001019181210 */ /* 0x004fc40007f9e0ff */
[----:B0-----:R-:W-:Y:S02]  /*0810*/  @P1 IADD3 R22, P5, R25, R22, RZ ;  /* 0x0000001619161210 */ /* 0x001fe40007fbe0ff */
[C---:B------:R-:W-:Y:S01]  /*0820*/  @P1 IADD3.X R25, R26.reuse, R17, RZ, P4, !PT ;  /* 0x000000111a191210 */ /* 0x040fe200027fe4ff */
[----:B------:R-:W0:Y:S01]  /*0830*/  @!P0 LDC.64 R32, c[0x0][0x228] ;  /* 0x00008a00ff208b82 */ /* 0x000e220000000a00 */
[----:B------:R-:W-:Y:S02]  /*0840*/  @P1 IADD3.X R23, R26, R23, RZ, P5, !PT ;  /* 0x000000171a171210 */ /* 0x000fe40002ffe4ff */
[----:B------:R-:W-:Y:S01]  /*0850*/  @!P2 IADD3 R27, R29, R31, RZ ;  /* 0x0000001f1d1ba210 */ /* 0x000fe20007ffe0ff */
[----:B------:R-:W2:Y:S01]  /*0860*/  @P1 LDG.E R45, desc[UR8][R24.64] ;  /* 0x00000008182d1981 */ /* 0x000ea2000c1e1900 */
[C---:B------:R-:W-:Y:S01]  /*0870*/  @!P2 SHF.L.U32 R29, R28.reuse, 0x1, RZ ;  /* 0x000000011c1da819 */ /* 0x040fe200000006ff */
[----:B-1----:R-:W-:Y:S01]  /*0880*/  @!P3 IMAD R10, R11, R14, RZ ;  /* 0x0000000e0b0ab224 */ /* 0x002fe200078e02ff */
[----:B------:R-:W-:Y:S01]  /*0890*/  @!P2 SHF.L.U64.HI R8, R28, 0x1, R27 ;  /* 0x000000011c08a819 */ /* 0x000fe2000001021b */
[----:B------:R-:W1:Y:S01]  /*08a0*/  @!P0 LDC.64 R16, c[0x0][0x288] ;  /* 0x0000a200ff108b82 */ /* 0x000e620000000a00 */
[----:B------:R3:W5:Y:S01]  /*08b0*/  @P1 LDG.E R44, desc[UR8][R22.64] ;  /* 0x00000008162c1981 */ /* 0x000762000c1e1900 */
[----:B----4-:R-:W-:Y:S01]  /*08c0*/  @!P2 IADD3 R26, P4, R29, R20, RZ ;  /* 0x000000141d1aa210 */ /* 0x010fe20007f9e0ff */
[----:B------:R-:W-:-:S03]  /*08d0*/  @!P3 IMAD R31, R53, R15, R10 ;  /* 0x0000000f351fb224 */ /* 0x000fc600078e020a */
[----:B------:R-:W-:Y:S02]  /*08e0*/  @!P2 IADD3.X R27, R8, R21, RZ, P4, !PT ;  /* 0x00000015081ba210 */ /* 0x000fe400027fe4ff */
[----:B---3--:R-:W-:Y:S01]  /*08f0*/  @!P3 MOV R22, R68 ;  /* 0x000000440016b202 */ /* 0x008fe20000000f00 */
[----:B------:R-:W3:Y:S01]  /*0900*/  @!P3 LDC.64 R20, c[0x0][0x228] ;  /* 0x00008a00ff14bb82 */ /* 0x000ee20000000a00 */
[----:B------:R-:W-:Y:S02]  /*0910*/  @!P3 MOV R23, R71 ;  /* 0x000000470017b202 */ /* 0x000fe40000000f00 */
[----:B------:R-:W-:Y:S01]  /*0920*/  @!P2 IADD3 R28, P4, R29, R18, RZ ;  /* 0x000000121d1ca210 */ /* 0x000fe20007f9e0ff */
[----:B------:R-:W-:-:S03]  /*0930*/  @!P3 IMAD.WIDE.U32 R22, R53, R14, R22 ;  /* 0x0000000e3516b225 */ /* 0x000fc600078e0016 */
[----:B------:R-:W-:Y:S02]  /*0940*/  @!P2 IADD3.X R29, R8, R19, RZ, P4, !PT ;  /* 0x00000013081da210 */ /* 0x000fe400027fe4ff */
[----:B------:R-:W-:Y:S01]  /*0950*/  SHF.R.S32.HI R15, RZ, 0x1f, R51 ;  /* 0x0000001fff0f7819 */ /* 0x000fe20000011433 */
[----:B------:R-:W4:Y:S01]  /*0960*/  @!P0 LDC.64 R18, c[0x0][0x230] ;  /* 0x00008c00ff128b82 */ /* 0x000f220000000a00 */
[----:B------:R-:W-:Y:S02]  /*0970*/  @!P3 IADD3 R23, R23, R31, RZ ;  /* 0x0000001f1717b210 */ /* 0x000fe40007ffe0ff */
[----:B------:R-:W-:Y:S02]  /*0980*/  MOV R46, RZ ;  /* 0x000000ff002e7202 */ /* 0x000fe40000000f00 */
[C---:B------:R-:W-:Y:S01]  /*0990*/  @!P3 SHF.L.U32 R25, R22.reuse, 0x1, RZ ;  /* 0x000000011619b819 */ /* 0x040fe200000006ff */
[----:B-1----:R-:W-:Y:S01]  /*09a0*/  @!P0 IMAD R8, R13, R16, RZ ;  /* 0x000000100d088224 */ /* 0x002fe200078e02ff */
[----:B------:R-:W-:Y:S01]  /*09b0*/  ISETP.GE.U32.AND P4, PT, R51, UR14, PT ;  /* 0x0000000e33007c0c */ /* 0x000fe2000bf86070 */
[----:B------:R-:W5:Y:S01]  /*09c0*/  @!P2 LDG.E R43, desc[UR8][R28.64] ;  /* 0x000000081c2ba981 */ /* 0x000f62000c1e1900 */
[----:B------:R-:W-:-:S02]  /*09d0*/  @!P3 SHF.L.U64.HI R10, R22, 0x1, R23 ;  /* 0x00000001160ab819 */ /* 0x000fc40000010217 */
[----:B------:R-:W-:Y:S01]  /*09e0*/  ISETP.GE.AND.EX P4, PT, R15, UR15, PT, P4 ;  /* 0x0000000f0f007c0c */ /* 0x000fe2000bf86340 */
[----:B------:R1:W5:Y:S01]  /*09f0*/  @!P2 LDG.E R46, desc[UR8][R26.64] ;  /* 0x000000081a2ea981 */ /* 0x000362000c1e1900 */
[----:B------:R-:W-:Y:S02]  /*0a00*/  @!P0 MOV R22, R68 ;  /* 0x0000004400168202 */ /* 0x000fe40000000f00 */
[----:B------:R-:W-:Y:S02]  /*0a10*/  @!P0 MOV R23, R71 ;  /* 0x0000004700178202 */ /* 0x000fe40000000f00 */
[----:B------:R-:W-:Y:S01]  /*0a20*/  ISETP.GT.U32.OR P2, PT, R57, 0x27f, P4 ;  /* 0x0000027f3900780c */ /* 0x000fe20002744470 */
[----:B------:R-:W-:-:S04]  /*0a30*/  @!P0 IMAD.WIDE.U32 R22, R52, R16, R22 ;  /* 0x0000001034168225 */ /* 0x000fc800078e0016 */
[----:B-1----:R-:W-:Y:S01]  /*0a40*/  @!P0 IMAD R27, R52, R17, R8 ;  /* 0x00000011341b8224 */ /* 0x002fe200078e0208 */
[----:B------:R-:W-:Y:S02]  /*0a50*/  SHF.R.S32.HI R17, RZ, 0x1f, R50 ;  /* 0x0000001fff117819 */ /* 0x000fe40000011432 */
[----:B------:R-:W-:Y:S02]  /*0a60*/  ISETP.GE.U32.AND P4, PT, R50, UR14, PT ;  /* 0x0000000e32007c0c */ /* 0x000fe4000bf86070 */
[----:B------:R-:W-:-:S03]  /*0a70*/  @!P0 IADD3 R23, R23, R27, RZ ;  /* 0x0000001b17178210 */ /* 0x000fc60007ffe0ff */
[----:B------:R-:W1:Y:S01]  /*0a80*/  @!P2 LDC.64 R30, c[0x0][0x288] ;  /* 0x0000a200ff1eab82 */ /* 0x000e620000000a00 */
[----:B------:R-:W-:Y:S02]  /*0a90*/  ISETP.GE.AND.EX P4, PT, R17, UR15, PT, P4 ;  /* 0x0000000f11007c0c */ /* 0x000fe4000bf86340 */
[C---:B------:R-:W-:Y:S02]  /*0aa0*/  @!P0 SHF.L.U32 R37, R22.reuse, 0x1, RZ ;  /* 0x0000000116258819 */ /* 0x040fe400000006ff */
[----:B------:R-:W-:-:S03]  /*0ab0*/  @!P0 SHF.L.U64.HI R8, R22, 0x1, R23 ;  /* 0x0000000116088819 */ /* 0x000fc60000010217 */
[----:B------:R-:W0:Y:S01]  /*0ac0*/  LDC.64 R22, c[0x0][0x248] ;  /* 0x00009200ff167b82 */ /* 0x000e220000000a00 */
[----:B------:R-:W-:Y:S02]  /*0ad0*/  ISETP.GT.U32.OR P4, PT, R57, 0x27f, P4 ;  /* 0x0000027f3900780c */ /* 0x000fe40002784470 */
[----:B------:R-:W-:Y:S02]  /*0ae0*/  @!P3 IADD3 R34, P5, R25, R34, RZ ;  /* 0x000000221922b210 */ /* 0x000fe40007fbe0ff */
[----:B----4-:R-:W-:Y:S02]  /*0af0*/  @!P0 IADD3 R26, P6, R37, R18, RZ ;  /* 0x00000012251a8210 */ /* 0x010fe40007fde0ff */
[----:B------:R-:W-:Y:S02]  /*0b00*/  @!P3 IADD3.X R35, R10, R35, RZ, P5, !PT ;  /* 0x000000230a23b210 */ /* 0x000fe40002ffe4ff */
[----:B------:R-:W-:Y:S02]  /*0b10*/  CS2R R40, SRZ ;  /* 0x0000000000287805 */ /* 0x000fe4000001ff00 */
[----:B---3--:R-:W-:Y:S01]  /*0b20*/  @!P3 IADD3 R24, P5, R25, R20, RZ ;  /* 0x000000141918b210 */ /* 0x008fe20007fbe0ff */
[----:B------:R-:W3:Y:S01]  /*0b30*/  @!P2 LDC.64 R60, c[0x0][0x230] ;  /* 0x00008c00ff3cab82 */ /* 0x000ee20000000a00 */
[----:B------:R-:W-:-:S02]  /*0b40*/  @!P0 IADD3.X R27, R8, R19, RZ, P6, !PT ;  /* 0x00000013081b8210 */ /* 0x000fc400037fe4ff */
[----:B------:R-:W-:Y:S01]  /*0b50*/  @!P3 IADD3.X R25, R10, R21, RZ, P5, !PT ;  /* 0x000000150a19b210 */ /* 0x000fe20002ffe4ff */
[----:B------:R-:W5:Y:S04]  /*0b60*/  @!P3 LDG.E R41, desc[UR8][R34.64] ;  /* 0x000000082229b981 */ /* 0x000f68000c1e1900 */
[----:B------:R-:W4:Y:S01]  /*0b70*/  @!P4 LDC.64 R28, c[0x0][0x288] ;  /* 0x0000a200ff1ccb82 */ /* 0x000f220000000a00 */
[----:B------:R-:W-:Y:S01]  /*0b80*/  SHF.R.S32.HI R19, RZ, 0x1f, R49 ;  /* 0x0000001fff137819 */ /* 0x000fe20000011431 */
[----:B------:R0:W5:Y:S01]  /*0b90*/  @!P3 LDG.E R40, desc[UR8][R24.64] ;  /* 0x000000081828b981 */ /* 0x000162000c1e1900 */
[----:B------:R-:W-:Y:S01]  /*0ba0*/  ISETP.GE.U32.AND P5, PT, R49, UR14, PT ;  /* 0x0000000e31007c0c */ /* 0x000fe2000bfa6070 */
[----:B-1----:R-:W-:Y:S02]  /*0bb0*/  @!P2 IMAD R10, R15, R30, RZ ;  /* 0x0000001e0f0aa224 */ /* 0x002fe400078e02ff */
[----:B0-----:R-:W-:Y:S01]  /*0bc0*/  IMAD.WIDE R22, R56, 0x8, R22 ;  /* 0x0000000838167825 */ /* 0x001fe200078e0216 */
[----:B------:R-:W-:Y:S01]  /*0bd0*/  ISETP.GE.AND.EX P3, PT, R19, UR15, PT, P5 ;  /* 0x0000000f13007c0c */ /* 0x000fe2000bf66350 */
[----:B------:R-:W0:Y:S01]  /*0be0*/  @!P2 LDC.64 R64, c[0x0][0x228] ;  /* 0x00008a00ff40ab82 */ /* 0x000e220000000a00 */
[----:B------:R-:W-:Y:S01]  /*0bf0*/  @!P0 IADD3 R32, P5, R37, R32, RZ ;  /* 0x0000002025208210 */ /* 0x000fe20007fbe0ff */
[----:B------:R1:W5:Y:S01]  /*0c00*/  @!P0 LDG.E R42, desc[UR8][R26.64] ;  /* 0x000000081a2a8981 */ /* 0x000362000c1e1900 */
[----:B------:R-:W-:-:S02]  /*0c10*/  @!P2 MOV R24, R68 ;  /* 0x000000440018a202 */ /* 0x000fc40000000f00 */
[----:B------:R-:W-:Y:S01]  /*0c20*/  @!P2 MOV R25, R71 ;  /* 0x000000470019a202 */ /* 0x000fe20000000f00 */
[----:B------:R-:W-:Y:S01]  /*0c30*/  @!P2 IMAD R37, R51, R31, R10 ;  /* 0x0000001f3325a224 */ /* 0x000fe200078e020a */
[----:B------:R-:W-:Y:S01]  /*0c40*/  ISETP.GT.U32.OR P3, PT, R57, 0x27f, P3 ;  /* 0x0000027f3900780c */ /* 0x000fe20001f64470 */
[----:B------:R-:W2:Y:S01]  /*0c50*/  LDG.E.64 R22, desc[UR8][R22.64] ;  /* 0x0000000816167981 */ /* 0x000ea2000c1e1b00 */
[----:B------:R-:W-:Y:S01]  /*0c60*/  CS2R R38, SRZ ;  /* 0x0000000000267805 */ /* 0x000fe2000001ff00 */
[----:B------:R-:W-:Y:S01]  /*0c70*/  @!P2 IMAD.WIDE.U32 R30, R51, R30, R24 ;  /* 0x0000001e331ea225 */ /* 0x000fe200078e0018 */
[----:B-1----:R-:W1:Y:S01]  /*0c80*/  @!P4 LDC.64 R26, c[0x0][0x230] ;  /* 0x00008c00ff1acb82 */ /* 0x002e620000000a00 */
[----:B------:R-:W-:-:S03]  /*0c90*/  @!P0 IADD3.X R33, R8, R33, RZ, P5, !PT ;  /* 0x0000002108218210 */ /* 0x000fc60002ffe4ff */
[----:B------:R-:W-:Y:S01]  /*0ca0*/  @!P2 IADD3 R31, R31, R37, RZ ;  /* 0x000000251f1fa210 */ /* 0x000fe20007ffe0ff */
[----:B----4-:R-:W-:Y:S01]  /*0cb0*/  @!P4 IMAD R10, R17, R28, RZ ;  /* 0x0000001c110ac224 */ /* 0x010fe200078e02ff */
[C---:B------:R-:W-:Y:S01]  /*0cc0*/  @!P2 SHF.L.U32 R37, R30.reuse, 0x1, RZ ;  /* 0x000000011e25a819 */ /* 0x040fe200000006ff */
[----:B------:R4:W5:Y:S01]  /*0cd0*/  @!P0 LDG.E R39, desc[UR8][R32.64] ;  /* 0x0000000820278981 */ /* 0x000962000c1e1900 */
[----:B------:R-:W-:Y:S01]  /*0ce0*/  @!P2 SHF.L.U64.HI R8, R30, 0x1, R31 ;  /* 0x000000011e08a819 */ /* 0x000fe2000001021f */
[----:B------:R-:W1:Y:S01]  /*0cf0*/  @!P3 LDC.64 R24, c[0x0][0x288] ;  /* 0x0000a200ff18bb82 */ /* 0x000e620000000a00 */
[----:B------:R-:W-:Y:S02]  /*0d00*/  SHF.R.S32.HI R21, RZ, 0x1f, R48 ;  /* 0x0000001fff157819 */ /* 0x000fe40000011430 */
[----:B------:R-:W-:Y:S02]  /*0d10*/  ISETP.GE.U32.AND P6, PT, R48, UR14, PT ;  /* 0x0000000e30007c0c */ /* 0x000fe4000bfc6070 */
[----:B------:R-:W-:-:S02]  /*0d20*/  @!P4 MOV R30, R68 ;  /* 0x00000044001ec202 */ /* 0x000fc40000000f00 */
[----:B------:R-:W-:Y:S01]  /*0d30*/  @!P4 MOV R31, R71 ;  /* 0x00000047001fc202 */ /* 0x000fe20000000f00 */
[C---:B------:R-:W-:Y:S01]  /*0d40*/  @!P4 IMAD R59, R50.reuse, R29, R10 ;  /* 0x0000001d323bc224 */ /* 0x040fe200078e020a */
[----:B------:R-:W-:Y:S01]  /*0d50*/  ISETP.GE.AND.EX P5, PT, R21, UR15, PT, P6 ;  /* 0x0000000f15007c0c */ /* 0x000fe2000bfa6360 */
[----:B------:R-:W1:Y:S01]  /*0d60*/  @!P4 LDC.64 R34, c[0x0][0x228] ;  /* 0x00008a00ff22cb82 */ /* 0x000e620000000a00 */
[----:B---3--:R-:W-:Y:S01]  /*0d70*/  @!P2 IADD3 R60, P0, R37, R60, RZ ;  /* 0x0000003c253ca210 */ /* 0x008fe20007f1e0ff */
[----:B------:R-:W-:Y:S01]  /*0d80*/  @!P4 IMAD.WIDE.U32 R28, R50, R28, R30 ;  /* 0x0000001c321cc225 */ /* 0x000fe200078e001e */
[----:B------:R-:W-:Y:S02]  /*0d90*/  ISETP.GT.U32.OR P5, PT, R57, 0x27f, P5 ;  /* 0x0000027f3900780c */ /* 0x000fe40002fa4470 */
[----:B------:R-:W-:Y:S02]  /*0da0*/  @!P2 IADD3.X R61, R8, R61, RZ, P0, !PT ;  /* 0x0000003d083da210 */ /* 0x000fe400007fe4ff */
[----:B0-----:R-:W-:-:S02]  /*0db0*/  @!P2 IADD3 R64, P0, R37, R64, RZ ;  /* 0x000000402540a210 */ /* 0x001fc40007f1e0ff */
[----:B----4-:R-:W-:Y:S02]  /*0dc0*/  @!P4 IADD3 R33, R29, R59, RZ ;  /* 0x0000003b1d21c210 */ /* 0x010fe40007ffe0ff */
[----:B------:R-:W-:Y:S02]  /*0dd0*/  @!P4 SHF.L.U32 R29, R28, 0x1, RZ ;  /* 0x000000011c1dc819 */ /* 0x000fe400000006ff */
[----:B------:R-:W-:Y:S02]  /*0de0*/  @!P2 IADD3.X R65, R8, R65, RZ, P0, !PT ;  /* 0x000000410841a210 */ /* 0x000fe400007fe4ff */
[----:B------:R-:W-:Y:S01]  /*0df0*/  @!P4 SHF.L.U64.HI R8, R28, 0x1, R33 ;  /* 0x000000011c08c819 */ /* 0x000fe20000010221 */
[----:B------:R-:W0:Y:S01]  /*0e00*/  @!P5 LDC.64 R30, c[0x0][0x288] ;  /* 0x0000a200ff1edb82 */ /* 0x000e220000000a00 */
[----:B-1----:R-:W-:Y:S02]  /*0e10*/  @!P4 IADD3 R36, P0, R29, R26, RZ ;  /* 0x0000001a1d24c210 */ /* 0x002fe40007f1e0ff */
[----:B------:R-:W-:-:S05]  /*0e20*/  MOV R20, RZ ;  /* 0x000000ff00147202 */ /* 0x000fca0000000f00 */
[----:B------:R-:W1:Y:S01]  /*0e30*/  @!P3 LDC.64 R32, c[0x0][0x230] ;  /* 0x00008c00ff20bb82 */ /* 0x000e620000000a00 */
[----:B------:R-:W-:Y:S01]  /*0e40*/  @!P4 IADD3.X R37, R8, R27, RZ, P0, !PT ;  /* 0x0000001b0825c210 */ /* 0x000fe200007fe4ff */
[----:B------:R3:W5:Y:S01]  /*0e50*/  @!P2 LDG.E R20, desc[UR8][R60.64] ;  /* 0x000000083c14a981 */ /* 0x000762000c1e1900 */
[----:B------:R-:W-:Y:S01]  /*0e60*/  @!P3 IMAD R10, R19, R24, RZ ;  /* 0x00000018130ab224 */ /* 0x000fe200078e02ff */
[----:B------:R-:W-:Y:S02]  /*0e70*/  MOV R18, RZ ;  /* 0x000000ff00127202 */ /* 0x000fe40000000f00 */
[----:B------:R4:W5:Y:S02]  /*0e80*/  @!P4 LDG.E R38, desc[UR8][R36.64] ;  /* 0x000000082426c981 */ /* 0x000964000c1e1900 */
[----:B------:R-:W4:Y:S01]  /*0e90*/  @!P3 LDC.64 R26, c[0x0][0x228] ;  /* 0x00008a00ff1abb82 */ /* 0x000f220000000a00 */
[----:B---3--:R-:W-:Y:S02]  /*0ea0*/  @!P3 MOV R60, R68 ;  /* 0x00000044003cb202 */ /* 0x008fe40000000f00 */
[----:B------:R-:W-:Y:S01]  /*0eb0*/  @!P3 MOV R61, R71 ;  /* 0x00000047003db202 */ /* 0x000fe20000000f00 */
[C---:B------:R-:W-:Y:S01]  /*0ec0*/  @!P3 IMAD R59, R49.reuse, R25, R10 ;  /* 0x00000019313bb224 */ /* 0x040fe200078e020a */
[----:B------:R3:W5:Y:S01]  /*0ed0*/  @!P2 LDG.E R18, desc[UR8][R64.64] ;  /* 0x000000084012a981 */ /* 0x000762000c1e1900 */
[----:B------:R-:W-:Y:S01]  /*0ee0*/  @!P3 IMAD.WIDE.U32 R60, R49, R24, R60 ;  /* 0x00000018313cb225 */ /* 0x000fe200078e003c */
[----:B------:R-:W-:Y:S01]  /*0ef0*/  @!P4 IADD3 R34, P2, R29, R34, RZ ;  /* 0x000000221d22c210 */ /* 0x000fe20007f5e0ff */
[----:B------:R-:W3:Y:S03]  /*0f00*/  @!P5 LDC.64 R24, c[0x0][0x228] ;  /* 0x00008a00ff18db82 */ /* 0x000ee60000000a00 */
[----:B------:R-:W-:-:S02]  /*0f10*/  @!P3 IADD3 R59, R61, R59, RZ ;  /* 0x0000003b3d3bb210 */ /* 0x000fc40007ffe0ff */
[C---:B------:R-:W-:Y:S02]  /*0f20*/  @!P3 SHF.L.U32 R61, R60.reuse, 0x1, RZ ;  /* 0x000000013c3db819 */ /* 0x040fe400000006ff */
[----:B------:R-:W-:Y:S01]  /*0f30*/  @!P3 SHF.L.U64.HI R10, R60, 0x1, R59 ;  /* 0x000000013c0ab819 */ /* 0x000fe2000001023b */
[----:B------:R-:W3:Y:S01]  /*0f40*/  @!P5 LDC.64 R28, c[0x0][0x230] ;  /* 0x00008c00ff1cdb82 */ /* 0x000ee20000000a00 */
[----:B-1----:R-:W-:Y:S02]  /*0f50*/  @!P3 IADD3 R32, P0, R61, R32, RZ ;  /* 0x000000203d20b210 */ /* 0x002fe40007f1e0ff */
[----:B------:R-:W-:Y:S01]  /*0f60*/  @!P4 IADD3.X R35, R8, R35, RZ, P2, !PT ;  /* 0x000000230823c210 */ /* 0x000fe200017fe4ff */
[----:B0-----:R-:W-:Y:S01]  /*0f70*/  @!P5 IMAD R8, R21, R30, RZ ;  /* 0x0000001e1508d224 */ /* 0x001fe200078e02ff */
[----:B------:R-:W-:Y:S02]  /*0f80*/  @!P3 IADD3.X R33, R10, R33, RZ, P0, !PT ;  /* 0x000000210a21b210 */ /* 0x000fe400007fe4ff */
[----:B----4-:R-:W-:Y:S01]  /*0f90*/  @!P3 IADD3 R26, P0, R61, R26, RZ ;  /* 0x0000001a3d1ab210 */ /* 0x010fe20007f1e0ff */
[----:B------:R-:W-:Y:S01]  /*0fa0*/  @!P5 IMAD R59, R48, R31, R8 ;  /* 0x0000001f303bd224 */ /* 0x000fe200078e0208 */
[----:B------:R-:W-:-:S02]  /*0fb0*/  MOV R8, RZ ;  /* 0x000000ff00087202 */ /* 0x000fc40000000f00 */
[----:B------:R-:W-:Y:S02]  /*0fc0*/  @!P3 IADD3.X R27, R10, R27, RZ, P0, !PT ;  /* 0x0000001b0a1bb210 */ /* 0x000fe400007fe4ff */
[----:B------:R-:W-:Y:S02]  /*0fd0*/  MOV R10, RZ ;  /* 0x000000ff000a7202 */ /* 0x000fe40000000f00 */
[----:B------:R-:W5:Y:S04]  /*0fe0*/  @!P3 LDG.E R8, desc[UR8][R32.64] ;  /* 0x000000082008b981 */ /* 0x000f68000c1e1900 */
[----:B------:R-:W5:Y:S01]  /*0ff0*/  @!P3 LDG.E R10, desc[UR8][R26.64] ;  /* 0x000000081a0ab981 */ /* 0x000f62000c1e1900 */
[----:B------:R-:W-:Y:S02]  /*1000*/  @!P5 MOV R36, R68 ;  /* 0x000000440024d202 */ /* 0x000fe40000000f00 */
[----:B------:R-:W-:-:S02]  /*1010*/  @!P5 MOV R37, R71 ;  /* 0x000000470025d202 */ /* 0x000fc40000000f00 */
[----:B------:R-:W-:Y:S01]  /*1020*/  MOV R16, RZ ;  /* 0x000000ff00107202 */ /* 0x000fe20000000f00 */
[----:B------:R-:W-:-:S05]  /*1030*/  @!P5 IMAD.WIDE.U32 R30, R48, R30, R36 ;  /* 0x0000001e301ed225 */ /* 0x000fca00078e0024 */
[----:B------:R-:W5:Y:S01]  /*1040*/  @!P4 LDG.E R16, desc[UR8][R34.64] ;  /* 0x000000082210c981 */ /* 0x000f62000c1e1900 */
[----:B------:R-:W-:Y:S02]  /*1050*/  @!P5 IADD3 R37, R31, R59, RZ ;  /* 0x0000003b1f25d210 */ /* 0x000fe40007ffe0ff */
[C---:B------:R-:W-:Y:S02]  /*1060*/  @!P5 SHF.L.U32 R31, R30.reuse, 0x1, RZ ;  /* 0x000000011e1fd819 */ /* 0x040fe400000006ff */
[----:B------:R-:W-:Y:S02]  /*1070*/  @!P5 SHF.L.U64.HI R30, R30, 0x1, R37 ;  /* 0x000000011e1ed819 */ /* 0x000fe40000010225 */
[C---:B---3--:R-:W-:Y:S02]  /*1080*/  @!P5 IADD3 R28, P2, R31.reuse, R28, RZ ;  /* 0x0000001c1f1cd210 */ /* 0x048fe40007f5e0ff */
[----:B------:R-:W-:Y:S02]  /*1090*/  @!P5 IADD3 R24, P4, R31, R24, RZ ;  /* 0x000000181f18d210 */ /* 0x000fe40007f9e0ff */
[----:B------:R-:W-:-:S02]  /*10a0*/  @!P5 IADD3.X R29, R30, R29, RZ, P2, !PT ;  /* 0x0000001d1e1dd210 */ /* 0x000fc400017fe4ff */
[----:B------:R-:W-:Y:S02]  /*10b0*/  @!P5 IADD3.X R25, R30, R25, RZ, P4, !PT ;  /* 0x000000191e19d210 */ /* 0x000fe400027fe4ff */
[----:B------:R-:W-:Y:S02]  /*10c0*/  MOV R60, 0x3f800000 ;  /* 0x3f800000003c7802 */ /* 0x000fe40000000f00 */
[----:B------:R-:W-:Y:S02]  /*10d0*/  MOV R12, RZ ;  /* 0x000000ff000c7202 */ /* 0x000fe40000000f00 */
[----:B------:R-:W-:Y:S01]  /*10e0*/  MOV R14, RZ ;  /* 0x000000ff000e7202 */ /* 0x000fe20000000f00 */
[----:B------:R-:W-:Y:S01]  /*10f0*/  BSSY B0, `(.L_x_764) ;  /* 0x0000021000007945 */ /* 0x000fe20003800000 */
[----:B------:R-:W-:Y:S02]  /*1100*/  MOV R64, RZ ;  /* 0x000000ff00407202 */ /* 0x000fe40000000f00 */
[----:B------:R2:W5:Y:S01]  /*1110*/  @!P5 LDG.E R12, desc[UR8][R28.64] ;  /* 0x000000081c0cd981 */ /* 0x000562000c1e1900 */
[----:B------:R-:W-:-:S02]  /*1120*/  MOV R59, RZ ;  /* 0x000000ff003b7202 */ /* 0x000fc40000000f00 */
[----:B------:R-:W-:Y:S01]  /*1130*/  MOV R62, RZ ;  /* 0x000000ff003e7202 */ /* 0x000fe20000000f00 */
[----:B------:R0:W5:Y:S01]  /*1140*/  @!P5 LDG.E R14, desc[UR8][R24.64] ;  /* 0x00000008180ed981 */ /* 0x000162000c1e1900 */
[----:B------:R-:W-:Y:S01]  /*1150*/  ISETP.NE.AND P5, PT, RZ, UR10, PT ;  /* 0x0000000aff007c0c */ /* 0x000fe2000bfa5270 */
[--C-:B--2---:R-:W-:Y:S02]  /*1160*/  HADD2.F32 R29, -RZ, R45.reuse.H0_H0 ;  /* 0x2000002dff1d7230 */ /* 0x104fe40000004100 */
[----:B------:R-:W-:Y:S02]  /*1170*/  HADD2.F32 R31, -RZ, R45.H1_H1 ;  /* 0x3000002dff1f7230 */ /* 0x000fe40000004100 */
[----:B------:R-:W-:-:S05]  /*1180*/  FFMA.FTZ R23, -R22, R22, R23 ;  /* 0x0000001616177223 */ /* 0x000fca0000010117 */
[----:B------:R-:W-:-:S13]  /*1190*/  FSETP.GTU.FTZ.AND P0, PT, R23, RZ, PT ;  /* 0x000000ff1700720b */ /* 0x000fda0003f1c000 */
[----:B------:R-:W1:Y:S02]  /*11a0*/  @P0 LDC R30, c[0x0][0x250] ;  /* 0x00009400ff1e0b82 */ /* 0x000e640000000800 */
[----:B-1----:R-:W-:-:S04]  /*11b0*/  @P0 FADD.FTZ R30, R23, R30 ;  /* 0x0000001e171e0221 */ /* 0x002fc80000010000 */
[----:B------:R0:W1:Y:S01]  /*11c0*/  @P0 MUFU.RSQ R60, R30 ;  /* 0x0000001e003c0308 */ /* 0x0000620000001400 */
[----:B------:R-:W-:Y:S02]  /*11d0*/  ISETP.GT.U32.AND P0, PT, R57, 0x27f, PT ;  /* 0x0000027f3900780c */ /* 0x000fe40003f04070 */
[----:B------:R-:W-:-:S11]  /*11e0*/  MOV R23, RZ ;  /* 0x000000ff00177202 */ /* 0x000fd60000000f00 */
[----:B0-----:R-:W-:Y:S05]  /*11f0*/  @P0 BRA `(.L_x_765) ;  /* 0x0000000000400947 */ /* 0x001fea0003800000 */
[----:B------:R-:W-:Y:S01]  /*1200*/  ISETP.NE.AND P0, PT, RZ, UR10, PT ;  /* 0x0000000aff007c0c */ /* 0x000fe2000bf05270 */
[----:B------:R-:W0:Y:S01]  /*1210*/  LDC.64 R26, c[0x0][0x238] ;  /* 0x00008e00ff1a7b82 */ /* 0x000e220000000a00 */
[----:B------:R-:W-:-:S04]  /*1220*/  IADD3 R63, R58, R63, RZ ;  /* 0x0000003f3a3f7210 */ /* 0x000fc80007ffe0ff */
[----:B------:R-:W-:-:S07]  /*1230*/  SHF.R.S32.HI R28, RZ, 0x1f, R63 ;  /* 0x0000001fff1c7819 */ /* 0x000fce000001143f */
[----:B------:R-:W2:Y:S01]  /*1240*/  @P0 LDC.64 R24, c[0x0][0x240] ;  /* 0x00009000ff180b82 */ /* 0x000ea20000000a00 */
[----:B0-----:R-:W-:-:S05]  /*1250*/  IMAD.WIDE R26, R63, 0x2, R26 ;  /* 0x000000023f1a7825 */ /* 0x001fca00078e021a */
[----:B------:R-:W3:Y:S04]  /*1260*/  LDG.E.U16 R64, desc[UR8][R26.64] ;  /* 0x000000081a407981 */ /* 0x000ee8000c1e1500 */
[----:B------:R-:W4:Y:S01]  /*1270*/  LDG.E.U16 R62, desc[UR8][R26.64+0x2] ;  /* 0x000002081a3e7981 */ /* 0x000f22000c1e1500 */
[----:B--2---:R-:W-:-:S04]  /*1280*/  @P0 LEA R24, P2, R63, R24, 0x1 ;  /* 0x000000183f180211 */ /* 0x004fc800078408ff */
[----:B------:R-:W-:-:S05]  /*1290*/  @P0 LEA.HI.X R25, R63, R25, R28, 0x1, P2 ;  /* 0x000000193f190211 */ /* 0x000fca00010f0c1c */
[----:B------:R-:W2:Y:S04]  /*12a0*/  @P0 LDG.E.U16 R30, desc[UR8][R24.64] ;  /* 0x00000008181e0981 */ /* 0x000ea8000c1e1500 */
[----:B------:R-:W2:Y:S01]  /*12b0*/  @P0 LDG.E.U16 R28, desc[UR8][R24.64+0x2] ;  /* 0x00000208181c0981 */ /* 0x000ea2000c1e1500 */
[----:B---3--:R-:W-:Y:S02]  /*12c0*/  SHF.L.U32 R64, R64, 0x10, RZ ;  /* 0x0000001040407819 */ /* 0x008fe400000006ff */
[----:B----4-:R-:W-:Y:S02]  /*12d0*/  SHF.L.U32 R62, R62, 0x10, RZ ;  /* 0x000000103e3e7819 */ /* 0x010fe400000006ff */
[----:B--2---:R-:W-:Y:S02]  /*12e0*/  @P0 SHF.L.U32 R59, R30, 0x10, RZ ;  /* 0x000000101e3b0819 */ /* 0x004fe400000006ff */
[----:B------:R-:W-:-:S07]  /*12f0*/  @P0 SHF.L.U32 R23, R28, 0x10, RZ ;  /* 0x000000101c170819 */ /* 0x000fce00000006ff */
.L_x_765:
[----:B------:R-:W-:Y:S05]  /*1300*/  BSYNC B0 ;  /* 0x0000000000007941 */ /* 0x000fea0003800000 */
.L_x_764:
[C---:B------:R-:W-:Y:S01]  /*1310*/  FADD.FTZ R29, -R22.reuse, R29 ;  /* 0x0000001d161d7221 */ /* 0x040fe20000010100 */
[----:B------:R-:W-:Y:S01]  /*1320*/  FADD.FTZ R31, -R22, R31 ;  /* 0x0000001f161f7221 */ /* 0x000fe20000010100 */
[--C-:B-----5:R-:W-:Y:S02]  /*1330*/  HADD2.F32 R27, -RZ, R44.reuse.H0_H0 ;  /* 0x2000002cff1b7230 */ /* 0x120fe40000004100 */
[----:B------:R-:W-:Y:S02]  /*1340*/  HADD2.F32 R25, -RZ, R44.H1_H1 ;  /* 0x3000002cff197230 */ /* 0x000fe40000004100 */
[-C--:B-1----:R-:W-:Y:S01]  /*1350*/  FMUL.FTZ R26, R29, R60.reuse ;  /* 0x0000003c1d1a7220 */ /* 0x082fe20000410000 */
        /* <DEDUP_REMOVED lines=13> */
[----:B-1----:R-:W-:Y:S01]  /*1430*/  FMUL.FTZ R27, R27, R32 ;  /* 0x000000201b1b7220 */ /* 0x002fe20000410000 */
[----:B------:R-:W-:Y:S01]  /*1440*/  FADD.FTZ R35, -R32, 1 ;  /* 0x3f80000020237421 */ /* 0x000fe20000010100 */
[----:B------:R-:W-:-:S03]  /*1450*/  FADD.FTZ R32, -R34, 1 ;  /* 0x3f80000022207421 */ /* 0x000fc60000010100 */
[----:B------:R-:W-:Y:S01]  /*1460*/  FFMA.FTZ R28, R28, R35, 1 ;  /* 0x3f8000001c1c7423 */ /* 0x000fe20000010023 */
[----:B------:R-:W-:-:S03]  /*1470*/  FFMA.FTZ R32, R29, R32, 1 ;  /* 0x3f8000001d207423 */ /* 0x000fc60000010020 */
[----:B------:R-:W-:Y:S01]  /*1480*/  FMUL.FTZ R27, R27, R28 ;  /* 0x0000001c1b1b7220 */ /* 0x000fe20000410000 */
[----:B------:R-:W-:-:S07]  /*1490*/  FMUL.FTZ R25, R25, R32 ;  /* 0x0000002019197220 */ /* 0x000fce0000410000 */
.L_x_766:
[----:B------:R-:W-:Y:S01]  /*14a0*/  FMUL.FTZ R29, R27, R64 ;  /* 0x000000401b1d7220 */ /* 0x000fe20000410000 */
[--C-:B------:R-:W-:Y:S02]  /*14b0*/  HADD2.F32 R33, -RZ, R46.reuse.H0_H0 ;  /* 0x2000002eff217230 */ /* 0x100fe40000004100 */
[----:B------:R-:W-:Y:S01]  /*14c0*/  FMUL.FTZ R28, R25, R62 ;  /* 0x0000003e191c7220 */ /* 0x000fe20000410000 */
[----:B------:R-:W-:Y:S02]  /*14d0*/  HADD2.F32 R35, -RZ, R46.H1_H1 ;  /* 0x3000002eff237230 */ /* 0x000fe40000004100 */
[----:B------:R-:W-:Y:S01]  /*14e0*/  FFMA.FTZ R31, R26, R29, RZ ;  /* 0x0000001d1a1f7223 */ /* 0x000fe200000100ff */
[----:B------:R-:W-:Y:S01]  /*14f0*/  FADD.FTZ R29, RZ, R29 ;  /* 0x0000001dff1d7221 */ /* 0x000fe20000010000 */
[----:B------:R-:W-:Y:S01]  /*1500*/  FADD.FTZ R33, -R22, R33 ;  /* 0x0000002116217221 */ /* 0x000fe20000010100 */
[----:B------:R-:W-:Y:S01]  /*1510*/  FFMA.FTZ R72, R26, R27, RZ ;  /* 0x0000001b1a487223 */ /* 0x000fe200000100ff */
[----:B------:R-:W-:Y:S01]  /*1520*/  FADD.FTZ R35, -R22, R35 ;  /* 0x0000002316237221 */ /* 0x000fe20000010100 */
[----:B------:R-:W-:Y:S01]  /*1530*/  FFMA.FTZ R37, R24, R28, R31 ;  /* 0x0000001c18257223 */ /* 0x000fe2000001001f */
[----:B------:R-:W-:Y:S01]  /*1540*/  FADD.FTZ R61, R28, R29 ;  /* 0x0000001d1c3d7221 */ /* 0x000fe20000010000 */
[-C--:B------:R-:W-:Y:S01]  /*1550*/  FMUL.FTZ R63, R33, R60.reuse ;  /* 0x0000003c213f7220 */ /* 0x080fe20000410000 */
        /* <DEDUP_REMOVED lines=22> */
.L_x_767:
[----:B------:R-:W-:Y:S01]  /*16c0*/  FADD.FTZ R28, RZ, R27 ;  /* 0x0000001bff1c7221 */ /* 0x000fe20000010000 */
[----:B------:R-:W-:Y:S01]  /*16d0*/  FMUL.FTZ R30, R29, R64 ;  /* 0x000000401d1e7220 */ /* 0x000fe20000410000 */
[----:B------:R-:W-:Y:S01]  /*16e0*/  FFMA.FTZ R24, R24, R25, RZ ;  /* 0x0000001918187223 */ /* 0x000fe200000100ff */
[C---:B------:R-:W-:Y:S01]  /*16f0*/  FFMA.FTZ R26, R63.reuse, R29, R72 ;  /* 0x0000001d3f1a7223 */ /* 0x040fe20000010048 */
[----:B------:R-:W-:Y:S01]  /*1700*/  FADD.FTZ R27, R28, R29 ;  /* 0x0000001d1c1b7221 */ /* 0x000fe20000010000 */
[----:B------:R-:W-:Y:S01]  /*1710*/  FADD.FTZ R28, RZ, R25 ;  /* 0x00000019ff1c7221 */ /* 0x000fe20000010000 */
[----:B------:R-:W-:Y:S01]  /*1720*/  FFMA.FTZ R29, R63, R30, R37 ;  /* 0x0000001e3f1d7223 */ /* 0x000fe20000010025 */
[----:B------:R-:W-:Y:S02]  /*1730*/  HADD2.F32 R33, -RZ, R41.H1_H1 ;  /* 0x30000029ff217230 */ /* 0x000fe40000004100 */
[----:B------:R-:W-:Y:S01]  /*1740*/  FFMA.FTZ R24, R74, R31, R24 ;  /* 0x0000001f4a187223 */ /* 0x000fe20000010018 */
[----:B------:R-:W-:Y:S01]  /*1750*/  FADD.FTZ R25, R28, R31 ;  /* 0x0000001f1c197221 */ /* 0x000fe20000010000 */
[----:B------:R-:W-:Y:S01]  /*1760*/  FMUL.FTZ R28, R31, R62 ;  /* 0x0000003e1f1c7220 */ /* 0x000fe20000410000 */
[----:B------:R-:W-:Y:S01]  /*1770*/  FADD.FTZ R31, R61, R30 ;  /* 0x0000001e3d1f7221 */ /* 0x000fe20000010000 */
[----:B------:R-:W-:-:S02]  /*1780*/  FADD.FTZ R33, -R22, R33 ;  /* 0x0000002116217221 */ /* 0x000fc40000010100 */
[----:B------:R-:W-:Y:S01]  /*1790*/  FFMA.FTZ R37, R74, R28, R29 ;  /* 0x0000001c4a257223 */ /* 0x000fe2000001001d */
[----:B------:R-:W-:Y:S02]  /*17a0*/  HADD2.F32 R29, -RZ, R41.H0_H0 ;  /* 0x20000029ff1d7230 */ /* 0x000fe40000004100 */
[----:B------:R-:W-:Y:S01]  /*17b0*/  FADD.FTZ R61, R28, R31 ;  /* 0x0000001f1c3d7221 */ /* 0x000fe20000010000 */
[----:B------:R-:W-:Y:S01]  /*17c0*/  FMUL.FTZ R65, R33, R60 ;  /* 0x0000003c21417220 */ /* 0x000fe20000410000 */
[----:B------:R-:W-:Y:S02]  /*17d0*/  HADD2.F32 R31, -RZ, R40.H1_H1 ;  /* 0x30000028ff1f7230 */ /* 0x000fe40000004100 */
[----:B------:R-:W-:-:S04]  /*17e0*/  FADD.FTZ R29, -R22, R29 ;  /* 0x0000001d161d7221 */ /* 0x000fc80000010100 */
        /* <DEDUP_REMOVED lines=21> */
.L_x_768:
[----:B------:R-:W-:Y:S01]  /*1940*/  FMUL.FTZ R28, R29, R64 ;  /* 0x000000401d1c7220 */ /* 0x000fe20000410000 */
[----:B------:R-:W-:Y:S01]  /*1950*/  FADD.FTZ R27, R27, R29 ;  /* 0x0000001d1b1b7221 */ /* 0x000fe20000010000 */
[----:B------:R-:W-:Y:S01]  /*1960*/  FFMA.FTZ R26, R63, R29, R26 ;  /* 0x0000001d3f1a7223 */ /* 0x000fe2000001001a */
[----:B------:R-:W-:Y:S01]  /*1970*/  FMUL.FTZ R30, R31, R62 ;  /* 0x0000003e1f1e7220 */ /* 0x000fe20000410000 */
[----:B------:R-:W-:Y:S01]  /*1980*/  FFMA.FTZ R29, R63, R28, R37 ;  /* 0x0000001c3f1d7223 */ /* 0x000fe20000010025 */
[----:B------:R-:W-:Y:S01]  /*1990*/  FFMA.FTZ R24, R65, R31, R24 ;  /* 0x0000001f41187223 */ /* 0x000fe20000010018 */
[--C-:B------:R-:W-:Y:S02]  /*19a0*/  HADD2.F32 R33, -RZ, R42.reuse.H1_H1 ;  /* 0x3000002aff217230 */ /* 0x100fe40000004100 */
[----:B------:R-:W-:Y:S01]  /*19b0*/  FADD.FTZ R25, R25, R31 ;  /* 0x0000001f19197221 */ /* 0x000fe20000010000 */
[----:B------:R-:W-:Y:S01]  /*19c0*/  FFMA.FTZ R65, R65, R30, R29 ;  /* 0x0000001e41417223 */ /* 0x000fe2000001001d */
[----:B------:R-:W-:-:S02]  /*19d0*/  HADD2.F32 R29, -RZ, R42.H0_H0 ;  /* 0x2000002aff1d7230 */ /* 0x000fc40000004100 */
[----:B------:R-:W-:Y:S01]  /*19e0*/  FADD.FTZ R31, R61, R28 ;  /* 0x0000001c3d1f7221 */ /* 0x000fe20000010000 */
[C---:B------:R-:W-:Y:S02]  /*19f0*/  FADD.FTZ R33, -R22.reuse, R33 ;  /* 0x0000002116217221 */ /* 0x040fe40000010100 */
[----:B------:R-:W-:Y:S01]  /*1a00*/  FADD.FTZ R29, -R22, R29 ;  /* 0x0000001d161d7221 */ /* 0x000fe20000010100 */
[----:B------:R-:W-:Y:S01]  /*1a10*/  FADD.FTZ R37, R30, R31 ;  /* 0x0000001f1e257221 */ /* 0x000fe20000010000 */
        /* <DEDUP_REMOVED lines=23> */
.L_x_769:
        /* <DEDUP_REMOVED lines=37> */
.L_x_770:
[----:B------:R-:W-:Y:S01]  /*1de0*/  FMUL.FTZ R30, R29, R64 ;  /* 0x000000401d1e7220 */ /* 0x000fe20000410000 */
[----:B------:R-:W-:Y:S01]  /*1df0*/  FADD.FTZ R28, R25, R31 ;  /* 0x0000001f191c7221 */ /* 0x000fe20000010000 */
[----:B------:R-:W-:Y:S01]  /*1e00*/  FADD.FTZ R27, R27, R29 ;  /* 0x0000001d1b1b7221 */ /* 0x000fe20000010000 */
[----:B------:R-:W-:Y:S01]  /*1e10*/  FFMA.FTZ R26, R61, R29, R26 ;  /* 0x0000001d3d1a7223 */ /* 0x000fe2000001001a */
[----:B------:R-:W-:Y:S01]  /*1e20*/  FFMA.FTZ R25, R65, R31, R24 ;  /* 0x0000001f41197223 */ /* 0x000fe20000010018 */
        /* <DEDUP_REMOVED lines=8> */
[----:B------:R-:W-:Y:S02]  /*1eb0*/  HADD2.F32 R31, -RZ, R16.H1_H1 ;  /* 0x30000010ff1f7230 */ /* 0x000fe40000004100 */
[----:B------:R-:W-:Y:S01]  /*1ec0*/  FADD.FTZ R29, -R22, R29 ;  /* 0x0000001d161d7221 */ /* 0x000fe20000010100 */
[----:B------:R-:W-:-:S03]  /*1ed0*/  FMUL.FTZ R72, R33, R60 ;  /* 0x0000003c21487220 */ /* 0x000fc60000410000 */
        /* <DEDUP_REMOVED lines=21> */
.L_x_771:
[----:B------:R-:W-:Y:S01]  /*2030*/  FADD.FTZ R24, R28, R31 ;  /* 0x0000001f1c187221 */ /* 0x000fe20000010000 */
[----:B------:R-:W-:Y:S01]  /*2040*/  FFMA.FTZ R28, R72, R31, R25 ;  /* 0x0000001f481c7223 */ /* 0x000fe20000010019 */
[----:B------:R-:W-:Y:S01]  /*2050*/  FMUL.FTZ R30, R29, R64 ;  /* 0x000000401d1e7220 */ /* 0x000fe20000410000 */
[--C-:B------:R-:W-:Y:S02]  /*2060*/  HADD2.F32 R25, -RZ, R8.reuse.H0_H0 ;  /* 0x20000008ff197230 */ /* 0x100fe40000004100 */
[----:B------:R-:W-:Y:S01]  /*2070*/  FADD.FTZ R27, R27, R29 ;  /* 0x0000001d1b1b7221 */ /* 0x000fe20000010000 */
[----:B------:R-:W-:Y:S02]  /*2080*/  HADD2.F32 R33, -RZ, R8.H1_H1 ;  /* 0x30000008ff217230 */ /* 0x000fe40000004100 */
[C---:B------:R-:W-:Y:S01]  /*2090*/  FFMA.FTZ R29, R61.reuse, R29, R26 ;  /* 0x0000001d3d1d7223 */ /* 0x040fe2000001001a */
[----:B------:R-:W-:Y:S01]  /*20a0*/  FFMA.FTZ R26, R61, R30, R65 ;  /* 0x0000001e3d1a7223 */ /* 0x000fe20000010041 */
[----:B------:R-:W-:Y:S01]  /*20b0*/  FMUL.FTZ R31, R31, R62 ;  /* 0x0000003e1f1f7220 */ /* 0x000fe20000410000 */
[----:B------:R-:W-:Y:S01]  /*20c0*/  FADD.FTZ R30, R37, R30 ;  /* 0x0000001e251e7221 */ /* 0x000fe20000010000 */
[C---:B------:R-:W-:Y:S01]  /*20d0*/  FADD.FTZ R25, -R22.reuse, R25 ;  /* 0x0000001916197221 */ /* 0x040fe20000010100 */
        /* <DEDUP_REMOVED lines=26> */
.L_x_772:
[----:B------:R-:W-:Y:S01]  /*2280*/  FMUL.FTZ R31, R30, R64 ;  /* 0x000000401e1f7220 */ /* 0x000fe20000410000 */
[----:B------:R-:W-:Y:S01]  /*2290*/  FADD.FTZ R26, R27, R30 ;  /* 0x0000001e1b1a7221 */ /* 0x000fe20000010000 */
[C---:B------:R-:W-:Y:S01]  /*22a0*/  FFMA.FTZ R27, R74.reuse, R30, R29 ;  /* 0x0000001e4a1b7223 */ /* 0x040fe2000001001d */
[----:B------:R-:W-:Y:S01]  /*22b0*/  FMUL.FTZ R30, R25, R62 ;  /* 0x0000003e191e7220 */ /* 0x000fe20000410000 */
[----:B------:R-:W-:Y:S01]  /*22c0*/  FFMA.FTZ R29, R74, R31, R72 ;  /* 0x0000001f4a1d7223 */ /* 0x000fe20000010048 */
[----:B------:R-:W-:Y:S01]  /*22d0*/  FADD.FTZ R31, R36, R31 ;  /* 0x0000001f241f7221 */ /* 0x000fe20000010000 */
[C---:B------:R-:W-:Y:S01]  /*22e0*/  FFMA.FTZ R28, R37.reuse, R25, R28 ;  /* 0x00000019251c7223 */ /* 0x040fe2000001001c */
[----:B------:R-:W-:Y:S02]  /*22f0*/  HADD2.F32 R33, -RZ, R14.H0_H0 ;  /* 0x2000000eff217230 */ /* 0x000fe40000004100 */
[----:B------:R-:W-:Y:S01]  /*2300*/  FFMA.FTZ R61, R37, R30, R29 ;  /* 0x0000001e253d7223 */ /* 0x000fe2000001001d */
[----:B------:R-:W-:Y:S01]  /*2310*/  FADD.FTZ R72, R30, R31 ;  /* 0x0000001f1e487221 */ /* 0x000fe20000010000 */
[----:B------:R-:W-:-:S02]  /*2320*/  HADD2.F32 R29, -RZ, R12.H0_H0 ;  /* 0x2000000cff1d7230 */ /* 0x000fc40000004100 */
[----:B------:R-:W-:-:S03]  /*2330*/  HADD2.F32 R31, -RZ, R12.H1_H1 ;  /* 0x3000000cff1f7230 */ /* 0x000fc60000004100 */
[C---:B------:R-:W-:Y:S02]  /*2340*/  FADD.FTZ R29, -R22.reuse, R29 ;  /* 0x0000001d161d7221 */ /* 0x040fe40000010100 */
[----:B------:R-:W-:Y:S02]  /*2350*/  FADD.FTZ R31, -R22, R31 ;  /* 0x0000001f161f7221 */ /* 0x000fe40000010100 */
[-C--:B------:R-:W-:Y:S02]  /*2360*/  FMUL.FTZ R30, R29, R60.reuse ;  /* 0x0000003c1d1e7220 */ /* 0x080fe40000410000 */
[----:B------:R-:W-:Y:S01]  /*2370*/  FMUL.FTZ R29, R31, R60 ;  /* 0x0000003c1f1d7220 */ /* 0x000fe20000410000 */
        /* <DEDUP_REMOVED lines=20> */
.L_x_773:
        /* <DEDUP_REMOVED lines=10> */
[----:B------:R-:W-:Y:S01]  /*2560*/  UIADD3 UR5, UR6, 0xd0, URZ ;  /* 0x000000d006057890 */ /* 0x000fe2000fffe03f */
[----:B------:R-:W-:Y:S01]  /*2570*/  ISETP.NE.AND P2, PT, R57, RZ, PT ;  /* 0x000000ff3900720c */ /* 0x000fe20003f45270 */
[----:B------:R-:W-:Y:S01]  /*2580*/  FADD.FTZ R34, R24, R25 ;  /* 0x0000001918227221 */ /* 0x000fe20000010000 */
[----:B------:R-:W1:Y:S01]  /*2590*/  SHFL.DOWN PT, R35, R36, 0x1, 0x1f ;  /* 0x08201f0024237f89 */ /* 0x000e6200000e0000 */
[----:B------:R-:W-:Y:S01]  /*25a0*/  FFMA.FTZ R24, R30, R33, R27 ;  /* 0x000000211e187223 */ /* 0x000fe2000001001b */
[----:B------:R-:W-:Y:S01]  /*25b0*/  FFMA.FTZ R25, R29, R31, R28 ;  /* 0x0000001f1d197223 */ /* 0x000fe2000001001c */
[----:B------:R-:W-:Y:S01]  /*25c0*/  FADD.FTZ R26, R26, R33 ;  /* 0x000000211a1a7221 */ /* 0x000fe20000010000 */
[----:B------:R-:W2:Y:S01]  /*25d0*/  SHFL.DOWN PT, R32, R37, 0x1, 0x1f ;  /* 0x08201f0025207f89 */ /* 0x000ea200000e0000 */
[----:B------:R-:W-:Y:S01]  /*25e0*/  FADD.FTZ R27, R34, R31 ;  /* 0x0000001f221b7221 */ /* 0x000fe20000010000 */
[----:B------:R-:W-:Y:S01]  /*25f0*/  BSSY B0, `(.L_x_774) ;  /* 0x000004f000007945 */ /* 0x000fe20003800000 */
        /* <DEDUP_REMOVED lines=78> */
.L_x_775:
[----:B------:R-:W-:Y:S05]  /*2ae0*/  BSYNC B0 ;  /* 0x0000000000007941 */ /* 0x000fea0003800000 */
.L_x_774:
        /* <DEDUP_REMOVED lines=318> */
.L_x_777:
[----:B------:R-:W-:Y:S05]  /*3ed0*/  BSYNC B0 ;  /* 0x0000000000007941 */ /* 0x000fea0003800000 */
.L_x_776:
        /* <DEDUP_REMOVED lines=18> */
.L_x_779:
[----:B------:R-:W-:Y:S05]  /*4000*/  BSYNC B0 ;  /* 0x0000000000007941 */ /* 0x000fea0003800000 */
.L_x_778:
        /* <DEDUP_REMOVED lines=32> */
.L_x_782:
[----:B--2---:R-:W2:Y:S04]  /*4210*/  LDG.E.STRONG.GPU R26, desc[UR8][R24.64] ;  /* 0x00000008181a7981 */ /* 0x004ea8000c1ef900 */
[----:B--2---:R-:W-:Y:S01]  /*4220*/  CCTL.IVALL ;  /* 0x00000000ff00798f */ /* 0x004fe20002000000 */
[----:B------:R-:W-:Y:S05]  /*4230*/  YIELD ;  /* 0x0000000000007946 */ /* 0x000fea0003800000 */
[----:B------:R-:W-:-:S13]  /*4240*/  ISETP.NE.AND P0, PT, R26, R33, PT ;  /* 0x000000211a00720c */ /* 0x000fda0003f05270 */
[----:B------:R-:W-:Y:S05]  /*4250*/  @P0 BRA `(.L_x_782) ;  /* 0xfffffffc00ec0947 */ /* 0x000fea000383ffff */
.L_x_781:
        /* <DEDUP_REMOVED lines=17> */
.L_x_786:
        /* <DEDUP_REMOVED lines=115> */
.L_x_785:
        /* <DEDUP_REMOVED lines=61> */
.L_x_787:
[----:B------:R-:W-:-:S13]  /*4e70*/  ISETP.NE.OR P0, PT, R33, RZ, P0 ;  /* 0x000000ff2100720c */ /* 0x000fda0000705670 */
[----:B------:R-:W-:Y:S05]  /*4e80*/  @!P0 BRA `(.L_x_783) ;  /* 0x00000000007c8947 */ /* 0x000fea0003800000 */
.L_x_784:
        /* <DEDUP_REMOVED lines=31> */
.L_x_783:
        /* <DEDUP_REMOVED lines=11> */
.L_x_789:
[----:B------:R-:W-:Y:S05]  /*5130*/  BSYNC B0 ;  /* 0x0000000000007941 */ /* 0x000fea0003800000 */
.L_x_788:
        /* <DEDUP_REMOVED lines=16> */
.L_x_780:
[----:B------:R-:W1:Y:S01]  /*5240*/  S2UR UR6, SR_CgaCtaId ;  /* 0x00000000000679c3 */ /* 0x000e620000008800 */
[----:B------:R-:W-:Y:S01]  /*5250*/  UMOV UR5, 0x400 ;  /* 0x0000040000057882 */ /* 0x000fe20000000000 */
[--C-:B--2---:R-:W-:Y:S01]  /*5260*/  HADD2.F32 R27, -RZ, R45.reuse.H0_H0 ;  /* 0x2000002dff1b7230 */ /* 0x104fe20000004100 */
[----:B------:R-:W-:Y:S01]  /*5270*/  ULDC.64 UR14, c[0x0][0x290] ;  /* 0x0000a400000e7ab9 */ /* 0x000fe20000000a00 */
[----:B------:R-:W-:Y:S01]  /*5280*/  HADD2.F32 R45, -RZ, R45.H1_H1 ;  /* 0x3000002dff2d7230 */ /* 0x000fe20000004100 */
[----:B------:R-:W-:Y:S01]  /*5290*/  ISETP.GE.U32.AND P0, PT, R54, UR14, PT ;  /* 0x0000000e36007c0c */ /* 0x000fe2000bf06070 */
[----:B------:R-:W-:Y:S02]  /*52a0*/  HADD2.F32 R31, -RZ, R46.H0_H0 ;  /* 0x2000002eff1f7230 */ /* 0x000fe40000004100 */
[C---:B------:R-:W-:Y:S01]  /*52b0*/  FADD.FTZ R33, -R22.reuse, R27 ;  /* 0x0000001b16217221 */ /* 0x040fe20000010100 */
[----:B------:R-:W-:Y:S02]  /*52c0*/  HADD2.F32 R27, -RZ, R44.H1_H1 ;  /* 0x3000002cff1b7230 */ /* 0x000fe40000004100 */
[----:B------:R-:W-:Y:S01]  /*52d0*/  FADD.FTZ R45, -R22, R45 ;  /* 0x0000002d162d7221 */ /* 0x000fe20000010100 */
[----:B-1----:R-:W-:-:S09]  /*52e0*/  ULEA UR5, UR6, UR5, 0x18 ;  /* 0x0000000506057291 */ /* 0x002fd2000f8ec03f */
[----:B------:R0:W-:Y:S01]  /*52f0*/  @!P2 STS.64 [UR5+0xc0], R36 ;  /* 0x0000c024ff00a988 */ /* 0x0001e20008000a05 */
[----:B------:R-:W-:Y:S01]  /*5300*/  BAR.SYNC.DEFER_BLOCKING 0x0 ;  /* 0x0000000000007b1d */ /* 0x000fe20000010000 */
[----:B0-----:R-:W-:-:S05]  /*5310*/  FMUL.FTZ R36, R33, R60 ;  /* 0x0000003c21247220 */ /* 0x001fca0000410000 */
[----:B------:R-:W0:Y:S01]  /*5320*/  LDS.64 R24, [UR5+0xc0] ;  /* 0x0000c005ff187984 */ /* 0x000e220008000a00 */
[----:B------:R-:W-:Y:S02]  /*5330*/  ULDC UR5, c[0x0][0x2bc] ;  /* 0x0000af0000057ab9 */ /* 0x000fe40000000800 */
[----:B0-----:R-:W-:Y:S01]  /*5340*/  FMUL.FTZ R28, R24, UR5 ;  /* 0x00000005181c7c20 */ /* 0x001fe20008410000 */
[----:B------:R-:W-:Y:S01]  /*5350*/  FMUL.FTZ R29, R25, UR5 ;  /* 0x00000005191d7c20 */ /* 0x000fe20008410000 */
[----:B------:R-:W-:Y:S02]  /*5360*/  HADD2.F32 R25, -RZ, R44.H0_H0 ;  /* 0x2000002cff197230 */ /* 0x000fe40000004100 */
        /* <DEDUP_REMOVED lines=20> */
.L_x_790:
        /* <DEDUP_REMOVED lines=20> */
.L_x_792:
[----:B------:R-:W-:Y:S05]  /*55f0*/  BSYNC B0 ;  /* 0x0000000000007941 */ /* 0x000fea0003800000 */
.L_x_791:
[----:B0-----:R-:W-:Y:S01]  /*5600*/  HADD2.F32 R27, -RZ, R46.H1_H1 ;  /* 0x3000002eff1b7230 */ /* 0x001fe20000004100 */
[----:B------:R-:W-:Y:S01]  /*5610*/  ISETP.GE.U32.AND P2, PT, R53, UR14, PT ;  /* 0x0000000e35007c0c */ /* 0x000fe2000bf46070 */
[C---:B------:R-:W-:Y:S01]  /*5620*/  FADD.FTZ R31, -R22.reuse, R31 ;  /* 0x0000001f161f7221 */ /* 0x040fe20000010100 */
[----:B------:R-:W-:Y:S01]  /*5630*/  ISETP.GE.AND.EX P3, PT, R9, UR15, PT, P0 ;  /* 0x0000000f09007c0c */ /* 0x000fe2000bf66300 */
[----:B------:R-:W-:Y:S01]  /*5640*/  HADD2.F32 R25, -RZ, R43.H0_H0 ;  /* 0x2000002bff197230 */ /* 0x000fe20000004100 */
[----:B------:R-:W-:Y:S01]  /*5650*/  ISETP.GE.AND.EX P4, PT, R11, UR15, PT, P2 ;  /* 0x0000000f0b007c0c */ /* 0x000fe2000bf86320 */
[----:B------:R-:W-:Y:S01]  /*5660*/  FADD.FTZ R27, -R22, R27 ;  /* 0x0000001b161b7221 */ /* 0x000fe20000010100 */
[----:B------:R-:W-:Y:S01]  /*5670*/  HADD2.F32 R37, -RZ, R41.H0_H0 ;  /* 0x20000029ff257230 */ /* 0x000fe20000004100 */
[----:B------:R-:W-:Y:S01]  /*5680*/  ISETP.GE.U32.AND P0, PT, R52, UR14, PT ;  /* 0x0000000e34007c0c */ /* 0x000fe2000bf06070 */
[----:B------:R-:W-:Y:S01]  /*5690*/  HADD2.F32 R43, -RZ, R43.H1_H1 ;  /* 0x3000002bff2b7230 */ /* 0x000fe20000004100 */
[----:B------:R-:W-:Y:S01]  /*56a0*/  ISETP.GE.U32.AND P2, PT, R51, UR14, PT ;  /* 0x0000000e33007c0c */ /* 0x000fe2000bf46070 */
[----:B------:R-:W-:Y:S01]  /*56b0*/  HADD2.F32 R41, -RZ, R41.H1_H1 ;  /* 0x30000029ff297230 */ /* 0x000fe20000004100 */
[----:B------:R-:W-:Y:S01]  /*56c0*/  ISETP.GT.U32.OR P3, PT, R57, 0x27f, P3 ;  /* 0x0000027f3900780c */ /* 0x000fe20001f64470 */
        /* <DEDUP_REMOVED lines=22> */
.L_x_793:
        /* <DEDUP_REMOVED lines=20> */
.L_x_795:
[----:B------:R-:W-:Y:S05]  /*5970*/  BSYNC B0 ;  /* 0x0000000000007941 */ /* 0x000fea0003800000 */
.L_x_794:
[C---:B------:R-:W-:Y:S01]  /*5980*/  FADD.FTZ R37, -R22.reuse, R37 ;  /* 0x0000002516257221 */ /* 0x040fe20000010100 */
[----:B------:R-:W-:Y:S01]  /*5990*/  FADD.FTZ R41, -R22, R41 ;  /* 0x0000002916297221 */ /* 0x000fe20000010100 */
[--C-:B0-----:R-:W-:Y:S02]  /*59a0*/  HADD2.F32 R9, -RZ, R40.reuse.H0_H0 ;  /* 0x20000028ff097230 */ /* 0x101fe40000004100 */
[----:B------:R-:W-:Y:S02]  /*59b0*/  HADD2.F32 R25, -RZ, R40.H1_H1 ;  /* 0x30000028ff197230 */ /* 0x000fe40000004100 */
        /* <DEDUP_REMOVED lines=21> */
.L_x_796:
[----:B------:R-:W-:Y:S04]  /*5b10*/  BSSY B0, `(.L_x_797) ;  /* 0x0000014000007945 */ /* 0x000fe80003800000 */
[----:B------:R-:W-:Y:S05]  /*5b20*/  @P4 BRA `(.L_x_798) ;  /* 0x0000000000484947 */ /* 0x000fea0003800000 */
[C-C-:B------:R-:W-:Y:S01]  /*5b30*/  FFMA.FTZ R24, R28.reuse, R34, R29.reuse ;  /* 0x000000221c187223 */ /* 0x140fe2000001001d */
[----:B------:R-:W-:Y:S01]  /*5b40*/  FFMA.FTZ R26, R28, R36, R29 ;  /* 0x000000241c1a7223 */ /* 0x000fe2000001001d */
[----:B------:R-:W-:Y:S02]  /*5b50*/  ULDC.64 UR12, c[0x0][0x288] ;  /* 0x0000a200000c7ab9 */ /* 0x000fe40000000a00 */
[----:B------:R-:W-:Y:S02]  /*5b60*/  IMAD R30, R11, UR12, RZ ;  /* 0x0000000c0b1e7c24 */ /* 0x000fe4000f8e02ff */
[----:B------:R-:W-:Y:S01]  /*5b70*/  FFMA.FTZ R9, R9, R64, -R24 ;  /* 0x0000004009097223 */ /* 0x000fe20000010818 */
[----:B------:R-:W-:Y:S01]  /*5b80*/  FFMA.FTZ R11, R25, R62, -R26 ;  /* 0x0000003e190b7223 */ /* 0x000fe2000001081a */
[----:B------:R-:W-:Y:S01]  /*5b90*/  MOV R24, R68 ;  /* 0x0000004400187202 */ /* 0x000fe20000000f00 */
[----:B------:R-:W-:Y:S01]  /*5ba0*/  IMAD R27, R53, UR13, R30 ;  /* 0x0000000d351b7c24 */ /* 0x000fe2000f8e021e */
[----:B------:R-:W-:Y:S01]  /*5bb0*/  MOV R25, R71 ;  /* 0x0000004700197202 */ /* 0x000fe20000000f00 */
        /* <DEDUP_REMOVED lines=9> */
.L_x_798:
[----:B------:R-:W-:Y:S05]  /*5c50*/  BSYNC B0 ;  /* 0x0000000000007941 */ /* 0x000fea0003800000 */
.L_x_797:
[--C-:B0-----:R-:W-:Y:S01]  /*5c60*/  HADD2.F32 R9, -RZ, R42.reuse.H0_H0 ;  /* 0x2000002aff097230 */ /* 0x101fe20000004100 */
[----:B------:R-:W-:Y:S01]  /*5c70*/  ISETP.GE.U32.AND P3, PT, R50, UR14, PT ;  /* 0x0000000e32007c0c */ /* 0x000fe2000bf66070 */
[----:B------:R-:W-:Y:S01]  /*5c80*/  HADD2.F32 R11, -RZ, R42.H1_H1 ;  /* 0x3000002aff0b7230 */ /* 0x000fe20000004100 */
[----:B------:R-:W-:Y:S01]  /*5c90*/  ISETP.GE.U32.AND P4, PT, R49, UR14, PT ;  /* 0x0000000e31007c0c */ /* 0x000fe2000bf86070 */
[----:B------:R-:W-:Y:S01]  /*5ca0*/  HADD2.F32 R25, -RZ, R12.H0_H0 ;  /* 0x2000000cff197230 */ /* 0x000fe20000004100 */
[----:B------:R-:W-:Y:S01]  /*5cb0*/  ISETP.GE.U32.AND P6, PT, R48, UR14, PT ;  /* 0x0000000e30007c0c */ /* 0x000fe2000bfc6070 */
        /* <DEDUP_REMOVED lines=10> */
[----:B------:R-:W-:-:S02]  /*5d60*/  HADD2.F32 R31, -RZ, R8.H1_H1 ;  /* 0x30000008ff1f7230 */ /* 0x000fc40000004100 */
[C---:B------:R-:W-:Y:S01]  /*5d70*/  FADD.FTZ R43, -R22.reuse, R9 ;  /* 0x00000009162b7221 */ /* 0x040fe20000010100 */
[----:B------:R-:W-:Y:S02]  /*5d80*/  HADD2.F32 R61, -RZ, R12.H1_H1 ;  /* 0x3000000cff3d7230 */ /* 0x000fe40000004100 */
[C---:B------:R-:W-:Y:S01]  /*5d90*/  FADD.FTZ R45, -R22.reuse, R11 ;  /* 0x0000000b162d7221 */ /* 0x040fe20000010100 */
[C---:B------:R-:W-:Y:S01]  /*5da0*/  FADD.FTZ R11, -R22.reuse, R25 ;  /* 0x00000019160b7221 */ /* 0x040fe20000010100 */
[--C-:B------:R-:W-:Y:S02]  /*5db0*/  HADD2.F32 R9, -RZ, R39.reuse.H0_H0 ;  /* 0x20000027ff097230 */ /* 0x100fe40000004100 */
[C---:B------:R-:W-:Y:S01]  /*5dc0*/  FADD.FTZ R41, -R22.reuse, R41 ;  /* 0x0000002916297221 */ /* 0x040fe20000010100 */
[C---:B------:R-:W-:Y:S01]  /*5dd0*/  FADD.FTZ R37, -R22.reuse, R37 ;  /* 0x0000002516257221 */ /* 0x040fe20000010100 */
[C---:B------:R-:W-:Y:S01]  /*5de0*/  FADD.FTZ R33, -R22.reuse, R33 ;  /* 0x0000002116217221 */ /* 0x040fe20000010100 */
[C---:B------:R-:W-:Y:S01]  /*5df0*/  FADD.FTZ R35, -R22.reuse, R35 ;  /* 0x0000002316237221 */ /* 0x040fe20000010100 */
[C---:B------:R-:W-:Y:S01]  /*5e00*/  FADD.FTZ R27, -R22.reuse, R27 ;  /* 0x0000001b161b7221 */ /* 0x040fe20000010100 */
[C---:B------:R-:W-:Y:S01]  /*5e10*/  ISETP.GT.U32.OR P0, PT, R57.reuse, 0x27f, P0 ;  /* 0x0000027f3900780c */ /* 0x040fe20000704470 */
[C---:B------:R-:W-:Y:S01]  /*5e20*/  FADD.FTZ R31, -R22.reuse, R31 ;  /* 0x0000001f161f7221 */ /* 0x040fe20000010100 */
[C---:B------:R-:W-:Y:S01]  /*5e30*/  ISETP.GT.U32.OR P2, PT, R57.reuse, 0x27f, P2 ;  /* 0x0000027f3900780c */ /* 0x040fe20001744470 */
[----:B------:R-:W-:Y:S01]  /*5e40*/  FADD.FTZ R25, -R22, R61 ;  /* 0x0000003d16197221 */ /* 0x000fe20000010100 */
[C---:B------:R-:W-:Y:S01]  /*5e50*/  ISETP.GT.U32.OR P3, PT, R57.reuse, 0x27f, P3 ;  /* 0x0000027f3900780c */ /* 0x040fe20001f64470 */
        /* <DEDUP_REMOVED lines=24> */
.L_x_799:
        /* <DEDUP_REMOVED lines=20> */
.L_x_801:
[----:B------:R-:W-:Y:S05]  /*6120*/  BSYNC B0 ;  /* 0x0000000000007941 */ /* 0x000fea0003800000 */
.L_x_800:
        /* <DEDUP_REMOVED lines=23> */
.L_x_802:
        /* <DEDUP_REMOVED lines=20> */
.L_x_804:
[----:B------:R-:W-:Y:S05]  /*63e0*/  BSYNC B0 ;  /* 0x0000000000007941 */ /* 0x000fea0003800000 */
.L_x_803:
[--C-:B------:R-:W-:Y:S02]  /*63f0*/  HADD2.F32 R9, -RZ, R16.reuse.H0_H0 ;  /* 0x20000010ff097230 */ /* 0x100fe40000004100 */
[-C--:B------:R-:W-:Y:S01]  /*6400*/  FMUL.FTZ R22, R33, R60.reuse ;  /* 0x0000003c21167220 */ /* 0x080fe20000410000 */
[----:B0-----:R-:W-:Y:S02]  /*6410*/  HADD2.F32 R13, -RZ, R16.H1_H1 ;  /* 0x30000010ff0d7230 */ /* 0x001fe40000004100 */
        /* <DEDUP_REMOVED lines=20> */
.L_x_805:
        /* <DEDUP_REMOVED lines=20> */
.L_x_807:
[----:B------:R-:W-:Y:S05]  /*66a0*/  BSYNC B0 ;  /* 0x0000000000007941 */ /* 0x000fea0003800000 */
.L_x_806:
        /* <DEDUP_REMOVED lines=23> */
.L_x_808:
        /* <DEDUP_REMOVED lines=20> */
.L_x_810:
[----:B------:R-:W-:Y:S05]  /*6960*/  BSYNC B0 ;  /* 0x0000000000007941 */ /* 0x000fea0003800000 */
.L_x_809:
        /* <DEDUP_REMOVED lines=23> */
.L_x_811:
        /* <DEDUP_REMOVED lines=19> */
.L_x_813:
[----:B------:R-:W-:Y:S05]  /*6c10*/  BSYNC B0 ;  /* 0x0000000000007941 */ /* 0x000fea0003800000 */
.L_x_812:
[----:B0-----:R-:W0:Y:S01]  /*6c20*/  LDC R9, c[0x0][0x10] ;  /* 0x00000400ff097b82 */ /* 0x001e220000000800 */
[----:B------:R-:W-:Y:S02]  /*6c30*/  IADD3 R47, R47, 0x1, RZ ;  /* 0x000000012f2f7810 */ /* 0x000fe40007ffe0ff */
[----:B0-----:R-:W-:-:S04]  /*6c40*/  IADD3 R56, R9, R56, RZ ;  /* 0x0000003809387210 */ /* 0x001fc80007ffe0ff */
[----:B------:R-:W-:-:S13]  /*6c50*/  ISETP.GE.AND P0, PT, R56, UR4, PT ;  /* 0x0000000438007c0c */ /* 0x000fda000bf06270 */
[----:B------:R-:W-:Y:S05]  /*6c60*/  @!P0 BRA `(.L_x_814) ;  /* 0xffffff9400b48947 */ /* 0x000fea000383ffff */
.L_x_763:
        /* <DEDUP_REMOVED lines=19> */
.L_x_816:
[----:B------:R-:W-:Y:S05]  /*6da0*/  BSYNC B0 ;  /* 0x0000000000007941 */ /* 0x000fea0003800000 */
.L_x_815:
        /* <DEDUP_REMOVED lines=11> */
.L_x_818:
[----:B------:R-:W2:Y:S04]  /*6e60*/  LDG.E.STRONG.GPU R5, desc[UR8][R2.64] ;  /* 0x0000000802057981 */ /* 0x000ea8000c1ef900 */
[----:B--2---:R-:W-:Y:S01]  /*6e70*/  CCTL.IVALL ;  /* 0x00000000ff00798f */ /* 0x004fe20002000000 */
[----:B------:R-:W-:Y:S05]  /*6e80*/  YIELD ;  /* 0x0000000000007946 */ /* 0x000fea0003800000 */
[----:B------:R-:W-:-:S13]  /*6e90*/  ISETP.NE.AND P0, PT, R5, R0, PT ;  /* 0x000000000500720c */ /* 0x000fda0003f05270 */
[----:B------:R-:W-:Y:S05]  /*6ea0*/  @P0 BRA `(.L_x_818) ;  /* 0xfffffffc00ec0947 */ /* 0x000fea000383ffff */
.L_x_817:
        /* <DEDUP_REMOVED lines=24> */
.L_x_819:
        /* <DEDUP_REMOVED lines=25> */
.L_x_820:
        /* <DEDUP_REMOVED lines=12> */
.L_x_2298:


//--------------------- .text._Z35group_norm_nhwc_bwd_one_pass_kernelI11Fp16IOFp16WLi64ELi20ELi640EEv26Group_norm_nhwc_bwd_params --------------------------
	.section	.text._Z35group_norm_nhwc_bwd_one_pass_kernelI11Fp16IOFp16WLi64ELi20ELi640EEv26Group_norm_nhwc_bwd_params,"ax",@progbits
	.align	128
        .global         _Z35group_norm_nhwc_bwd_one_pass_kernelI11Fp16IOFp16WLi64ELi20ELi640EEv26Group_norm_nhwc_bwd_params
        .type           _Z35group_norm_nhwc_bwd_one_pass_kernelI11Fp16IOFp16WLi64ELi20ELi640EEv26Group_norm_nhwc_bwd_params,@function
        .size           _Z35group_norm_nhwc_bwd_one_pass_kernelI11Fp16IOFp16WLi64ELi20ELi640EEv26Group_norm_nhwc_bwd_params,(.L_x_2299 - _Z35group_norm_nhwc_bwd_one_pass_kernelI11Fp16IOFp16WLi64ELi20ELi640EEv26Group_norm_nhwc_bwd_params)
        .other          _Z35group_norm_nhwc_bwd_one_pass_kernelI11Fp16IOFp16WLi64ELi20ELi640EEv26Group_norm_nhwc_bwd_params,@"STO_CUDA_ENTRY STV_DEFAULT"
_Z35group_norm_nhwc_bwd_one_pass_kernelI11Fp16IOFp16WLi64ELi20ELi640EEv26Group_norm_nhwc_bwd_params:
.text._Z35group_norm_nhwc_bwd_one_pass_kernelI11Fp16IOFp16WLi64ELi20ELi640EEv26Group_norm_nhwc_bwd_params:
        /* <DEDUP_REMOVED lines=47> */
.L_x_844:
        /* <DEDUP_REMOVED lines=103> */
.L_x_823:
[----:B------:R-:W-:Y:S05]  /*0960*/  BSYNC B0 ;  /* 0x0000000000007941 */ /* 0x000fea0003800000 */
.L_x_822:
        /* <DEDUP_REMOVED lines=25> */
.L_x_824:
        /* <DEDUP_REMOVED lines=99> */
.L_x_826:
[----:B------:R-:W-:Y:S05]  /*1130*/  BSYNC B0 ;  /* 0x0000000000007941 */ /* 0x000fea0003800000 */
.L_x_825:
        /* <DEDUP_REMOVED lines=318> */
.L_x_828:
[----:B------:R-:W-:Y:S05]  /*2520*/  BSYNC B0 ;  /* 0x0000000000007941 */ /* 0x000fea0003800000 */
.L_x_827:
        /* <DEDUP_REMOVED lines=20> */
.L_x_830:
[----:B------:R-:W-:Y:S05]  /*2670*/  BSYNC B0 ;  /* 0x0000000000007941 */ /* 0x000fea0003800000 */
.L_x_829:
        /* <DEDUP_REMOVED lines=34> */
.L_x_833:
[----:B------:R-:W2:Y:S04]  /*28a0*/  LDG.E.STRONG.GPU R10, desc[UR14][R8.64] ;  /* 0x0000000e080a7981 */ /* 0x000ea8000c1ef900 */
[----:B--2---:R-:W-:Y:S01]  /*28b0*/  CCTL.IVALL ;  /* 0x00000000ff00798f */ /* 0x004fe20002000000 */
[----:B------:R-:W-:Y:S05]  /*28c0*/  YIELD ;  /* 0x0000000000007946 */ /* 0x000fea0003800000 */
[----:B------:R-:W-:-:S13]  /*28d0*/  ISETP.NE.AND P0, PT, R10, R13, PT ;  /* 0x0000000d0a00720c */ /* 0x000fda0003f05270 */
[----:B------:R-:W-:Y:S05]  /*28e0*/  @P0 BRA `(.L_x_833) ;  /* 0xfffffffc00ec0947 */ /* 0x000fea000383ffff */
.L_x_832:
        /* <DEDUP_REMOVED lines=17> */
.L_x_837:
        /* <DEDUP_REMOVED lines=115> */
.L_x_836:
        /* <DEDUP_REMOVED lines=61> */
.L_x_838:
[----:B------:R-:W-:-:S13]  /*3500*/  ISETP.NE.OR P0, PT, R20, RZ, P0 ;  /* 0x000000ff1400720c */ /* 0x000fda0000705670 */
[----:B------:R-:W-:Y:S05]  /*3510*/  @!P0 BRA `(.L_x_834) ;  /* 0x00000000007c8947 */ /* 0x000fea0003800000 */
.L_x_835:
        /* <DEDUP_REMOVED lines=31> */
.L_x_834:
        /* <DEDUP_REMOVED lines=11> */
.L_x_840:
[----:B------:R-:W-:Y:S05]  /*37c0*/  BSYNC B0 ;  /* 0x0000000000007941 */ /* 0x000fea0003800000 */
.L_x_839:
        /* <DEDUP_REMOVED lines=16> */
.L_x_831:
        /* <DEDUP_REMOVED lines=34> */
.L_x_841:
        /* <DEDUP_REMOVED lines=23> */
.L_x_843:
[----:B------:R-:W-:Y:S05]  /*3c60*/  BSYNC B0 ;  /* 0x0000000000007941 */ /* 0x000fea0003800000 */
.L_x_842:
[----:B------:R-:W-:Y:S01]  /*3c70*/  ULDC UR6, c[0x0][0x10] ;  /* 0x0000040000067ab9 */ /* 0x000fe20000000800 */
[----:B------:R-:W-:Y:S02]  /*3c80*/  UIADD3 UR4, UR4, 0x1, URZ ;  /* 0x0000000104047890 */ /* 0x000fe4000fffe03f */
[----:B------:R-:W-:-:S04]  /*3c90*/  UIADD3 UR8, UR6, UR8, URZ ;  /* 0x0000000806087290 */ /* 0x000fc8000fffe03f */
[----:B------:R-:W-:-:S06]  /*3ca0*/  UISETP.GE.AND UP0, UPT, UR8, UR5, UPT ;  /* 0x000000050800728c */ /* 0x000fcc000bf06270 */
[----:B------:R-:W-:-:S13]  /*3cb0*/  PLOP3.LUT P0, PT, PT, PT, UP0, 0x80, 0x0 ;  /* 0x000000000000781c */ /* 0x000fda0003f0f008 */
[----:B------:R-:W-:Y:S05]  /*3cc0*/  @!P0 BRA `(.L_x_844) ;  /* 0xffffffc400888947 */ /* 0x000fea000383ffff */
.L_x_821:
        /* <DEDUP_REMOVED lines=19> */
.L_x_846:
[----:B------:R-:W-:Y:S05]  /*3e00*/  BSYNC B0 ;  /* 0x0000000000007941 */ /* 0x000fea0003800000 */
.L_x_845:
        /* <DEDUP_REMOVED lines=11> */
.L_x_848:
[----:B------:R-:W2:Y:S04]  /*3ec0*/  LDG.E.STRONG.GPU R5, desc[UR14][R2.64] ;  /* 0x0000000e02057981 */ /* 0x000ea8000c1ef900 */
[----:B--2---:R-:W-:Y:S01]  /*3ed0*/  CCTL.IVALL ;  /* 0x00000000ff00798f */ /* 0x004fe20002000000 */
[----:B------:R-:W-:Y:S05]  /*3ee0*/  YIELD ;  /* 0x0000000000007946 */ /* 0x000fea0003800000 */
[----:B------:R-:W-:-:S13]  /*3ef0*/  ISETP.NE.AND P0, PT, R5, R0, PT ;  /* 0x000000000500720c */ /* 0x000fda0003f05270 */
[----:B------:R-:W-:Y:S05]  /*3f00*/  @P0 BRA `(.L_x_848) ;  /* 0xfffffffc00ec0947 */ /* 0x000fea000383ffff */
.L_x_847:
        /* <DEDUP_REMOVED lines=24> */
.L_x_849:
        /* <DEDUP_REMOVED lines=25> */
.L_x_850:
        /* <DEDUP_REMOVED lines=14> */
.L_x_2299:


//--------------------- .text._Z35group_norm_nhwc_bwd_one_pass_kernelI11Fp16IOFp16WLi128ELi20ELi640EEv26Group_norm_nhwc_bwd_params --------------------------
	.section	.text._Z35group_norm_nhwc_bwd_one_pass_kernelI11Fp16IOFp16WLi128ELi20ELi640EEv26Group_norm_nhwc_bwd_params,"ax",@progbits
	.align	128
        .global         _Z35group_norm_nhwc_bwd_one_pass_kernelI11Fp16IOFp16WLi128ELi20ELi640EEv26Group_norm_nhwc_bwd_params
        .type           _Z35group_norm_nhwc_bwd_one_pass_kernelI11Fp16IOFp16WLi128ELi20ELi640EEv26Group_norm_nhwc_bwd_params,@function
        .size           _Z35group_norm_nhwc_bwd_one_pass_kernelI11Fp16IOFp16WLi128ELi20ELi640EEv26Group_norm_nhwc_bwd_params,(.L_x_2300 - _Z35group_norm_nhwc_bwd_one_pass_kernelI11Fp16IOFp16WLi128ELi20ELi640EEv26Group_norm_nhwc_bwd_params)
        .other          _Z35group_norm_nhwc_bwd_one_pass_kernelI11Fp16IOFp16WLi128ELi20ELi640EEv26Group_norm_nhwc_bwd_params,@"STO_CUDA_ENTRY STV_DEFAULT"
_Z35group_norm_nhwc_bwd_one_pass_kernelI11Fp16IOFp16WLi128ELi20ELi640EEv26Group_norm_nhwc_bwd_params:
.text._Z35group_norm_nhwc_bwd_one_pass_kernelI11Fp16IOFp16WLi128ELi20ELi640EEv26Group_norm_nhwc_bwd_params:
        /* <DEDUP_REMOVED lines=48> */
.L_x_878:
        /* <DEDUP_REMOVED lines=120> */
.L_x_853:
[----:B------:R-:W-:Y:S05]  /*0a80*/  BSYNC B0 ;  /* 0x0000000000007941 */ /* 0x000fea0003800000 */
.L_x_852:
        /* <DEDUP_REMOVED lines=33> */
.L_x_854:
        /* <DEDUP_REMOVED lines=26> */
.L_x_855:
        /* <DEDUP_REMOVED lines=105> */
.L_x_857:
[----:B------:R-:W-:Y:S05]  /*14d0*/  BSYNC B0 ;  /* 0x0000000000007941 */ /* 0x000fea0003800000 */
.L_x_856:
        /* <DEDUP_REMOVED lines=318> */
.L_x_859:
[----:B------:R-:W-:Y:S05]  /*28c0*/  BSYNC B0 ;  /* 0x0000000000007941 */ /* 0x000fea0003800000 */
.L_x_858:
        /* <DEDUP_REMOVED lines=20> */
.L_x_861:
[----:B------:R-:W-:Y:S05]  /*2a10*/  BSYNC B0 ;  /* 0x0000000000007941 */ /* 0x000fea0003800000 */
.L_x_860:
        /* <DEDUP_REMOVED lines=34> */
.L_x_864:
[----:B------:R-:W2:Y:S04]  /*2c40*/  LDG.E.STRONG.GPU R10, desc[UR14][R8.64] ;  /* 0x0000000e080a7981 */ /* 0x000ea8000c1ef900 */
[----:B--2---:R-:W-:Y:S01]  /*2c50*/  CCTL.IVALL ;  /* 0x00000000ff00798f */ /* 0x004fe20002000000 */
[----:B------:R-:W-:Y:S05]  /*2c60*/  YIELD ;  /* 0x0000000000007946 */ /* 0x000fea0003800000 */
[----:B------:R-:W-:-:S13]  /*2c70*/  ISETP.NE.AND P0, PT, R10, R13, PT ;  /* 0x0000000d0a00720c */ /* 0x000fda0003f05270 */
[----:B------:R-:W-:Y:S05]  /*2c80*/  @P0 BRA `(.L_x_864) ;  /* 0xfffffffc00ec0947 */ /* 0x000fea000383ffff */
.L_x_863:
        /* <DEDUP_REMOVED lines=17> */
.L_x_868:
        /* <DEDUP_REMOVED lines=115> */
.L_x_867:
        /* <DEDUP_REMOVED lines=61> */
.L_x_869:
[----:B------:R-:W-:-:S13]  /*38a0*/  ISETP.NE.OR P0, PT, R18, RZ, P0 ;  /* 0x000000ff1200720c */ /* 0x000fda0000705670 */
[----:B------:R-:W-:Y:S05]  /*38b0*/  @!P0 BRA `(.L_x_865) ;  /* 0x00000000007c8947 */ /* 0x000fea0003800000 */
.L_x_866:
        /* <DEDUP_REMOVED lines=31> */
.L_x_865:
        /* <DEDUP_REMOVED lines=11> */
.L_x_871:
[----:B------:R-:W-:Y:S05]  /*3b60*/  BSYNC B0 ;  /* 0x0000000000007941 */ /* 0x000fea0003800000 */
.L_x_870:
        /* <DEDUP_REMOVED lines=16> */
.L_x_862:
        /* <DEDUP_REMOVED lines=40> */
.L_x_872:
        /* <DEDUP_REMOVED lines=20> */
.L_x_874:
[----:B------:R-:W-:Y:S05]  /*4030*/  BSYNC B0 ;  /* 0x0000000000007941 */ /* 0x000fea0003800000 */
.L_x_873:
        /* <DEDUP_REMOVED lines=23> */
.L_x_875:
        /* <DEDUP_REMOVED lines=24> */
.L_x_877:
[----:B------:R-:W-:Y:S05]  /*4330*/  BSYNC B0 ;  /* 0x0000000000007941 */ /* 0x000fea0003800000 */
.L_x_876:
[----:B------:R-:W-:Y:S01]  /*4340*/  ULDC UR8, c[0x0][0x10] ;  /* 0x0000040000087ab9 */ /* 0x000fe20000000800 */
[----:B------:R-:W-:Y:S02]  /*4350*/  UIADD3 UR4, UR4, 0x1, URZ ;  /* 0x0000000104047890 */ /* 0x000fe4000fffe03f */
[----:B------:R-:W-:-:S04]  /*4360*/  UIADD3 UR7, UR8, UR7, URZ ;  /* 0x0000000708077290 */ /* 0x000fc8000fffe03f */
[----:B------:R-:W-:-:S06]  /*4370*/  UISETP.GE.AND UP0, UPT, UR7, UR5, UPT ;  /* 0x000000050700728c */ /* 0x000fcc000bf06270 */
[----:B------:R-:W-:-:S13]  /*4380*/  PLOP3.LUT P0, PT, PT, PT, UP0, 0x80, 0x0 ;  /* 0x000000000000781c */ /* 0x000fda0003f0f008 */
[----:B------:R-:W-:Y:S05]  /*4390*/  @!P0 BRA `(.L_x_878) ;  /* 0xffffffbc00d88947 */ /* 0x000fea000383ffff */
.L_x_851:
        /* <DEDUP_REMOVED lines=19> */
.L_x_880:
[----:B------:R-:W-:Y:S05]  /*44d0*/  BSYNC B0 ;  /* 0x0000000000007941 */ /* 0x000fea0003800000 */
.L_x_879:
        /* <DEDUP_REMOVED lines=11> */
.L_x_882:
[----:B------:R-:W2:Y:S04]  /*4590*/  LDG.E.STRONG.GPU R5, desc[UR14][R2.64] ;  /* 0x0000000e02057981 */ /* 0x000ea8000c1ef900 */
[----:B--2---:R-:W-:Y:S01]  /*45a0*/  CCTL.IVALL ;  /* 0x00000000ff00798f */ /* 0x004fe20002000000 */
[----:B------:R-:W-:Y:S05]  /*45b0*/  YIELD ;  /* 0x0000000000007946 */ /* 0x000fea0003800000 */
[----:B------:R-:W-:-:S13]  /*45c0*/  ISETP.NE.AND P0, PT, R5, R0, PT ;  /* 0x000000000500720c */ /* 0x000fda0003f05270 */
[----:B------:R-:W-:Y:S05]  /*45d0*/  @P0 BRA `(.L_x_882) ;  /* 0xfffffffc00ec0947 */ /* 0x000fea000383ffff */
.L_x_881:
        /* <DEDUP_REMOVED lines=24> */
.L_x_883:
        /* <DEDUP_REMOVED lines=25> */
.L_x_884:
        /* <DEDUP_REMOVED lines=9> */
.L_x_2300:


//--------------------- .text._Z35group_norm_nhwc_bwd_one_pass_kernelI11Fp16IOFp16WLi256ELi20ELi640EEv26Group_norm_nhwc_bwd_params --------------------------
	.section	.text._Z35group_norm_nhwc_bwd_one_pass_kernelI11Fp16IOFp16WLi256ELi20ELi640EEv26Group_norm_nhwc_bwd_params,"ax",@progbits
	.align	128
        .global         _Z35group_norm_nhwc_bwd_one_pass_kernelI11Fp16IOFp16WLi256ELi20ELi640EEv26Group_norm_nhwc_bwd_params
        .type           _Z35group_norm_nhwc_bwd_one_pass_kernelI11Fp16IOFp16WLi256ELi20ELi640EEv26Group_norm_nhwc_bwd_params,@function
        .size           _Z35group_norm_nhwc_bwd_one_pass_kernelI11Fp16IOFp16WLi256ELi20ELi640EEv26Group_norm_nhwc_bwd_params,(.L_x_2301 - _Z35group_norm_nhwc_bwd_one_pass_kernelI11Fp16IOFp16WLi256ELi20ELi640EEv26Group_norm_nhwc_bwd_params)
        .other          _Z35group_norm_nhwc_bwd_one_pass_kernelI11Fp16IOFp16WLi256ELi20ELi640EEv26Group_norm_nhwc_bwd_params,@"STO_CUDA_ENTRY STV_DEFAULT"
_Z35group_norm_nhwc_bwd_one_pass_kernelI11Fp16IOFp16WLi256ELi20ELi640EEv26Group_norm_nhwc_bwd_params:
.text._Z35group_norm_nhwc_bwd_one_pass_kernelI11Fp16IOFp16WLi256ELi20ELi640EEv26Group_norm_nhwc_bwd_params:
        /* <DEDUP_REMOVED lines=45> */
.L_x_920:
        /* <DEDUP_REMOVED lines=174> */
.L_x_887:
[----:B------:R-:W-:Y:S05]  /*0db0*/  BSYNC B0 ;  /* 0x0000000000007941 */ /* 0x000fea0003800000 */
.L_x_886:
        /* <DEDUP_REMOVED lines=30> */
.L_x_888:
        /* <DEDUP_REMOVED lines=34> */
.L_x_889:
        /* <DEDUP_REMOVED lines=31> */
.L_x_890:
        /* <DEDUP_REMOVED lines=35> */
.L_x_891:
        /* <DEDUP_REMOVED lines=111> */
.L_x_893:
[----:B------:R-:W-:Y:S05]  /*1cd0*/  BSYNC B0 ;  /* 0x0000000000007941 */ /* 0x000fea0003800000 */
.L_x_892:
        /* <DEDUP_REMOVED lines=318> */
.L_x_895:
[----:B------:R-:W-:Y:S05]  /*30c0*/  BSYNC B0 ;  /* 0x0000000000007941 */ /* 0x000fea0003800000 */
.L_x_894:
        /* <DEDUP_REMOVED lines=20> */
.L_x_897:
[----:B------:R-:W-:Y:S05]  /*3210*/  BSYNC B0 ;  /* 0x0000000000007941 */ /* 0x000fea0003800000 */
.L_x_896:
        /* <DEDUP_REMOVED lines=34> */
.L_x_900:
[----:B------:R-:W2:Y:S04]  /*3440*/  LDG.E.STRONG.GPU R10, desc[UR12][R8.64] ;  /* 0x0000000c080a7981 */ /* 0x000ea8000c1ef900 */
[----:B--2---:R-:W-:Y:S01]  /*3450*/  CCTL.IVALL ;  /* 0x00000000ff00798f */ /* 0x004fe20002000000 */
[----:B------:R-:W-:Y:S05]  /*3460*/  YIELD ;  /* 0x0000000000007946 */ /* 0x000fea0003800000 */
[----:B------:R-:W-:-:S13]  /*3470*/  ISETP.NE.AND P0, PT, R10, R13, PT ;  /* 0x0000000d0a00720c */ /* 0x000fda0003f05270 */
[----:B------:R-:W-:Y:S05]  /*3480*/  @P0 BRA `(.L_x_900) ;  /* 0xfffffffc00ec0947 */ /* 0x000fea000383ffff */
.L_x_899:
        /* <DEDUP_REMOVED lines=17> */
.L_x_904:
        /* <DEDUP_REMOVED lines=115> */
.L_x_903:
        /* <DEDUP_REMOVED lines=61> */
.L_x_905:
[----:B------:R-:W-:-:S13]  /*40a0*/  ISETP.NE.OR P0, PT, R17, RZ, P0 ;  /* 0x000000ff1100720c */ /* 0x000fda0000705670 */
[----:B------:R-:W-:Y:S05]  /*40b0*/  @!P0 BRA `(.L_x_901) ;  /* 0x00000000007c8947 */ /* 0x000fea0003800000 */
.L_x_902:
        /* <DEDUP_REMOVED lines=31> */
.L_x_901:
        /* <DEDUP_REMOVED lines=11> */
.L_x_907:
[----:B------:R-:W-:Y:S05]  /*4360*/  BSYNC B0 ;  /* 0x0000000000007941 */ /* 0x000fea0003800000 */
.L_x_906:
        /* <DEDUP_REMOVED lines=16> */
.L_x_898:
        /* <DEDUP_REMOVED lines=51> */
.L_x_908:
        /* <DEDUP_REMOVED lines=21> */
.L_x_910:
[----:B------:R-:W-:Y:S05]  /*48f0*/  BSYNC B0 ;  /* 0x0000000000007941 */ /* 0x000fea0003800000 */
.L_x_909:
        /* <DEDUP_REMOVED lines=25> */
.L_x_911:
        /* <DEDUP_REMOVED lines=20> */
.L_x_913:
[----:B------:R-:W-:Y:S05]  /*4bd0*/  BSYNC B0 ;  /* 0x0000000000007941 */ /* 0x000fea0003800000 */
.L_x_912:
        /* <DEDUP_REMOVED lines=31> */
.L_x_914:
        /* <DEDUP_REMOVED lines=20> */
.L_x_916:
[----:B------:R-:W-:Y:S05]  /*4f10*/  BSYNC B0 ;  /* 0x0000000000007941 */ /* 0x000fea0003800000 */
.L_x_915:
        /* <DEDUP_REMOVED lines=25> */
.L_x_917:
        /* <DEDUP_REMOVED lines=19> */
.L_x_919:
[----:B------:R-:W-:Y:S05]  /*51e0*/  BSYNC B0 ;  /* 0x0000000000007941 */ /* 0x000fea0003800000 */
.L_x_918:
        /* <DEDUP_REMOVED lines=9> */
.L_x_885:
        /* <DEDUP_REMOVED lines=19> */
.L_x_922:
[----:B------:R-:W-:Y:S05]  /*53b0*/  BSYNC B0 ;  /* 0x0000000000007941 */ /* 0x000fea0003800000 */
.L_x_921:
        /* <DEDUP_REMOVED lines=11> */
.L_x_924:
[----:B------:R-:W2:Y:S04]  /*5470*/  LDG.E.STRONG.GPU R5, desc[UR12][R2.64] ;  /* 0x0000000c02057981 */ /* 0x000ea8000c1ef900 */
[----:B--2---:R-:W-:Y:S01]  /*5480*/  CCTL.IVALL ;  /* 0x00000000ff00798f */ /* 0x004fe20002000000 */
[----:B------:R-:W-:Y:S05]  /*5490*/  YIELD ;  /* 0x0000000000007946 */ /* 0x000fea0003800000 */
[----:B------:R-:W-:-:S13]  /*54a0*/  ISETP.NE.AND P0, PT, R5, R0, PT ;  /* 0x000000000500720c */ /* 0x000fda0003f05270 */
[----:B------:R-:W-:Y:S05]  /*54b0*/  @P0 BRA `(.L_x_924) ;  /* 0xfffffffc00ec0947 */ /* 0x000fea000383ffff */
.L_x_923:
        /* <DEDUP_REMOVED lines=24> */
.L_x_925:
        /* <DEDUP_REMOVED lines=25> */
.L_x_926:
        /* <DEDUP_REMOVED lines=11> */
.L_x_2301:


//--------------------- .text._Z35group_norm_nhwc_bwd_one_pass_kernelI11Fp16IOFp16WLi512ELi20ELi640EEv26Group_norm_nhwc_bwd_params --------------------------
	.section	.text._Z35group_norm_nhwc_bwd_one_pass_kernelI11Fp16IOFp16WLi512ELi20ELi640EEv26Group_norm_nhwc_bwd_params,"ax",@progbits
	.align	128
        .global         _Z35group_norm_nhwc_bwd_one_pass_kernelI11Fp16IOFp16WLi512ELi20ELi640EEv26Group_norm_nhwc_bwd_params
        .type           _Z35group_norm_nhwc_bwd_one_pass_kernelI11Fp16IOFp16WLi512ELi20ELi640EEv26Group_norm_nhwc_bwd_params,@function
        .size           _Z35group_norm_nhwc_bwd_one_pass_kernelI11Fp16IOFp16WLi512ELi20ELi640EEv26Group_norm_nhwc_bwd_params,(.L_x_2302 - _Z35group_norm_nhwc_bwd_one_pass_kernelI11Fp16IOFp16WLi512ELi20ELi640EEv26Group_norm_nhwc_bwd_params)
        .other          _Z35group_norm_nhwc_bwd_one_pass_kernelI11Fp16IOFp16WLi512ELi20ELi640EEv26Group_norm_nhwc_bwd_params,@"STO_CUDA_ENTRY STV_DEFAULT"
_Z35group_norm_nhwc_bwd_one_pass_kernelI11Fp16IOFp16WLi512ELi20ELi640EEv26Group_norm_nhwc_bwd_params:
.text._Z35group_norm_nhwc_bwd_one_pass_kernelI11Fp16IOFp16WLi512ELi20ELi640EEv26Group_norm_nhwc_bwd_params:
        /* <DEDUP_REMOVED lines=52> */
.L_x_978:
        /* <DEDUP_REMOVED lines=248> */
[----:B---3--:R-:W-:Y:S02]  /*12c0*/  HADD2.F32 R64, -RZ, R64.H0_H0 ;  /* 0x20000040ff407230 */ /* 0x008fe40000004100 */
[----:B----4-:R-:W-:Y:S02]  /*12d0*/  HADD2.F32 R62, -RZ, R62.H0_H0 ;  /* 0x2000003eff3e7230 */ /* 0x010fe40000004100 */
[----:B--2---:R-:W-:Y:S02]  /*12e0*/  @P0 HADD2.F32 R59, -RZ, R30.H0_H0 ;  /* 0x2000001eff3b0230 */ /* 0x004fe40000004100 */
[----:B------:R-:W-:-:S07]  /*12f0*/  @P0 HADD2.F32 R23, -RZ, R28.H0_H0 ;  /* 0x2000001cff170230 */ /* 0x000fce0000004100 */
.L_x_929:
[----:B------:R-:W-:Y:S05]  /*1300*/  BSYNC B0 ;  /* 0x0000000000007941 */ /* 0x000fea0003800000 */
.L_x_928:
        /* <DEDUP_REMOVED lines=25> */
.L_x_930:
        /* <DEDUP_REMOVED lines=34> */
.L_x_931:
        /* <DEDUP_REMOVED lines=40> */
.L_x_932:
        /* <DEDUP_REMOVED lines=37> */
.L_x_933:
        /* <DEDUP_REMOVED lines=37> */
.L_x_934:
        /* <DEDUP_REMOVED lines=37> */
.L_x_935:
        /* <DEDUP_REMOVED lines=37> */
.L_x_936:
        /* <DEDUP_REMOVED lines=36> */
.L_x_937:
        /* <DEDUP_REMOVED lines=98> */
.L_x_939:
[----:B------:R-:W-:Y:S05]  /*2ae0*/  BSYNC B0 ;  /* 0x0000000000007941 */ /* 0x000fea0003800000 */
.L_x_938:
        /* <DEDUP_REMOVED lines=318> */
.L_x_941:
[----:B------:R-:W-:Y:S05]  /*3ed0*/  BSYNC B0 ;  /* 0x0000000000007941 */ /* 0x000fea0003800000 */
.L_x_940:
        /* <DEDUP_REMOVED lines=18> */
.L_x_943:
[----:B------:R-:W-:Y:S05]  /*4000*/  BSYNC B0 ;  /* 0x0000000000007941 */ /* 0x000fea0003800000 */
.L_x_942:
        /* <DEDUP_REMOVED lines=32> */
.L_x_946:
[----:B--2---:R-:W2:Y:S04]  /*4210*/  LDG.E.STRONG.GPU R26, desc[UR8][R24.64] ;  /* 0x00000008181a7981 */ /* 0x004ea8000c1ef900 */
[----:B--2---:R-:W-:Y:S01]  /*4220*/  CCTL.IVALL ;  /* 0x00000000ff00798f */ /* 0x004fe20002000000 */
[----:B------:R-:W-:Y:S05]  /*4230*/  YIELD ;  /* 0x0000000000007946 */ /* 0x000fea0003800000 */
[----:B------:R-:W-:-:S13]  /*4240*/  ISETP.NE.AND P0, PT, R26, R33, PT ;  /* 0x000000211a00720c */ /* 0x000fda0003f05270 */
[----:B------:R-:W-:Y:S05]  /*4250*/  @P0 BRA `(.L_x_946) ;  /* 0xfffffffc00ec0947 */ /* 0x000fea000383ffff */
.L_x_945:
        /* <DEDUP_REMOVED lines=17> */
.L_x_950:
        /* <DEDUP_REMOVED lines=115> */
.L_x_949:
        /* <DEDUP_REMOVED lines=61> */
.L_x_951:
[----:B------:R-:W-:-:S13]  /*4e70*/  ISETP.NE.OR P0, PT, R33, RZ, P0 ;  /* 0x000000ff2100720c */ /* 0x000fda0000705670 */
[----:B------:R-:W-:Y:S05]  /*4e80*/  @!P0 BRA `(.L_x_947) ;  /* 0x00000000007c8947 */ /* 0x000fea0003800000 */
.L_x_948:
        /* <DEDUP_REMOVED lines=31> */
.L_x_947:
        /* <DEDUP_REMOVED lines=11> */
.L_x_953:
[----:B------:R-:W-:Y:S05]  /*5130*/  BSYNC B0 ;  /* 0x0000000000007941 */ /* 0x000fea0003800000 */
.L_x_952:
        /* <DEDUP_REMOVED lines=16> */
.L_x_944:
        /* <DEDUP_REMOVED lines=39> */
.L_x_954:
        /* <DEDUP_REMOVED lines=20> */
.L_x_956:
[----:B------:R-:W-:Y:S05]  /*55f0*/  BSYNC B0 ;  /* 0x0000000000007941 */ /* 0x000fea0003800000 */
.L_x_955:
        /* <DEDUP_REMOVED lines=35> */
.L_x_957:
        /* <DEDUP_REMOVED lines=20> */
.L_x_959:
[----:B------:R-:W-:Y:S05]  /*5970*/  BSYNC B0 ;  /* 0x0000000000007941 */ /* 0x000fea0003800000 */
.L_x_958:
        /* <DEDUP_REMOVED lines=25> */
.L_x_960:
        /* <DEDUP_REMOVED lines=20> */
.L_x_962:
[----:B------:R-:W-:Y:S05]  /*5c50*/  BSYNC B0 ;  /* 0x0000000000007941 */ /* 0x000fea0003800000 */
.L_x_961:
        /* <DEDUP_REMOVED lines=56> */
.L_x_963:
        /* <DEDUP_REMOVED lines=20> */
.L_x_965:
[----:B------:R-:W-:Y:S05]  /*6120*/  BSYNC B0 ;  /* 0x0000000000007941 */ /* 0x000fea0003800000 */
.L_x_964:
        /* <DEDUP_REMOVED lines=23> */
.L_x_966:
        /* <DEDUP_REMOVED lines=20> */
.L_x_968:
[----:B------:R-:W-:Y:S05]  /*63e0*/  BSYNC B0 ;  /* 0x0000000000007941 */ /* 0x000fea0003800000 */
.L_x_967:
        /* <DEDUP_REMOVED lines=23> */
.L_x_969:
        /* <DEDUP_REMOVED lines=20> */
.L_x_971:
[----:B------:R-:W-:Y:S05]  /*66a0*/  BSYNC B0 ;  /* 0x0000000000007941 */ /* 0x000fea0003800000 */
.L_x_970:
        /* <DEDUP_REMOVED lines=23> */
.L_x_972:
        /* <DEDUP_REMOVED lines=20> */
.L_x_974:
[----:B------:R-:W-:Y:S05]  /*6960*/  BSYNC B0 ;  /* 0x0000000000007941 */ /* 0x000fea0003800000 */
.L_x_973:
        /* <DEDUP_REMOVED lines=23> */
.L_x_975:
        /* <DEDUP_REMOVED lines=19> */
.L_x_977:
[----:B------:R-:W-:Y:S05]  /*6c10*/  BSYNC B0 ;  /* 0x0000000000007941 */ /* 0x000fea0003800000 */
.L_x_976:
[----:B0-----:R-:W0:Y:S01]  /*6c20*/  LDC R9, c[0x0][0x10] ;  /* 0x00000400ff097b82 */ /* 0x001e220000000800 */
[----:B------:R-:W-:Y:S02]  /*6c30*/  IADD3 R47, R47, 0x1, RZ ;  /* 0x000000012f2f7810 */ /* 0x000fe40007ffe0ff */
[----:B0-----:R-:W-:-:S04]  /*6c40*/  IADD3 R56, R9, R56, RZ ;  /* 0x0000003809387210 */ /* 0x001fc80007ffe0ff */
[----:B------:R-:W-:-:S13]  /*6c50*/  ISETP.GE.AND P0, PT, R56, UR4, PT ;  /* 0x0000000438007c0c */ /* 0x000fda000bf06270 */
[----:B------:R-:W-:Y:S05]  /*6c60*/  @!P0 BRA `(.L_x_978) ;  /* 0xffffff9400b48947 */ /* 0x000fea000383ffff */
.L_x_927:
        /* <DEDUP_REMOVED lines=19> */
.L_x_980:
[----:B------:R-:W-:Y:S05]  /*6da0*/  BSYNC B0 ;  /* 0x0000000000007941 */ /* 0x000fea0003800000 */
.L_x_979:
        /* <DEDUP_REMOVED lines=11> */
.L_x_982:
[----:B------:R-:W2:Y:S04]  /*6e60*/  LDG.E.STRONG.GPU R5, desc[UR8][R2.64] ;  /* 0x0000000802057981 */ /* 0x000ea8000c1ef900 */
[----:B--2---:R-:W-:Y:S01]  /*6e70*/  CCTL.IVALL ;  /* 0x00000000ff00798f */ /* 0x004fe20002000000 */
[----:B------:R-:W-:Y:S05]  /*6e80*/  YIELD ;  /* 0x0000000000007946 */ /* 0x000fea0003800000 */
[----:B------:R-:W-:-:S13]  /*6e90*/  ISETP.NE.AND P0, PT, R5, R0, PT ;  /* 0x000000000500720c */ /* 0x000fda0003f05270 */
[----:B------:R-:W-:Y:S05]  /*6ea0*/  @P0 BRA `(.L_x_982) ;  /* 0xfffffffc00ec0947 */ /* 0x000fea000383ffff */
.L_x_981:
        /* <DEDUP_REMOVED lines=24> */
.L_x_983:
        /* <DEDUP_REMOVED lines=25> */
.L_x_984:
        /* <DEDUP_REMOVED lines=12> */
.L_x_2302:


//--------------------- .text._Z35group_norm_nhwc_bwd_one_pass_kernelI11Fp32IOFp32WLi64ELi20ELi640EEv26Group_norm_nhwc_bwd_params --------------------------
	.section	.text._Z35group_norm_nhwc_bwd_one_pass_kernelI11Fp32IOFp32WLi64ELi20ELi640EEv26Group_norm_nhwc_bwd_params,"ax",@progbits
	.align	128
        .global         _Z35group_norm_nhwc_bwd_one_pass_kernelI11Fp32IOFp32WLi64ELi20ELi640EEv26Group_norm_nhwc_bwd_params
        .type           _Z35group_norm_nhwc_bwd_one_pass_kernelI11Fp32IOFp32WLi64ELi20ELi640EEv26Group_norm_nhwc_bwd_params,@function
        .size           _Z35group_norm_nhwc_bwd_one_pass_kernelI11Fp32IOFp32WLi64ELi20ELi640EEv26Group_norm_nhwc_bwd_params,(.L_x_2303 - _Z35group_norm_nhwc_bwd_one_pass_kernelI11Fp32IOFp32WLi64ELi20ELi640EEv26Group_norm_nhwc_bwd_params)
        .other          _Z35group_norm_nhwc_bwd_one_pass_kernelI11Fp32IOFp32WLi64ELi20ELi640EEv26Group_norm_nhwc_bwd_params,@"STO_CUDA_ENTRY STV_DEFAULT"
_Z35group_norm_nhwc_bwd_one_pass_kernelI11Fp32IOFp32WLi64ELi20ELi640EEv26Group_norm_nhwc_bwd_params:
.text._Z35group_norm_nhwc_bwd_one_pass_kernelI11Fp32IOFp32WLi64ELi20ELi640EEv26Group_norm_nhwc_bwd_params:
        /* <DEDUP_REMOVED lines=13> */
[----:B------:R-:W-:Y:S01]  /*00d0*/  ULDC.64 UR18, c[0x0][0x290] ;  /* 0x0000a40000127ab9 */ /* 0x000fe20000000a00 */
        /* <DEDUP_REMOVED lines=8> */
[----:B------:R-:W-:-:S02]  /*0160*/  UMOV UR4, 0x400 ;  /* 0x0000040000047882 */ /* 0x000fc40000000000 */
[----:B------:R-:W1:Y:S01]  /*0170*/  S2UR UR8, SR_CgaCtaId ;  /* 0x00000000000879c3 */ /* 0x000e620000008800 */
[----:B------:R-:W-:Y:S01]  /*0180*/  ULEA.HI UR12, UP0, UR10, UR6, URZ, 0x1 ;  /* 0x000000060a0c7291 */ /* 0x000fe2000f81083f */
[----:B------:R-:W-:Y:S01]  /*0190*/  SHF.L.U32 R42, R42, 0x1, RZ ;  /* 0x000000012a2a7819 */ /* 0x000fe200000006ff */
[----:B------:R-:W-:Y:S02]  /*01a0*/  USHF.R.S64 UR13, UR13, 0x1, UR11 ;  /* 0x000000010d0d7899 */ /* 0x000fe4000800100b */
[----:B------:R-:W-:Y:S02]  /*01b0*/  UIADD3.X UR10, URZ, UR10, URZ, UP0, !UPT ;  /* 0x0000000a3f0a7290 */ /* 0x000fe400087fe43f */
[----:B------:R-:W-:Y:S02]  /*01c0*/  USHF.R.S32.HI UR11, URZ, 0x1, UR11 ;  /* 0x000000013f0b7899 */ /* 0x000fe4000801140b */
[----:B------:R-:W-:Y:S02]  /*01d0*/  USHF.R.S64 UR12, UR12, 0x1, UR10 ;  /* 0x000000010c0c7899 */ /* 0x000fe4000800100a */
[----:B------:R-:W-:-:S02]  /*01e0*/  USHF.R.S32.HI UR10, URZ, 0x1, UR10 ;  /* 0x000000013f0a7899 */ /* 0x000fc4000801140a */
[----:B------:R-:W-:Y:S02]  /*01f0*/  USHF.L.U64.HI UR11, UR13, 0x2, UR11 ;  /* 0x000000020d0b7899 */ /* 0x000fe4000801020b */
[----:B------:R-:W-:Y:S01]  /*0200*/  USHF.L.U64.HI UR10, UR12, 0x2, UR10 ;  /* 0x000000020c0a7899 */ /* 0x000fe2000801020a */
[----:B0-----:R-:W-:Y:S01]  /*0210*/  IMAD R41, R0, UR16, R3 ;  /* 0x0000001000297c24 */ /* 0x001fe2000f8e0203 */
[----:B------:R-:W-:-:S04]  /*0220*/  SHF.R.S32.HI R3, RZ, 0x1f, R36 ;  /* 0x0000001fff037819 */ /* 0x000fc80000011424 */
[----:B------:R-:W-:Y:S01]  /*0230*/  ISETP.GE.U32.AND P1, PT, R41, UR18, PT ;  /* 0x0000001229007c0c */ /* 0x000fe2000bf26070 */
[----:B------:R-:W-:Y:S01]  /*0240*/  ULDC.U8 UR18, c[0x0][0x2a4] ;  /* 0x0000a90000127ab9 */ /* 0x000fe20000000000 */
[----:B------:R-:W-:Y:S01]  /*0250*/  SHF.R.S32.HI R45, RZ, 0x1f, R41 ;  /* 0x0000001fff2d7819 */ /* 0x000fe20000011429 */
[----:B-1----:R-:W-:Y:S01]  /*0260*/  ULEA UR4, UR8, UR4, 0x18 ;  /* 0x0000000408047291 */ /* 0x002fe2000f8ec03f */
[----:B------:R-:W-:Y:S02]  /*0270*/  LEA.HI R3, R3, R36, RZ, 0x5 ;  /* 0x0000002403037211 */ /* 0x000fe400078f28ff */
[----:B------:R-:W-:Y:S01]  /*0280*/  ISETP.GE.AND.EX P1, PT, R45, UR19, PT, P1 ;  /* 0x000000132d007c0c */ /* 0x000fe2000bf26310 */
[----:B------:R-:W-:Y:S01]  /*0290*/  UMOV UR8, UR9 ;  /* 0x0000000900087c82 */ /* 0x000fe20008000000 */
[----:B------:R-:W-:Y:S02]  /*02a0*/  SHF.R.S32.HI R3, RZ, 0x5, R3 ;  /* 0x00000005ff037819 */ /* 0x000fe40000011403 */
[----:B------:R-:W-:-:S02]  /*02b0*/  ISETP.LT.U32.AND P1, PT, R36, 0x280, !P1 ;  /* 0x000002802400780c */ /* 0x000fc40004f21070 */
[----:B------:R-:W-:Y:S01]  /*02c0*/  LEA R44, R3, UR4, 0x3 ;  /* 0x00000004032c7c11 */ /* 0x000fe2000f8e18ff */
[----:B------:R-:W-:-:S10]  /*02d0*/  UMOV UR4, URZ ;  /* 0x0000003f00047c82 */ /* 0x000fd40008000000 */
.L_x_1008:
[----:B------:R-:W-:Y:S01]  /*02e0*/  ULDC.64 UR6, c[0x0][0x248] ;  /* 0x0000920000067ab9 */ /* 0x000fe20000000a00 */
[----:B0-----:R-:W0:Y:S01]  /*02f0*/  LDC R6, c[0x0][0x2a0] ;  /* 0x0000a800ff067b82 */ /* 0x001e220000000800 */
[----:B------:R-:W-:Y:S02]  /*0300*/  UIMAD.WIDE UR6, UR8, 0x8, UR6 ;  /* 0x00000008080678a5 */ /* 0x000fe4000f8e0206 */
[----:B------:R-:W-:-:S04]  /*0310*/  ISETP.LE.AND P4, PT, RZ, UR8, PT ;  /* 0x00000008ff007c0c */ /* 0x000fc8000bf83270 */
[----:B-1----:R-:W-:Y:S02]  /*0320*/  MOV R8, UR6 ;  /* 0x0000000600087c02 */ /* 0x002fe40008000f00 */
[----:B------:R-:W-:Y:S01]  /*0330*/  MOV R9, UR7 ;  /* 0x0000000700097c02 */ /* 0x000fe20008000f00 */
[----:B------:R-:W-:-:S05]  /*0340*/  ULDC.64 UR6, c[0x0][0x298] ;  /* 0x0000a60000067ab9 */ /* 0x000fca0000000a00 */
[----:B--2---:R-:W2:Y:S01]  /*0350*/  LDG.E.64 R8, desc[UR14][R8.64] ;  /* 0x0000000e08087981 */ /* 0x004ea2000c1e1b00 */
[----:B0-----:R-:W-:-:S04]  /*0360*/  IABS R5, R6 ;  /* 0x0000000600057213 */ /* 0x001fc80000000000 */
[----:B------:R-:W0:Y:S08]  /*0370*/  I2F.RP R0, R5 ;  /* 0x0000000500007306 */ /* 0x000e300000209400 */
[----:B0-----:R-:W0:Y:S02]  /*0380*/  MUFU.RCP R0, R0 ;  /* 0x0000000000007308 */ /* 0x001e240000001000 */
[----:B0-----:R-:W-:-:S06]  /*0390*/  IADD3 R2, R0, 0xffffffe, RZ ;  /* 0x0ffffffe00027810 */ /* 0x001fcc0007ffe0ff */
[----:B------:R0:W1:Y:S02]  /*03a0*/  F2I.FTZ.U32.TRUNC.NTZ R3, R2 ;  /* 0x0000000200037305 */ /* 0x000064000021f000 */
[----:B0-----:R-:W-:Y:S01]  /*03b0*/  HFMA2.MMA R2, -RZ, RZ, 0, 0 ;  /* 0x00000000ff027435 */ /* 0x001fe200000001ff */
[----:B-1----:R-:W-:-:S05]  /*03c0*/  IADD3 R4, RZ, -R3, RZ ;  /* 0x80000003ff047210 */ /* 0x002fca0007ffe0ff */
[----:B------:R-:W-:Y:S01]  /*03d0*/  IMAD R7, R4, R5, RZ ;  /* 0x0000000504077224 */ /* 0x000fe200078e02ff */
[----:B------:R-:W-:-:S03]  /*03e0*/  IABS R4, UR8 ;  /* 0x0000000800047c13 */ /* 0x000fc60008000000 */
[----:B------:R-:W-:-:S06]  /*03f0*/  IMAD.HI.U32 R3, R3, R7, R2 ;  /* 0x0000000703037227 */ /* 0x000fcc00078e0002 */
[----:B------:R-:W-:-:S05]  /*0400*/  IMAD.HI.U32 R3, R3, R4, RZ ;  /* 0x0000000403037227 */ /* 0x000fca00078e00ff */
[----:B------:R-:W-:-:S05]  /*0410*/  IADD3 R0, -R3, RZ, RZ ;  /* 0x000000ff03007210 */ /* 0x000fca0007ffe1ff */
[----:B------:R-:W-:-:S05]  /*0420*/  IMAD R0, R5, R0, R4 ;  /* 0x0000000005007224 */ /* 0x000fca00078e0204 */
[----:B------:R-:W-:Y:S02]  /*0430*/  ISETP.GT.U32.AND P0, PT, R5, R0, PT ;  /* 0x000000000500720c */ /* 0x000fe40003f04070 */
[----:B------:R-:W-:-:S11]  /*0440*/  LOP3.LUT R2, R6, UR8, RZ, 0x3c, !PT ;  /* 0x0000000806027c12 */ /* 0x000fd6000f8e3cff */
[----:B------:R-:W-:-:S04]  /*0450*/  @!P0 IADD3 R0, R0, -R5, RZ ;  /* 0x8000000500008210 */ /* 0x000fc80007ffe0ff */
[CC--:B------:R-:W-:Y:S02]  /*0460*/  ISETP.GE.U32.AND P2, PT, R0.reuse, R5.reuse, PT ;  /* 0x000000050000720c */ /* 0x0c0fe40003f46070 */
[-C--:B------:R-:W-:Y:S02]  /*0470*/  ISETP.GT.U32.AND P3, PT, R5, R0.reuse, PT ;  /* 0x000000000500720c */ /* 0x080fe40003f64070 */
[----:B------:R-:W-:Y:S02]  /*0480*/  IADD3 R5, R0, -R5, RZ ;  /* 0x8000000500057210 */ /* 0x000fe40007ffe0ff */
[----:B------:R-:W-:Y:S02]  /*0490*/  ISETP.GE.AND P5, PT, R2, RZ, PT ;  /* 0x000000ff0200720c */ /* 0x000fe40003fa6270 */
[----:B------:R-:W-:Y:S02]  /*04a0*/  SEL R0, R5, R0, !P3 ;  /* 0x0000000005007207 */ /* 0x000fe40005800000 */
[----:B------:R-:W-:-:S02]  /*04b0*/  @!P0 IADD3 R3, R3, 0x1, RZ ;  /* 0x0000000103038810 */ /* 0x000fc40007ffe0ff */
[----:B------:R-:W-:Y:S02]  /*04c0*/  ISETP.NE.AND P0, PT, R6, RZ, PT ;  /* 0x000000ff0600720c */ /* 0x000fe40003f05270 */
[----:B------:R-:W-:Y:S02]  /*04d0*/  LOP3.LUT R5, RZ, R6, RZ, 0x33, !PT ;  /* 0x00000006ff057212 */ /* 0x000fe400078e33ff */
[----:B------:R-:W-:Y:S01]  /*04e0*/  @!P4 IADD3 R0, -R0, RZ, RZ ;  /* 0x000000ff0000c210 */ /* 0x000fe20007ffe1ff */
[----:B------:R-:W0:Y:S01]  /*04f0*/  @P1 LDC.64 R6, c[0x0][0x288] ;  /* 0x0000a200ff061b82 */ /* 0x000e220000000a00 */
[----:B------:R-:W-:Y:S02]  /*0500*/  @P2 IADD3 R3, R3, 0x1, RZ ;  /* 0x0000000103032810 */ /* 0x000fe40007ffe0ff */
[----:B------:R-:W-:Y:S02]  /*0510*/  SEL R43, R5, R0, !P0 ;  /* 0x00000000052b7207 */ /* 0x000fe40004000000 */
[----:B------:R-:W-:-:S03]  /*0520*/  @!P5 IADD3 R3, -R3, RZ, RZ ;  /* 0x000000ff0303d210 */ /* 0x000fc60007ffe1ff */
[----:B------:R-:W-:Y:S01]  /*0530*/  IMAD R11, R43, 0x14, RZ ;  /* 0x000000142b0b7824 */ /* 0x000fe200078e02ff */
[----:B------:R-:W-:Y:S02]  /*0540*/  SEL R13, R5, R3, !P0 ;  /* 0x00000003050d7207 */ /* 0x000fe40004000000 */
[----:B------:R-:W-:Y:S01]  /*0550*/  SHF.R.S32.HI R2, RZ, 0x1f, R42 ;  /* 0x0000001fff027819 */ /* 0x000fe2000001142a */
[----:B------:R-:W1:Y:S01]  /*0560*/  @P1 LDC.64 R4, c[0x0][0x228] ;  /* 0x00008a00ff041b82 */ /* 0x000e620000000a00 */
[----:B------:R-:W-:Y:S02]  /*0570*/  IADD3 R38, P0, R42, R11, RZ ;  /* 0x0000000b2a267210 */ /* 0x000fe40007f1e0ff */
[----:B------:R-:W-:Y:S02]  /*0580*/  SHF.R.S32.HI R0, RZ, 0x1f, R13 ;  /* 0x0000001fff007819 */ /* 0x000fe4000001140d */
[----:B------:R-:W-:-:S03]  /*0590*/  LEA.HI.X.SX32 R39, R11, R2, 0x1, P0 ;  /* 0x000000020b277211 */ /* 0x000fc600000f0eff */
[----:B------:R-:W-:Y:S01]  /*05a0*/  IMAD R0, R0, UR6, RZ ;  /* 0x0000000600007c24 */ /* 0x000fe2000f8e02ff */
[----:B------:R-:W3:Y:S01]  /*05b0*/  @P1 LDC.64 R2, c[0x0][0x230] ;  /* 0x00008c00ff021b82 */ /* 0x000ee20000000a00 */
[----:B------:R-:W-:-:S04]  /*05c0*/  IMAD.WIDE.U32 R38, R13, UR6, R38 ;  /* 0x000000060d267c25 */ /* 0x000fc8000f8e0026 */
[----:B------:R-:W-:Y:S01]  /*05d0*/  IMAD R35, R13, UR7, R0 ;  /* 0x000000070d237c24 */ /* 0x000fe2000f8e0200 */
[----:B------:R-:W-:Y:S01]  /*05e0*/  @P1 MOV R34, R38 ;  /* 0x0000002600221202 */ /* 0x000fe20000000f00 */
[----:B0-----:R-:W-:-:S03]  /*05f0*/  @P1 IMAD R0, R45, R6, RZ ;  /* 0x000000062d001224 */ /* 0x001fc600078e02ff */
[----:B------:R-:W-:Y:S01]  /*0600*/  IADD3 R35, R39, R35, RZ ;  /* 0x0000002327237210 */ /* 0x000fe20007ffe0ff */
[C---:B------:R-:W-:Y:S02]  /*0610*/  @P1 IMAD R13, R41.reuse, R7, R0 ;  /* 0x00000007290d1224 */ /* 0x040fe400078e0200 */
[----:B------:R-:W-:-:S05]  /*0620*/  @P1 IMAD.WIDE.U32 R6, R41, R6, R34 ;  /* 0x0000000629061225 */ /* 0x000fca00078e0022 */
[----:B------:R-:W-:Y:S02]  /*0630*/  @P1 IADD3 R13, R7, R13, RZ ;  /* 0x0000000d070d1210 */ /* 0x000fe40007ffe0ff */
[C---:B------:R-:W-:Y:S02]  /*0640*/  @P1 SHF.L.U32 R7, R6.reuse, 0x2, RZ ;  /* 0x0000000206071819 */ /* 0x040fe400000006ff */
[----:B------:R-:W-:Y:S02]  /*0650*/  @P1 SHF.L.U64.HI R0, R6, 0x2, R13 ;  /* 0x0000000206001819 */ /* 0x000fe4000001020d */
[C---:B---3--:R-:W-:Y:S02]  /*0660*/  @P1 IADD3 R6, P0, R7.reuse, R2, RZ ;  /* 0x0000000207061210 */ /* 0x048fe40007f1e0ff */
[----:B-1----:R-:W-:Y:S02]  /*0670*/  @P1 IADD3 R4, P2, R7, R4, RZ ;  /* 0x0000000407041210 */ /* 0x002fe40007f5e0ff */
[----:B------:R-:W-:-:S02]  /*0680*/  @P1 IADD3.X R7, R0, R3, RZ, P0, !PT ;  /* 0x0000000300071210 */ /* 0x000fc400007fe4ff */
[----:B------:R-:W-:Y:S01]  /*0690*/  @P1 IADD3.X R5, R0, R5, RZ, P2, !PT ;  /* 0x0000000500051210 */ /* 0x000fe200017fe4ff */
[----:B------:R-:W-:Y:S01]  /*06a0*/  HFMA2.MMA R3, -RZ, RZ, 0, 0 ;  /* 0x00000000ff037435 */ /* 0x000fe200000001ff */
[----:B------:R-:W-:Y:S02]  /*06b0*/  CS2R R12, SRZ ;  /* 0x00000000000c7805 */ /* 0x000fe4000001ff00 */
[----:B------:R-:W-:Y:S01]  /*06c0*/  MOV R2, RZ ;  /* 0x000000ff00027202 */ /* 0x000fe20000000f00 */
[----:B------:R-:W-:Y:S01]  /*06d0*/  UMOV UR9, 0x3f800000 ;  /* 0x3f80000000097882 */ /* 0x000fe20000000000 */
[----:B------:R-:W-:Y:S01]  /*06e0*/  BSSY B0, `(.L_x_986) ;  /* 0x000001c000007945 */ /* 0x000fe20003800000 */
[----:B------:R-:W-:Y:S01]  /*06f0*/  ISETP.NE.AND P3, PT, RZ, UR18, PT ;  /* 0x00000012ff007c0c */ /* 0x000fe2000bf65270 */
[----:B------:R0:W5:Y:S04]  /*0700*/  @P1 LDG.E.64 R12, desc[UR14][R6.64] ;  /* 0x0000000e060c1981 */ /* 0x000168000c1e1b00 */
[----:B------:R1:W5:Y:S01]  /*0710*/  @P1 LDG.E.64 R2, desc[UR14][R4.64] ;  /* 0x0000000e04021981 */ /* 0x000362000c1e1b00 */
[----:B0-----:R-:W-:-:S02]  /*0720*/  CS2R R6, SRZ ;  /* 0x0000000000067805 */ /* 0x001fc4000001ff00 */
[----:B-1----:R-:W-:Y:S01]  /*0730*/  CS2R R4, SRZ ;  /* 0x0000000000047805 */ /* 0x002fe2000001ff00 */
        /* <DEDUP_REMOVED lines=13> */
[----:B------:R-:W-:Y:S02]  /*0810*/  IADD3 R11, R42, R11, RZ ;  /* 0x0000000b2a0b7210 */ /* 0x000fe40007ffe0ff */
[----:B------:R-:W-:Y:S02]  /*0820*/  MOV R5, RZ ;  /* 0x000000ff00057202 */ /* 0x000fe40000000f00 */
[----:B------:R-:W-:-:S07]  /*0830*/  SHF.R.S32.HI R0, RZ, 0x1f, R11 ;  /* 0x0000001fff007819 */ /* 0x000fce000001140b */
[----:B------:R-:W1:Y:S01]  /*0840*/  @P0 LDC.64 R14, c[0x0][0x240] ;  /* 0x00009000ff0e0b82 */ /* 0x000e620000000a00 */
[----:B0-----:R-:W-:-:S06]  /*0850*/  IMAD.WIDE R6, R11, 0x4, R6 ;  /* 0x000000040b067825 */ /* 0x001fcc00078e0206 */
[----:B------:R-:W5:Y:S01]  /*0860*/  LDG.E.64 R6, desc[UR14][R6.64] ;  /* 0x0000000e06067981 */ /* 0x000f62000c1e1b00 */
[----:B-1----:R-:W-:-:S04]  /*0870*/  @P0 LEA R10, P2, R11, R14, 0x2 ;  /* 0x0000000e0b0a0211 */ /* 0x002fc800078410ff */
[----:B------:R-:W-:-:S05]  /*0880*/  @P0 LEA.HI.X R11, R11, R15, R0, 0x2, P2 ;  /* 0x0000000f0b0b0211 */ /* 0x000fca00010f1400 */
[----:B------:R0:W5:Y:S04]  /*0890*/  @P0 LDG.E.64 R4, desc[UR14][R10.64] ;  /* 0x0000000e0a040981 */ /* 0x000168000c1e1b00 */
.L_x_987:
[----:B------:R-:W-:Y:S05]  /*08a0*/  BSYNC B0 ;  /* 0x0000000000007941 */ /* 0x000fea0003800000 */
.L_x_986:
[C---:B-----5:R-:W-:Y:S01]  /*08b0*/  FADD.FTZ R12, -R8.reuse, R12 ;  /* 0x0000000c080c7221 */ /* 0x060fe20000010100 */
[----:B------:R-:W-:Y:S01]  /*08c0*/  FADD.FTZ R13, -R8, R13 ;  /* 0x0000000d080d7221 */ /* 0x000fe20000010100 */
[----:B------:R-:W-:Y:S02]  /*08d0*/  MOV R9, R2 ;  /* 0x0000000200097202 */ /* 0x000fe40000000f00 */
[----:B------:R-:W-:Y:S01]  /*08e0*/  MOV R0, R3 ;  /* 0x0000000300007202 */ /* 0x000fe20000000f00 */
        /* <DEDUP_REMOVED lines=21> */
.L_x_988:
[----:B------:R-:W1:Y:S01]  /*0a40*/  S2R R12, SR_LANEID ;  /* 0x00000000000c7919 */ /* 0x000e620000000000 */
[----:B0-----:R-:W-:Y:S01]  /*0a50*/  FMUL.FTZ R11, R9, R6 ;  /* 0x00000006090b7220 */ /* 0x001fe20000410000 */
[----:B------:R-:W-:Y:S01]  /*0a60*/  FMUL.FTZ R10, R0, R7 ;  /* 0x00000007000a7220 */ /* 0x000fe20000410000 */
[----:B------:R-:W0:Y:S01]  /*0a70*/  S2UR UR17, SR_CgaCtaId ;  /* 0x00000000001179c3 */ /* 0x000e220000008800 */
[----:B------:R-:W-:Y:S01]  /*0a80*/  UMOV UR7, 0x400 ;  /* 0x0000040000077882 */ /* 0x000fe20000000000 */
[----:B------:R-:W-:Y:S01]  /*0a90*/  FFMA.FTZ R8, R40, R11, RZ ;  /* 0x0000000b28087223 */ /* 0x000fe200000100ff */
[----:B------:R-:W-:Y:S01]  /*0aa0*/  FADD.FTZ R11, RZ, R11 ;  /* 0x0000000bff0b7221 */ /* 0x000fe20000010000 */
[----:B------:R-:W-:Y:S01]  /*0ab0*/  UIADD3 UR6, UR7, 0xd0, URZ ;  /* 0x000000d007067890 */ /* 0x000fe2000fffe03f */
[----:B------:R-:W-:Y:S01]  /*0ac0*/  ISETP.NE.AND P2, PT, R36, RZ, PT ;  /* 0x000000ff2400720c */ /* 0x000fe20003f45270 */
[----:B------:R-:W-:Y:S01]  /*0ad0*/  FFMA.FTZ R32, R37, R10, R8 ;  /* 0x0000000a25207223 */ /* 0x000fe20000010008 */
[----:B------:R-:W-:Y:S01]  /*0ae0*/  FADD.FTZ R33, R10, R11 ;  /* 0x0000000b0a217221 */ /* 0x000fe20000010000 */
[----:B------:R-:W-:Y:S01]  /*0af0*/  FADD.FTZ R10, RZ, R9 ;  /* 0x00000009ff0a7221 */ /* 0x000fe20000010000 */
[----:B------:R-:W-:Y:S01]  /*0b00*/  BSSY B0, `(.L_x_989) ;  /* 0x0000056000007945 */ /* 0x000fe20003800000 */
[----:B------:R-:W-:Y:S01]  /*0b10*/  ISETP.GT.U32.AND P3, PT, R36, 0x9, PT ;  /* 0x000000092400780c */ /* 0x000fe20003f64070 */
[----:B------:R-:W2:Y:S04]  /*0b20*/  SHFL.DOWN PT, R11, R32, 0x1, 0x1f ;  /* 0x08201f00200b7f89 */ /* 0x000ea800000e0000 */
[----:B------:R-:W3:Y:S01]  /*0b30*/  SHFL.DOWN PT, R8, R33, 0x1, 0x1f ;  /* 0x08201f0021087f89 */ /* 0x000ee200000e0000 */
[----:B0-----:R-:W-:Y:S01]  /*0b40*/  ULEA UR6, UR17, UR6, 0x18 ;  /* 0x0000000611067291 */ /* 0x001fe2000f8ec03f */
[----:B-1----:R-:W-:-:S13]  /*0b50*/  ISETP.GT.AND P0, PT, R12, 0x1e, PT ;  /* 0x0000001e0c00780c */ /* 0x002fda0003f04270 */
[----:B--2---:R-:W-:Y:S01]  /*0b60*/  @!P0 FADD.FTZ R32, R32, R11 ;  /* 0x0000000b20208221 */ /* 0x004fe20000010000 */
[----:B---3--:R-:W-:Y:S01]  /*0b70*/  @!P0 FADD.FTZ R33, R33, R8 ;  /* 0x0000000821218221 */ /* 0x008fe20000010000 */
[----:B------:R-:W-:-:S03]  /*0b80*/  ISETP.GT.AND P0, PT, R12, 0x1d, PT ;  /* 0x0000001d0c00780c */ /* 0x000fc60003f04270 */
[----:B------:R-:W0:Y:S04]  /*0b90*/  SHFL.DOWN PT, R11, R32, 0x2, 0x1f ;  /* 0x08401f00200b7f89 */ /* 0x000e2800000e0000 */
[----:B------:R-:W1:Y:S06]  /*0ba0*/  SHFL.DOWN PT, R8, R33, 0x2, 0x1f ;  /* 0x08401f0021087f89 */ /* 0x000e6c00000e0000 */
        /* <DEDUP_REMOVED lines=19> */
[----:B------:R-:W-:Y:S01]  /*0ce0*/  FFMA.FTZ R8, R40, R9, RZ ;  /* 0x0000000928087223 */ /* 0x000fe200000100ff */
[----:B------:R-:W-:Y:S01]  /*0cf0*/  FFMA.FTZ R9, R37, R0, RZ ;  /* 0x0000000025097223 */ /* 0x000fe200000100ff */
[----:B------:R-:W-:-:S05]  /*0d00*/  LEA R0, R36, UR6, 0x4 ;  /* 0x0000000624007c11 */ /* 0x000fca000f8e20ff */
[----:B------:R0:W-:Y:S05]  /*0d10*/  STS.128 [R0], R8 ;  /* 0x0000000800007388 */ /* 0x0001ea0000000c00 */
        /* <DEDUP_REMOVED lines=9> */
[----:B------:R-:W-:-:S02]  /*0db0*/  FADD.FTZ R12, R33, R13 ;  /* 0x0000000d210c7221 */ /* 0x000fc40000010000 */
[----:B0-----:R-:W-:Y:S01]  /*0dc0*/  LDS.64 R32, [UR6+0xb0] ;  /* 0x0000b006ff207984 */ /* 0x001fe20008000a00 */
[----:B------:R-:W-:Y:S01]  /*0dd0*/  FADD.FTZ R13, R29, R14 ;  /* 0x0000000e1d0d7221 */ /* 0x000fe20000010000 */
[----:B------:R-:W-:Y:S02]  /*0de0*/  FADD.FTZ R12, R12, R15 ;  /* 0x0000000f0c0c7221 */ /* 0x000fe40000010000 */
[----:B------:R-:W0:Y:S01]  /*0df0*/  LDS.128 R28, [UR6+0x60] ;  /* 0x00006006ff1c7984 */ /* 0x000e220008000c00 */
[----:B--2---:R-:W-:Y:S01]  /*0e00*/  FADD.FTZ R13, R13, R24 ;  /* 0x000000180d0d7221 */ /* 0x004fe20000010000 */
[----:B------:R-:W-:-:S03]  /*0e10*/  FADD.FTZ R24, R12, R25 ;  /* 0x000000190c187221 */ /* 0x000fc60000010000 */
[----:B------:R-:W-:Y:S01]  /*0e20*/  FADD.FTZ R25, R13, R26 ;  /* 0x0000001a0d197221 */ /* 0x000fe20000010000 */
[----:B------:R-:W-:Y:S01]  /*0e30*/  FADD.FTZ R24, R24, R27 ;  /* 0x0000001b18187221 */ /* 0x000fe20000010000 */
[----:B------:R-:W1:Y:S02]  /*0e40*/  LDS.128 R12, [UR6+0x70] ;  /* 0x00007006ff0c7984 */ /* 0x000e640008000c00 */
        /* <DEDUP_REMOVED lines=13> */
[----:B------:R-:W-:Y:S01]  /*0f20*/  FADD.FTZ R28, R28, R31 ;  /* 0x0000001f1c1c7221 */ /* 0x000fe20000010000 */
[----:B------:R-:W0:Y:S02]  /*0f30*/  LDS.128 R24, [UR6+0xa0] ;  /* 0x0000a006ff187984 */ /* 0x000e240008000c00 */
        /* <DEDUP_REMOVED lines=17> */
[----:B------:R-:W-:-:S07]  /*1050*/  FADD.FTZ R33, R28, R33 ;  /* 0x000000211c217221 */ /* 0x000fce0000010000 */
.L_x_990:
[----:B------:R-:W-:Y:S05]  /*1060*/  BSYNC B0 ;  /* 0x0000000000007941 */ /* 0x000fea0003800000 */
.L_x_989:
        /* <DEDUP_REMOVED lines=15> */
[----:B------:R-:W-:Y:S01]  /*1160*/  FADD.FTZ R14, R14, R19 ;  /* 0x000000130e0e7221 */ /* 0x000fe20000010000 */
[----:B------:R-:W0:Y:S01]  /*1170*/  LDS.128 R8, [R0+0x3c0] ;  /* 0x0003c00000087984 */ /* 0x000e220000000c00 */
[----:B---3--:R-:W-:Y:S01]  /*1180*/  FADD.FTZ R13, R13, R20 ;  /* 0x000000140d0d7221 */ /* 0x008fe20000010000 */
[----:B------:R-:W-:Y:S01]  /*1190*/  FADD.FTZ R12, R12, R21 ;  /* 0x000000150c0c7221 */ /* 0x000fe20000010000 */
[----:B------:R-:W-:Y:S01]  /*11a0*/  FADD.FTZ R17, R15, R22 ;  /* 0x000000160f117221 */ /* 0x000fe20000010000 */
[----:B------:R-:W-:Y:S01]  /*11b0*/  FADD.FTZ R16, R14, R23 ;  /* 0x000000170e107221 */ /* 0x000fe20000010000 */
[----:B----4-:R-:W-:Y:S01]  /*11c0*/  FADD.FTZ R19, R13, R24 ;  /* 0x000000180d137221 */ /* 0x010fe20000010000 */
[----:B------:R-:W-:Y:S01]  /*11d0*/  FADD.FTZ R24, R12, R25 ;  /* 0x000000190c187221 */ /* 0x000fe20000010000 */
[----:B------:R-:W-:Y:S01]  /*11e0*/  FADD.FTZ R21, R17, R26 ;  /* 0x0000001a11157221 */ /* 0x000fe20000010000 */
[----:B------:R-:W1:Y:S01]  /*11f0*/  LDS.128 R12, [R0+0x460] ;  /* 0x00046000000c7984 */ /* 0x000e620000000c00 */
[----:B------:R-:W-:Y:S01]  /*1200*/  FADD.FTZ R26, R16, R27 ;  /* 0x0000001b101a7221 */ /* 0x000fe20000010000 */
[----:B-----5:R-:W-:Y:S01]  /*1210*/  FADD.FTZ R25, R19, R28 ;  /* 0x0000001c13197221 */ /* 0x020fe20000010000 */
[----:B------:R-:W-:Y:S01]  /*1220*/  FADD.FTZ R24, R24, R29 ;  /* 0x0000001d18187221 */ /* 0x000fe20000010000 */
[----:B------:R-:W2:Y:S01]  /*1230*/  LDS.128 R16, [R0+0x500] ;  /* 0x0005000000107984 */ /* 0x000ea20000000c00 */
[----:B------:R-:W-:Y:S01]  /*1240*/  FADD.FTZ R27, R21, R30 ;  /* 0x0000001e151b7221 */ /* 0x000fe20000010000 */
[----:B------:R-:W-:-:S02]  /*1250*/  FADD.FTZ R28, R26, R31 ;  /* 0x0000001f1a1c7221 */ /* 0x000fc40000010000 */
[----:B------:R-:W3:Y:S01]  /*1260*/  LDS.128 R20, [R0+0x5a0] ;  /* 0x0005a00000147984 */ /* 0x000ee20000000c00 */
[----:B0-----:R-:W-:Y:S01]  /*1270*/  FADD.FTZ R29, R25, R8 ;  /* 0x00000008191d7221 */ /* 0x001fe20000010000 */
        /* <DEDUP_REMOVED lines=92> */
[----:B------:R-:W-:Y:S02]  /*1840*/  FADD.FTZ R28, R28, R19 ;  /* 0x000000131c1c7221 */ /* 0x000fe40000010000 */
[----:B------:R-:W2:Y:S01]  /*1850*/  LDS.128 R16, [R0+0x1180] ;  /* 0x0011800000107984 */ /* 0x000ea20000000c00 */
[----:B---3--:R-:W-:Y:S01]  /*1860*/  FADD.FTZ R29, R29, R12 ;  /* 0x0000000c1d1d7221 */ /* 0x008fe20000010000 */
        /* <DEDUP_REMOVED lines=17> */
[----:B------:R-:W-:Y:S01]  /*1980*/  FADD.FTZ R28, R28, R19 ;  /* 0x000000131c1c7221 */ /* 0x000fe20000010000 */
[----:B---3--:R-:W-:Y:S01]  /*1990*/  FADD.FTZ R16, R8, R21 ;  /* 0x0000001508107221 */ /* 0x008fe20000010000 */
        /* <DEDUP_REMOVED lines=128> */
[----:B------:R-:W-:-:S02]  /*21a0*/  FADD.FTZ R28, R28, R23 ;  /* 0x000000171c1c7221 */ /* 0x000fc40000010000 */
        /* <DEDUP_REMOVED lines=14> */
[----:B------:R-:W-:-:S02]  /*2290*/  FADD.FTZ R28, R28, R19 ;  /* 0x000000131c1c7221 */ /* 0x000fc40000010000 */
[----:B------:R-:W-:Y:S01]  /*22a0*/  LDS.128 R16, [R0+0x26c0] ;  /* 0x0026c00000107984 */ /* 0x000fe20000000c00 */
        /* <DEDUP_REMOVED lines=8> */
[----:B------:R1:W3:Y:S01]  /*2330*/  LDS.128 R20, [R0+0x2760] ;  /* 0x0027600000147984 */ /* 0x0002e20000000c00 */
[----:B------:R-:W-:Y:S01]  /*2340*/  FADD.FTZ R28, R28, R27 ;  /* 0x0000001b1c1c7221 */ /* 0x000fe20000010000 */
[----:B--2---:R-:W-:Y:S01]  /*2350*/  FADD.FTZ R24, R9, R24 ;  /* 0x0000001809187221 */ /* 0x004fe20000010000 */
[----:B------:R-:W-:Y:S01]  /*2360*/  FADD.FTZ R31, R8, R31 ;  /* 0x0000001f081f7221 */ /* 0x000fe20000010000 */
[----:B------:R-:W-:Y:S01]  /*2370*/  FADD.FTZ R9, R10, R29 ;  /* 0x0000001d0a097221 */ /* 0x000fe20000010000 */
[----:B------:R-:W-:-:S03]  /*2380*/  FADD.FTZ R8, R11, R28 ;  /* 0x0000001c0b087221 */ /* 0x000fc60000010000 */
[----:B0-----:R-:W-:Y:S01]  /*2390*/  FADD.FTZ R9, R9, R14 ;  /* 0x0000000e09097221 */ /* 0x001fe20000010000 */
[----:B------:R-:W-:Y:S01]  /*23a0*/  FADD.FTZ R31, R31, R12 ;  /* 0x0000000c1f1f7221 */ /* 0x000fe20000010000 */
[----:B------:R-:W-:Y:S01]  /*23b0*/  FADD.FTZ R24, R24, R13 ;  /* 0x0000000d18187221 */ /* 0x000fe20000010000 */
[----:B------:R-:W-:Y:S01]  /*23c0*/  FADD.FTZ R8, R8, R15 ;  /* 0x0000000f08087221 */ /* 0x000fe20000010000 */
[----:B------:R-:W-:Y:S01]  /*23d0*/  FADD.FTZ R11, R9, R18 ;  /* 0x00000012090b7221 */ /* 0x000fe20000010000 */
[----:B------:R-:W-:Y:S01]  /*23e0*/  FADD.FTZ R31, R31, R16 ;  /* 0x000000101f1f7221 */ /* 0x000fe20000010000 */
[----:B------:R-:W-:Y:S01]  /*23f0*/  FADD.FTZ R24, R24, R17 ;  /* 0x0000001118187221 */ /* 0x000fe20000010000 */
[----:B-1----:R-:W-:Y:S01]  /*2400*/  FADD.FTZ R0, R8, R19 ;  /* 0x0000001308007221 */ /* 0x002fe20000010000 */
[----:B---3--:R-:W-:Y:S01]  /*2410*/  FADD.FTZ R10, R11, R22 ;  /* 0x000000160b0a7221 */ /* 0x008fe20000010000 */
[----:B------:R-:W-:Y:S01]  /*2420*/  FADD.FTZ R8, R31, R20 ;  /* 0x000000141f087221 */ /* 0x000fe20000010000 */
[----:B------:R-:W-:Y:S01]  /*2430*/  FADD.FTZ R9, R24, R21 ;  /* 0x0000001518097221 */ /* 0x000fe20000010000 */
[----:B------:R-:W-:-:S07]  /*2440*/  FADD.FTZ R11, R0, R23 ;  /* 0x00000017000b7221 */ /* 0x000fce0000010000 */
.L_x_992:
[----:B------:R-:W-:Y:S05]  /*2450*/  BSYNC B0 ;  /* 0x0000000000007941 */ /* 0x000fea0003800000 */
.L_x_991:
[----:B0-----:R-:W0:Y:S01]  /*2460*/  LDC R0, c[0x0][0xc] ;  /* 0x00000300ff007b82 */ /* 0x001e220000000800 */
[----:B------:R-:W-:Y:S01]  /*2470*/  IMAD R43, R43, 0xa, R36 ;  /* 0x0000000a2b2b7824 */ /* 0x000fe200078e0224 */
[----:B------:R-:W-:Y:S06]  /*2480*/  BSSY B0, `(.L_x_993) ;  /* 0x0000012000007945 */ /* 0x000fec0003800000 */
[----:B------:R-:W1:Y:S01]  /*2490*/  LDC.64 R14, c[0x0][0x268] ;  /* 0x00009a00ff0e7b82 */ /* 0x000e620000000a00 */
[----:B0-----:R-:W-:Y:S01]  /*24a0*/  ISETP.GE.U32.AND P0, PT, R0, 0x2, PT ;  /* 0x000000020000780c */ /* 0x001fe20003f06070 */
[----:B-1----:R-:W-:Y:S01]  /*24b0*/  IMAD.WIDE R14, R43, 0x4, R14 ;  /* 0x000000042b0e7825 */ /* 0x002fe200078e020e */
[----:B------:R-:W-:Y:S11]  /*24c0*/  @P3 BRA `(.L_x_994) ;  /* 0x0000000000343947 */ /* 0x000ff60003800000 */
[----:B------:R-:W0:Y:S01]  /*24d0*/  LDC.64 R12, c[0x0][0x288] ;  /* 0x0000a200ff0c7b82 */ /* 0x000e220000000a00 */
        /* <DEDUP_REMOVED lines=8> */
[----:B0-----:R-:W-:-:S04]  /*2560*/  LEA R18, P4, R12, R14, 0x2 ;  /* 0x0000000e0c127211 */ /* 0x001fc800078810ff */
[----:B------:R-:W-:-:S05]  /*2570*/  LEA.HI.X R19, R12, R15, R13, 0x2, P4 ;  /* 0x0000000f0c137211 */ /* 0x000fca00020f140d */
[----:B------:R1:W-:Y:S04]  /*2580*/  REDG.E.ADD.F32.FTZ.RN.STRONG.GPU desc[UR14][R18.64], R10 ;  /* 0x0000000a120079a6 */ /* 0x0003e8000c10f38e */
[----:B------:R1:W-:Y:S02]  /*2590*/  REDG.E.ADD.F32.FTZ.RN.STRONG.GPU desc[UR14][R20.64], R11 ;  /* 0x0000000b140079a6 */ /* 0x0003e4000c10f38e */
.L_x_994:
[----:B------:R-:W-:Y:S05]  /*25a0*/  BSYNC B0 ;  /* 0x0000000000007941 */ /* 0x000fea0003800000 */
.L_x_993:
[----:B------:R-:W-:Y:S05]  /*25b0*/  @!P0 BRA `(.L_x_995) ;  /* 0x0000001000908947 */ /* 0x000fea0003800000 */
[----:B-1----:R-:W0:Y:S01]  /*25c0*/  LDC R8, c[0x0][0x10] ;  /* 0x00000400ff087b82 */ /* 0x002e220000000800 */
[----:B------:R-:W1:Y:S01]  /*25d0*/  S2R R9, SR_CTAID.Y ;  /* 0x0000000000097919 */ /* 0x000e620000002600 */
[----:B------:R-:W-:-:S06]  /*25e0*/  ULOP3.LUT UR6, UR4, 0x1, URZ, 0xc0, !UPT ;  /* 0x0000000104067892 */ /* 0x000fcc000f8ec03f */
[----:B------:R-:W2:Y:S08]  /*25f0*/  LDC.64 R10, c[0x0][0x258] ;  /* 0x00009600ff0a7b82 */ /* 0x000eb00000000a00 */
[----:B------:R-:W3:Y:S01]  /*2600*/  LDC.64 R12, c[0x0][0x260] ;  /* 0x00009800ff0c7b82 */ /* 0x000ee20000000a00 */
[----:B0-----:R-:W-:-:S04]  /*2610*/  IMAD R14, R8, UR6, RZ ;  /* 0x00000006080e7c24 */ /* 0x001fc8000f8e02ff */
[C---:B------:R-:W-:Y:S01]  /*2620*/  IMAD R16, R14.reuse, R0, RZ ;  /* 0x000000000e107224 */ /* 0x040fe200078e02ff */
[----:B-1----:R-:W-:-:S04]  /*2630*/  IADD3 R15, R14, R9, RZ ;  /* 0x000000090e0f7210 */ /* 0x002fc80007ffe0ff */
[----:B------:R-:W-:Y:S01]  /*2640*/  SHF.L.U32 R17, R16, 0x1, RZ ;  /* 0x0000000110117819 */ /* 0x000fe200000006ff */
[----:B--2---:R-:W-:-:S04]  /*2650*/  IMAD.WIDE.U32 R10, R15, 0x4, R10 ;  /* 0x000000040f0a7825 */ /* 0x004fc800078e000a */
[----:B---3--:R-:W-:Y:S01]  /*2660*/  IMAD.WIDE R12, R17, 0x4, R12 ;  /* 0x00000004110c7825 */ /* 0x008fe200078e020c */
[----:B------:R-:W-:Y:S06]  /*2670*/  @P2 BRA `(.L_x_996) ;  /* 0x0000000000682947 */ /* 0x000fec0003800000 */
[----:B------:R-:W0:Y:S01]  /*2680*/  S2R R14, SR_LANEID ;  /* 0x00000000000e7919 */ /* 0x000e220000000000 */
[----:B------:R-:W-:Y:S01]  /*2690*/  VOTEU.ANY UR7, UPT, PT ;  /* 0x0000000000077886 */ /* 0x000fe200038e0100 */
[----:B------:R-:W-:Y:S01]  /*26a0*/  ULOP3.LUT UP0, URZ, UR4, 0x2, URZ, 0xc0, !UPT ;  /* 0x00000002043f7892 */ /* 0x000fe2000f80c03f */
[----:B------:R-:W-:Y:S01]  /*26b0*/  IMAD R15, R8, UR16, R9 ;  /* 0x00000010080f7c24 */ /* 0x000fe2000f8e0209 */
[----:B------:R-:W-:Y:S01]  /*26c0*/  UFLO.U32 UR17, UR7 ;  /* 0x00000007001172bd */ /* 0x000fe200080e0000 */
[----:B------:R-:W-:Y:S01]  /*26d0*/  UMOV UR6, 0x1 ;  /* 0x0000000100067882 */ /* 0x000fe20000000000 */
[----:B------:R-:W-:Y:S02]  /*26e0*/  UPOPC UR7, UR7 ;  /* 0x00000007000772bf */ /* 0x000fe40008000000 */
[----:B------:R-:W-:-:S04]  /*26f0*/  USEL UR6, UR6, 0xffffffff, !UP0 ;  /* 0xffffffff06067887 */ /* 0x000fc8000c000000 */
[----:B------:R-:W-:-:S06]  /*2700*/  UIMAD UR6, UR6, UR7, URZ ;  /* 0x00000007060672a4 */ /* 0x000fcc000f8e023f */
[----:B------:R-:W-:Y:S02]  /*2710*/  MOV R19, UR6 ;  /* 0x0000000600137c02 */ /* 0x000fe40008000f00 */
[----:B0-----:R-:W-:Y:S01]  /*2720*/  ISETP.EQ.U32.AND P0, PT, R14, UR17, PT ;  /* 0x000000110e007c0c */ /* 0x001fe2000bf02070 */
[----:B------:R-:W-:-:S05]  /*2730*/  IMAD.WIDE.U32 R14, R15, 0x8, R12 ;  /* 0x000000080f0e7825 */ /* 0x000fca00078e000c */
[----:B------:R0:W-:Y:S07]  /*2740*/  STG.E.64 desc[UR14][R14.64], R32 ;  /* 0x000000200e007986 */ /* 0x0001ee000c101b0e */
[----:B------:R-:W-:Y:S06]  /*2750*/  @P0 MEMBAR.ALL.GPU ;  /* 0x0000000000000992 */ /* 0x000fec000000a000 */
[----:B------:R-:W-:-:S00]  /*2760*/  @P0 ERRBAR ;  /* 0x00000000000009ab */ /* 0x000fc00000000000 */
[----:B------:R-:W-:Y:S06]  /*2770*/  @P0 CGAERRBAR ;  /* 0x00000000000005ab */ /* 0x000fec0000000000 */
[----:B------:R0:W-:Y:S01]  /*2780*/  @P0 REDG.E.ADD.S32.STRONG.GPU desc[UR14][R10.64], R19 ;  /* 0x000000130a00098e */ /* 0x0001e2000c10e38e */
[----:B------:R-:W-:-:S04]  /*2790*/  PLOP3.LUT P0, PT, PT, PT, UP0, 0x80, 0x0 ;  /* 0x000000000000781c */ /* 0x000fc80003f0f008 */
[----:B------:R-:W-:-:S04]  /*27a0*/  SEL R17, R0, RZ, !P0 ;  /* 0x000000ff00117207 */ /* 0x000fc80004000000 */
[----:B------:R-:W-:-:S13]  /*27b0*/  ISETP.NE.AND P0, PT, R17, -0x1, PT ;  /* 0xffffffff1100780c */ /* 0x000fda0003f05270 */
[----:B0-----:R-:W-:Y:S05]  /*27c0*/  @!P0 BRA `(.L_x_996) ;  /* 0x0000000000148947 */ /* 0x001fea0003800000 */
.L_x_997:
[----:B------:R-:W2:Y:S04]  /*27d0*/  LDG.E.STRONG.GPU R14, desc[UR14][R10.64] ;  /* 0x0000000e0a0e7981 */ /* 0x000ea8000c1ef900 */
[----:B--2---:R-:W-:Y:S01]  /*27e0*/  CCTL.IVALL ;  /* 0x00000000ff00798f */ /* 0x004fe20002000000 */
[----:B------:R-:W-:Y:S05]  /*27f0*/  YIELD ;  /* 0x0000000000007946 */ /* 0x000fea0003800000 */
[----:B------:R-:W-:-:S13]  /*2800*/  ISETP.NE.AND P0, PT, R14, R17, PT ;  /* 0x000000110e00720c */ /* 0x000fda0003f05270 */
[----:B------:R-:W-:Y:S05]  /*2810*/  @P0 BRA `(.L_x_997) ;  /* 0xfffffffc00ec0947 */ /* 0x000fea000383ffff */
.L_x_996:
        /* <DEDUP_REMOVED lines=8> */
[----:B------:R-:W-:-:S04]  /*28a0*/  LOP3.LUT R11, R0, 0x3, RZ, 0xc0, !PT ;  /* 0x00000003000b7812 */ /* 0x000fc800078ec0ff */
[----:B------:R-:W-:Y:S02]  /*28b0*/  IADD3 R10, -R11, R0, RZ ;  /* 0x000000000b0a7210 */ /* 0x000fe40007ffe1ff */
[----:B------:R-:W-:Y:S02]  /*28c0*/  MOV R11, RZ ;  /* 0x000000ff000b7202 */ /* 0x000fe40000000f00 */
[----:B------:R-:W-:-:S13]  /*28d0*/  ISETP.GT.AND P0, PT, R10, RZ, PT ;  /* 0x000000ff0a00720c */ /* 0x000fda0003f04270 */
[----:B------:R-:W-:Y:S05]  /*28e0*/  @!P0 BRA `(.L_x_999) ;  /* 0x0000000800d88947 */ /* 0x000fea0003800000 */
[----:B------:R-:W-:Y:S02]  /*28f0*/  ISETP.GT.AND P3, PT, R10, 0xc, PT ;  /* 0x0000000c0a00780c */ /* 0x000fe40003f64270 */
[----:B------:R-:W-:-:S11]  /*2900*/  PLOP3.LUT P0, PT, PT, PT, PT, 0x80, 0x0 ;  /* 0x000000000000781c */ /* 0x000fd60003f0f070 */
[----:B------:R-:W-:Y:S05]  /*2910*/  @!P3 BRA `(.L_x_1000) ;  /* 0x0000000400d0b947 */ /* 0x000fea0003800000 */
[----:B------:R-:W-:-:S13]  /*2920*/  PLOP3.LUT P0, PT, PT, PT, PT, 0x8, 0x0 ;  /* 0x000000000000781c */ /* 0x000fda0003f0e170 */
.L_x_1001:
[C---:B------:R-:W-:Y:S02]  /*2930*/  IADD3 R17, R11.reuse, 0x1, RZ ;  /* 0x000000010b117810 */ /* 0x040fe40007ffe0ff */
[----:B------:R-:W-:Y:S02]  /*2940*/  ISETP.EQ.OR P3, PT, R11, UR16, P2 ;  /* 0x000000100b007c0c */ /* 0x000fe40009762670 */
        /* <DEDUP_REMOVED lines=113> */
.L_x_1000:
        /* <DEDUP_REMOVED lines=35> */
[C---:B------:R-:W-:Y:S02]  /*3290*/  @!P5 IMAD R19, R8.reuse, R22, R9 ;  /* 0x000000160813d224 */ /* 0x040fe400078e0209 */
[----:B------:R-:W-:Y:S01]  /*32a0*/  @!P4 IMAD.WIDE.U32 R16, R17, 0x8, R12 ;  /* 0x000000081110c825 */ /* 0x000fe200078e000c */
[----:B------:R-:W2:Y:S03]  /*32b0*/  @!P0 LDG.E.64 R14, desc[UR14][R14.64] ;  /* 0x0000000e0e0e8981 */ /* 0x000ea6000c1e1b00 */
[C---:B------:R-:W-:Y:S02]  /*32c0*/  @!P6 IMAD R23, R8.reuse, R23, R9 ;  /* 0x000000170817e224 */ /* 0x040fe400078e0209 */
        /* <DEDUP_REMOVED lines=8> */
[----:B------:R-:W-:-:S02]  /*3350*/  IADD3 R10, R10, -0x4, RZ ;  /* 0xfffffffc0a0a7810 */ /* 0x000fc40007ffe0ff */
[----:B------:R-:W-:Y:S02]  /*3360*/  IADD3 R11, R11, 0x4, RZ ;  /* 0x000000040b0b7810 */ /* 0x000fe40007ffe0ff */
        /* <DEDUP_REMOVED lines=11> */
[----:B------:R-:W-:-:S07]  /*3420*/  @!P3 FADD.FTZ R33, R33, R21 ;  /* 0x000000152121b221 */ /* 0x000fce0000010000 */
.L_x_1002:
[----:B------:R-:W-:-:S13]  /*3430*/  ISETP.NE.OR P0, PT, R10, RZ, P0 ;  /* 0x000000ff0a00720c */ /* 0x000fda0000705670 */
[----:B------:R-:W-:Y:S05]  /*3440*/  @!P0 BRA `(.L_x_998) ;  /* 0x00000000007c8947 */ /* 0x000fea0003800000 */
.L_x_999:
        /* <DEDUP_REMOVED lines=31> */
.L_x_998:
        /* <DEDUP_REMOVED lines=11> */
.L_x_1004:
[----:B------:R-:W-:Y:S05]  /*36f0*/  BSYNC B0 ;  /* 0x0000000000007941 */ /* 0x000fea0003800000 */
.L_x_1003:
        /* <DEDUP_REMOVED lines=16> */
.L_x_995:
[----:B------:R-:W0:Y:S01]  /*3800*/  S2UR UR7, SR_CgaCtaId ;  /* 0x00000000000779c3 */ /* 0x000e220000008800 */
[----:B------:R-:W-:Y:S01]  /*3810*/  UMOV UR6, 0x400 ;  /* 0x0000040000067882 */ /* 0x000fe20000000000 */
[----:B------:R-:W-:Y:S01]  /*3820*/  ISETP.NE.AND P0, PT, RZ, UR18, PT ;  /* 0x00000012ff007c0c */ /* 0x000fe2000bf05270 */
[----:B0-----:R-:W-:-:S09]  /*3830*/  ULEA UR6, UR7, UR6, 0x18 ;  /* 0x0000000607067291 */ /* 0x001fd2000f8ec03f */
[----:B------:R0:W-:Y:S01]  /*3840*/  @!P2 STS.64 [UR6+0xc0], R32 ;  /* 0x0000c020ff00a988 */ /* 0x0001e20008000a06 */
[----:B------:R-:W-:Y:S06]  /*3850*/  BAR.SYNC.DEFER_BLOCKING 0x0 ;  /* 0x0000000000007b1d */ /* 0x000fec0000010000 */
[----:B-1----:R-:W1:Y:S01]  /*3860*/  LDS.64 R8, [UR6+0xc0] ;  /* 0x0000c006ff087984 */ /* 0x002e620008000a00 */
        /* <DEDUP_REMOVED lines=19> */
.L_x_1005:
        /* <DEDUP_REMOVED lines=15> */
[----:B------:R-:W-:Y:S01]  /*3a90*/  LEA R4, P0, R34, UR20, 0x2 ;  /* 0x0000001422047c11 */ /* 0x000fe2000f8010ff */
[----:B------:R-:W-:Y:S01]  /*3aa0*/  FFMA.FTZ R8, R7, R3, -R8 ;  /* 0x0000000307087223 */ /* 0x000fe20000010808 */
[----:B------:R-:W-:Y:S01]  /*3ab0*/  IADD3 R11, R35, R11, RZ ;  /* 0x0000000b230b7210 */ /* 0x000fe20007ffe0ff */
[----:B------:R-:W-:Y:S02]  /*3ac0*/  FMUL.FTZ R2, R2, UR9 ;  /* 0x0000000902027c20 */ /* 0x000fe40008410000 */
[----:B------:R-:W-:Y:S01]  /*3ad0*/  FMUL.FTZ R3, R8, UR9 ;  /* 0x0000000908037c20 */ /* 0x000fe20008410000 */
[----:B------:R-:W-:-:S05]  /*3ae0*/  LEA.HI.X R5, R34, UR21, R11, 0x2, P0 ;  /* 0x0000001522057c11 */ /* 0x000fca00080f140b */
[----:B------:R2:W-:Y:S02]  /*3af0*/  STG.E.64 desc[UR14][R4.64], R2 ;  /* 0x0000000204007986 */ /* 0x0005e4000c101b0e */
.L_x_1007:
[----:B------:R-:W-:Y:S05]  /*3b00*/  BSYNC B0 ;  /* 0x0000000000007941 */ /* 0x000fea0003800000 */
.L_x_1006:
[----:B------:R-:W-:Y:S01]  /*3b10*/  ULDC UR6, c[0x0][0x10] ;  /* 0x0000040000067ab9 */ /* 0x000fe20000000800 */
[----:B------:R-:W-:Y:S02]  /*3b20*/  UIADD3 UR4, UR4, 0x1, URZ ;  /* 0x0000000104047890 */ /* 0x000fe4000fffe03f */
[----:B------:R-:W-:-:S04]  /*3b30*/  UIADD3 UR8, UR6, UR8, URZ ;  /* 0x0000000806087290 */ /* 0x000fc8000fffe03f */
[----:B------:R-:W-:-:S06]  /*3b40*/  UISETP.GE.AND UP0, UPT, UR8, UR5, UPT ;  /* 0x000000050800728c */ /* 0x000fcc000bf06270 */
[----:B------:R-:W-:-:S13]  /*3b50*/  PLOP3.LUT P0, PT, PT, PT, UP0, 0x80, 0x0 ;  /* 0x000000000000781c */ /* 0x000fda0003f0f008 */
[----:B------:R-:W-:Y:S05]  /*3b60*/  @!P0 BRA `(.L_x_1008) ;  /* 0xffffffc400dc8947 */ /* 0x000fea000383ffff */
.L_x_985:
[----:B--2---:R-:W2:Y:S01]  /*3b70*/  LDC R4, c[0x0][0xc] ;  /* 0x00000300ff047b82 */ /* 0x004ea20000000800 */
[----:B------:R-:W-:Y:S01]  /*3b80*/  ISETP.NE.AND P1, PT, R36, RZ, PT ;  /* 0x000000ff2400720c */ /* 0x000fe20003f25270 */
[----:B------:R-:W-:Y:S06]  /*3b90*/  BSSY B0, `(.L_x_1009) ;  /* 0x0000011000007945 */ /* 0x000fec0003800000 */
[----:B------:R-:W3:Y:S08]  /*3ba0*/  LDC R7, c[0x0][0x10] ;  /* 0x00000400ff077b82 */ /* 0x000ef00000000800 */
[----:B------:R-:W4:Y:S01]  /*3bb0*/  LDC.64 R2, c[0x0][0x258] ;  /* 0x00009600ff027b82 */ /* 0x000f220000000a00 */
[----:B--2---:R-:W-:-:S02]  /*3bc0*/  ISETP.NE.AND P0, PT, R4, 0x1, PT ;  /* 0x000000010400780c */ /* 0x004fc40003f05270 */
[----:B---3--:R-:W-:-:S04]  /*3bd0*/  SHF.L.U32 R0, R7, 0x1, RZ ;  /* 0x0000000107007819 */ /* 0x008fc800000006ff */
[----:B------:R-:W-:-:S05]  /*3be0*/  SEL R5, R0, RZ, P0 ;  /* 0x000000ff00057207 */ /* 0x000fca0000000000 */
[----:B----4-:R-:W-:Y:S01]  /*3bf0*/  IMAD.WIDE.U32 R2, R5, 0x4, R2 ;  /* 0x0000000405027825 */ /* 0x010fe200078e0002 */
        /* <DEDUP_REMOVED lines=10> */
.L_x_1010:
[----:B------:R-:W-:Y:S05]  /*3ca0*/  BSYNC B0 ;  /* 0x0000000000007941 */ /* 0x000fea0003800000 */
.L_x_1009:
        /* <DEDUP_REMOVED lines=11> */
.L_x_1012:
[----:B------:R-:W2:Y:S04]  /*3d60*/  LDG.E.STRONG.GPU R5, desc[UR14][R2.64] ;  /* 0x0000000e02057981 */ /* 0x000ea8000c1ef900 */
[----:B--2---:R-:W-:Y:S01]  /*3d70*/  CCTL.IVALL ;  /* 0x00000000ff00798f */ /* 0x004fe20002000000 */
[----:B------:R-:W-:Y:S05]  /*3d80*/  YIELD ;  /* 0x0000000000007946 */ /* 0x000fea0003800000 */
[----:B------:R-:W-:-:S13]  /*3d90*/  ISETP.NE.AND P0, PT, R5, R0, PT ;  /* 0x000000000500720c */ /* 0x000fda0003f05270 */
[----:B------:R-:W-:Y:S05]  /*3da0*/  @P0 BRA `(.L_x_1012) ;  /* 0xfffffffc00ec0947 */ /* 0x000fea000383ffff */
.L_x_1011:
[----:B------:R-:W-:Y:S05]  /*3db0*/  WARPSYNC.ALL ;  /* 0x0000000000007948 */ /* 0x000fea0003800000 */
[----:B------:R-:W2:Y:S08]  /*3dc0*/  LDC.64 R2, c[0x0][0x288] ;  /* 0x0000a200ff027b82 */ /* 0x000eb00000000a00 */
[----:B------:R-:W-:Y:S01]  /*3dd0*/  BAR.SYNC.DEFER_BLOCKING 0x0 ;  /* 0x0000000000007b1d */ /* 0x000fe20000010000 */
[----:B--2---:R-:W-:-:S04]  /*3de0*/  LEA.HI R0, P0, R3, R2, RZ, 0x1 ;  /* 0x0000000203007211 */ /* 0x004fc800078108ff */
[----:B------:R-:W-:-:S04]  /*3df0*/  IADD3.X R5, RZ, R3, RZ, P0, !PT ;  /* 0x00000003ff057210 */ /* 0x000fc800007fe4ff */
[--C-:B------:R-:W-:Y:S02]  /*3e00*/  SHF.R.S64 R25, R0, 0x1, R5.reuse ;  /* 0x0000000100197819 */ /* 0x100fe40000001005 */
        /* <DEDUP_REMOVED lines=11> */
[----:B0-----:R-:W-:Y:S02]  /*3ec0*/  SHF.L.U64.HI R33, R25, 0x2, R27 ;  /* 0x0000000219217819 */ /* 0x001fe4000001021b */
[----:B------:R-:W-:Y:S01]  /*3ed0*/  LEA.HI R8, P0, R11, R8, RZ, 0x1 ;  /* 0x000000080b087211 */ /* 0x000fe200078108ff */
[----:B------:R-:W0:Y:S03]  /*3ee0*/  LDC.64 R6, c[0x0][0x220] ;  /* 0x00008800ff067b82 */ /* 0x000e260000000a00 */
[----:B------:R-:W-:-:S04]  /*3ef0*/  IADD3.X R11, RZ, R11, RZ, P0, !PT ;  /* 0x0000000bff0b7210 */ /* 0x000fc800007fe4ff */
[--C-:B------:R-:W-:Y:S02]  /*3f00*/  SHF.R.S64 R29, R8, 0x1, R11.reuse ;  /* 0x00000001081d7819 */ /* 0x100fe4000000100b */
[----:B------:R-:W-:-:S04]  /*3f10*/  SHF.R.S32.HI R8, RZ, 0x1, R11 ;  /* 0x00000001ff087819 */ /* 0x000fc8000001140b */
[----:B------:R-:W-:-:S07]  /*3f20*/  SHF.L.U64.HI R31, R29, 0x2, R8 ;  /* 0x000000021d1f7819 */ /* 0x000fce0000010208 */
.L_x_1013:
        /* <DEDUP_REMOVED lines=14> */
[----:B-1----:R-:W-:-:S04]  /*4010*/  IMAD.WIDE R8, R11, 0x4, R4 ;  /* 0x000000040b087825 */ /* 0x002fc800078e0204 */
[----:B0-----:R-:W-:Y:S01]  /*4020*/  IMAD.WIDE R10, R11, 0x4, R6 ;  /* 0x000000040b0a7825 */ /* 0x001fe200078e0206 */
[----:B------:R-:W-:Y:S02]  /*4030*/  ISETP.GT.U32.AND P0, PT, R25, R36, PT ;  /* 0x000000241900720c */ /* 0x000fe40003f04070 */
[----:B------:R-:W-:-:S04]  /*4040*/  SHF.R.S32.HI R0, RZ, 0x1f, R36 ;  /* 0x0000001fff007819 */ /* 0x000fc80000011424 */
[----:B------:R-:W-:Y:S01]  /*4050*/  ISETP.GT.AND.EX P0, PT, R27, R0, PT, P0 ;  /* 0x000000001b00720c */ /* 0x000fe20003f04300 */
[----:B--2---:R2:W-:Y:S04]  /*4060*/  STG.E.64 desc[UR14][R8.64], R20 ;  /* 0x0000001408007986 */ /* 0x0045e8000c101b0e */
[----:B---3--:R2:W-:Y:S08]  /*4070*/  STG.E.64 desc[UR14][R10.64], R22 ;  /* 0x000000160a007986 */ /* 0x0085f0000c101b0e */
[----:B------:R-:W-:Y:S05]  /*4080*/  @P0 BRA `(.L_x_1013) ;  /* 0xfffffffc00a80947 */ /* 0x000fea000383ffff */
[----:B------:R-:W-:Y:S05]  /*4090*/  EXIT ;  /* 0x000000000000794d */ /* 0x000fea0003800000 */
.L_x_1014:
        /* <DEDUP_REMOVED lines=14> */
.L_x_2303:


//--------------------- .text._Z35group_norm_nhwc_bwd_one_pass_kernelI11Fp32IOFp32WLi128ELi20ELi640EEv26Group_norm_nhwc_bwd_params --------------------------
	.section	.text._Z35group_norm_nhwc_bwd_one_pass_kernelI11Fp32IOFp32WLi128ELi20ELi640EEv26Group_norm_nhwc_bwd_params,"ax",@progbits
	.align	128
        .global         _Z35group_norm_nhwc_bwd_one_pass_kernelI11Fp32IOFp32WLi128ELi20ELi640EEv26Group_norm_nhwc_bwd_params
        .type           _Z35group_norm_nhwc_bwd_one_pass_kernelI11Fp32IOFp32WLi128ELi20ELi640EEv26Group_norm_nhwc_bwd_params,@function
        .size           _Z35group_norm_nhwc_bwd_one_pass_kernelI11Fp32IOFp32WLi128ELi20ELi640EEv26Group_norm_nhwc_bwd_params,(.L_x_2304 - _Z35group_norm_nhwc_bwd_one_pass_kernelI11Fp32IOFp32WLi128ELi20ELi640EEv26Group_norm_nhwc_bwd_params)
        .other          _Z35group_norm_nhwc_bwd_one_pass_kernelI11Fp32IOFp32WLi128ELi20ELi640EEv26Group_norm_nhwc_bwd_params,@"STO_CUDA_ENTRY STV_DEFAULT"
_Z35group_norm_nhwc_bwd_one_pass_kernelI11Fp32IOFp32WLi128ELi20ELi640EEv26Group_norm_nhwc_bwd_params:
.text._Z35group_norm_nhwc_bwd_one_pass_kernelI11Fp32IOFp32WLi128ELi20ELi640EEv26Group_norm_nhwc_bwd_params:
        /* <DEDUP_REMOVED lines=39> */
[----:B------:R-:W-:Y:S01]  /*0270*/  ISETP.GE.U32.AND P1, PT, R38, UR18, PT ;  /* 0x0000001226007c0c */ /* 0x000fe2000bf26070 */
[----:B------:R-:W-:Y:S01]  /*0280*/  ULDC.U8 UR18, c[0x0][0x2a4] ;  /* 0x0000a90000127ab9 */ /* 0x000fe20000000000 */
[----:B------:R-:W-:Y:S01]  /*0290*/  SHF.R.S32.HI R2, RZ, 0x1f, R38 ;  /* 0x0000001fff027819 */ /* 0x000fe20000011426 */
[----:B--2---:R-:W-:-:S03]  /*02a0*/  ULEA UR4, UR8, UR4, 0x18 ;  /* 0x0000000408047291 */ /* 0x004fc6000f8ec03f */
[----:B------:R-:W-:-:S03]  /*02b0*/  ISETP.GE.AND.EX P1, PT, R2, UR19, PT, P1 ;  /* 0x0000001302007c0c */ /* 0x000fc6000bf26310 */
[----:B------:R-:W-:Y:S01]  /*02c0*/  LEA R36, R0, UR4, 0x3 ;  /* 0x0000000400247c11 */ /* 0x000fe2000f8e18ff */
[----:B------:R-:W-:Y:S01]  /*02d0*/  UMOV UR4, URZ ;  /* 0x0000003f00047c82 */ /* 0x000fe20008000000 */
[----:B-1----:R-:W-:-:S13]  /*02e0*/  ISETP.LT.U32.AND P1, PT, R39, 0x280, !P1 ;  /* 0x000002802700780c */ /* 0x002fda0004f21070 */
.L_x_1042:
[----:B0-----:R-:W0:Y:S01]  /*02f0*/  LDC R6, c[0x0][0x2a0] ;  /* 0x0000a800ff067b82 */ /* 0x001e220000000800 */
[----:B------:R-:W-:Y:S01]  /*0300*/  ULDC.64 UR8, c[0x0][0x248] ;  /* 0x0000920000087ab9 */ /* 0x000fe20000000a00 */
[----:B------:R-:W-:Y:S01]  /*0310*/  ULDC.64 UR20, c[0x0][0x290] ;  /* 0x0000a40000147ab9 */ /* 0x000fe20000000a00 */
[----:B------:R-:W-:Y:S02]  /*0320*/  UIMAD.WIDE UR8, UR7, 0x8, UR8 ;  /* 0x00000008070878a5 */ /* 0x000fe4000f8e0208 */
[----:B------:R-:W-:-:S03]  /*0330*/  ISETP.LE.AND P2, PT, RZ, UR7, PT ;  /* 0x00000007ff007c0c */ /* 0x000fc6000bf43270 */
[----:B------:R-:W1:Y:S01]  /*0340*/  @P1 LDC.64 R16, c[0x0][0x288] ;  /* 0x0000a200ff101b82 */ /* 0x000e620000000a00 */
[----:B------:R-:W-:Y:S02]  /*0350*/  MOV R10, UR8 ;  /* 0x00000008000a7c02 */ /* 0x000fe40008000f00 */
[----:B------:R-:W-:Y:S01]  /*0360*/  MOV R11, UR9 ;  /* 0x00000009000b7c02 */ /* 0x000fe20008000f00 */
[----:B------:R-:W-:-:S04]  /*0370*/  ULDC.64 UR8, c[0x0][0x298] ;  /* 0x0000a60000087ab9 */ /* 0x000fc80000000a00 */
[----:B------:R-:W2:Y:S01]  /*0380*/  @P1 LDC.64 R8, c[0x0][0x230] ;  /* 0x00008c00ff081b82 */ /* 0x000ea20000000a00 */
[----:B------:R-:W3:Y:S01]  /*0390*/  LDG.E.64 R10, desc[UR14][R10.64] ;  /* 0x0000000e0a0a7981 */ /* 0x000ee2000c1e1b00 */
[----:B0-----:R-:W-:-:S04]  /*03a0*/  IABS R5, R6 ;  /* 0x0000000600057213 */ /* 0x001fc80000000000 */
[----:B------:R-:W0:Y:S08]  /*03b0*/  I2F.RP R0, R5 ;  /* 0x0000000500007306 */ /* 0x000e300000209400 */
[----:B0-----:R-:W0:Y:S02]  /*03c0*/  MUFU.RCP R0, R0 ;  /* 0x0000000000007308 */ /* 0x001e240000001000 */
[----:B0-----:R-:W-:-:S06]  /*03d0*/  IADD3 R2, R0, 0xffffffe, RZ ;  /* 0x0ffffffe00027810 */ /* 0x001fcc0007ffe0ff */
[----:B------:R0:W4:Y:S02]  /*03e0*/  F2I.FTZ.U32.TRUNC.NTZ R3, R2 ;  /* 0x0000000200037305 */ /* 0x000124000021f000 */
[----:B0-----:R-:W-:Y:S01]  /*03f0*/  HFMA2.MMA R2, -RZ, RZ, 0, 0 ;  /* 0x00000000ff027435 */ /* 0x001fe200000001ff */
[----:B----4-:R-:W-:-:S05]  /*0400*/  IADD3 R4, RZ, -R3, RZ ;  /* 0x80000003ff047210 */ /* 0x010fca0007ffe0ff */
[----:B------:R-:W-:Y:S01]  /*0410*/  IMAD R7, R4, R5, RZ ;  /* 0x0000000504077224 */ /* 0x000fe200078e02ff */
[----:B------:R-:W-:-:S03]  /*0420*/  IABS R4, UR7 ;  /* 0x0000000700047c13 */ /* 0x000fc60008000000 */
[----:B------:R-:W-:Y:S01]  /*0430*/  IMAD.HI.U32 R3, R3, R7, R2 ;  /* 0x0000000703037227 */ /* 0x000fe200078e0002 */
[----:B------:R-:W-:-:S04]  /*0440*/  LOP3.LUT R2, R6, UR7, RZ, 0x3c, !PT ;  /* 0x0000000706027c12 */ /* 0x000fc8000f8e3cff */
[----:B------:R-:W-:Y:S01]  /*0450*/  ISETP.GE.AND P4, PT, R2, RZ, PT ;  /* 0x000000ff0200720c */ /* 0x000fe20003f86270 */
[----:B------:R-:W-:-:S05]  /*0460*/  IMAD.HI.U32 R3, R3, R4, RZ ;  /* 0x0000000403037227 */ /* 0x000fca00078e00ff */
[----:B------:R-:W-:-:S05]  /*0470*/  IADD3 R0, -R3, RZ, RZ ;  /* 0x000000ff03007210 */ /* 0x000fca0007ffe1ff */
[----:B------:R-:W-:Y:S01]  /*0480*/  IMAD R4, R5, R0, R4 ;  /* 0x0000000005047224 */ /* 0x000fe200078e0204 */
[----:B------:R-:W-:-:S04]  /*0490*/  IADD3 R0, R38, 0x40, RZ ;  /* 0x0000004026007810 */ /* 0x000fc80007ffe0ff */
[----:B------:R-:W-:Y:S02]  /*04a0*/  ISETP.GT.U32.AND P5, PT, R5, R4, PT ;  /* 0x000000040500720c */ /* 0x000fe40003fa4070 */
[----:B------:R-:W-:Y:S02]  /*04b0*/  ISETP.GE.U32.AND P0, PT, R0, UR20, PT ;  /* 0x0000001400007c0c */ /* 0x000fe4000bf06070 */
[----:B------:R-:W-:-:S04]  /*04c0*/  SHF.R.S32.HI R19, RZ, 0x1f, R0 ;  /* 0x0000001fff137819 */ /* 0x000fc80000011400 */
[----:B------:R-:W-:-:S04]  /*04d0*/  ISETP.GE.AND.EX P0, PT, R19, UR21, PT, P0 ;  /* 0x0000001513007c0c */ /* 0x000fc8000bf06300 */
[----:B------:R-:W-:Y:S02]  /*04e0*/  ISETP.GT.U32.OR P0, PT, R39, 0x27f, P0 ;  /* 0x0000027f2700780c */ /* 0x000fe40000704470 */
[-C--:B------:R-:W-:Y:S02]  /*04f0*/  @!P5 IADD3 R4, R4, -R5.reuse, RZ ;  /* 0x800000050404d210 */ /* 0x080fe40007ffe0ff */
[----:B------:R-:W-:Y:S02]  /*0500*/  @!P5 IADD3 R3, R3, 0x1, RZ ;  /* 0x000000010303d810 */ /* 0x000fe40007ffe0ff */
[CC--:B------:R-:W-:Y:S02]  /*0510*/  ISETP.GE.U32.AND P3, PT, R4.reuse, R5.reuse, PT ;  /* 0x000000050400720c */ /* 0x0c0fe40003f66070 */
[----:B------:R-:W-:Y:S02]  /*0520*/  ISETP.GT.U32.AND P6, PT, R5, R4, PT ;  /* 0x000000040500720c */ /* 0x000fe40003fc4070 */
[----:B------:R-:W-:-:S02]  /*0530*/  IADD3 R5, R4, -R5, RZ ;  /* 0x8000000504057210 */ /* 0x000fc40007ffe0ff */
[----:B------:R-:W-:Y:S01]  /*0540*/  ISETP.NE.AND P5, PT, R6, RZ, PT ;  /* 0x000000ff0600720c */ /* 0x000fe20003fa5270 */
[----:B------:R-:W0:Y:S01]  /*0550*/  @!P0 LDC.64 R12, c[0x0][0x288] ;  /* 0x0000a200ff0c8b82 */ /* 0x000e220000000a00 */
[----:B------:R-:W-:Y:S02]  /*0560*/  SEL R4, R5, R4, !P6 ;  /* 0x0000000405047207 */ /* 0x000fe40007000000 */
[----:B------:R-:W-:Y:S02]  /*0570*/  LOP3.LUT R5, RZ, R6, RZ, 0x33, !PT ;  /* 0x00000006ff057212 */ /* 0x000fe400078e33ff */
[----:B------:R-:W-:Y:S02]  /*0580*/  @!P2 IADD3 R4, -R4, RZ, RZ ;  /* 0x000000ff0404a210 */ /* 0x000fe40007ffe1ff */
[----:B------:R-:W-:Y:S01]  /*0590*/  @P3 IADD3 R3, R3, 0x1, RZ ;  /* 0x0000000103033810 */ /* 0x000fe20007ffe0ff */
[----:B------:R-:W4:Y:S01]  /*05a0*/  @P1 LDC.64 R6, c[0x0][0x228] ;  /* 0x00008a00ff061b82 */ /* 0x000f220000000a00 */
[----:B------:R-:W-:-:S02]  /*05b0*/  SEL R34, R5, R4, !P5 ;  /* 0x0000000405227207 */ /* 0x000fc40006800000 */
[----:B------:R-:W-:-:S03]  /*05c0*/  @!P4 IADD3 R3, -R3, RZ, RZ ;  /* 0x000000ff0303c210 */ /* 0x000fc60007ffe1ff */
[----:B------:R-:W-:Y:S01]  /*05d0*/  IMAD R15, R34, 0x14, RZ ;  /* 0x00000014220f7824 */ /* 0x000fe200078e02ff */
[----:B------:R-:W-:Y:S02]  /*05e0*/  SEL R3, R5, R3, !P5 ;  /* 0x0000000305037207 */ /* 0x000fe40006800000 */
[----:B------:R-:W-:Y:S02]  /*05f0*/  SHF.R.S32.HI R4, RZ, 0x1f, R40 ;  /* 0x0000001fff047819 */ /* 0x000fe40000011428 */
[----:B------:R-:W-:Y:S02]  /*0600*/  IADD3 R42, P2, R40, R15, RZ ;  /* 0x0000000f282a7210 */ /* 0x000fe40007f5e0ff */
[----:B------:R-:W-:Y:S02]  /*0610*/  SHF.R.S32.HI R2, RZ, 0x1f, R3 ;  /* 0x0000001fff027819 */ /* 0x000fe40000011403 */
[----:B------:R-:W-:Y:S02]  /*0620*/  LEA.HI.X.SX32 R43, R15, R4, 0x1, P2 ;  /* 0x000000040f2b7211 */ /* 0x000fe400010f0eff */
[----:B------:R-:W-:Y:S01]  /*0630*/  SHF.R.S32.HI R21, RZ, 0x1f, R38 ;  /* 0x0000001fff157819 */ /* 0x000fe20000011426 */
[----:B------:R-:W-:Y:S01]  /*0640*/  IMAD R2, R2, UR8, RZ ;  /* 0x0000000802027c24 */ /* 0x000fe2000f8e02ff */
[----:B------:R-:W4:Y:S01]  /*0650*/  @!P0 LDC.64 R4, c[0x0][0x228] ;  /* 0x00008a00ff048b82 */ /* 0x000f220000000a00 */
[----:B------:R-:W-:-:S04]  /*0660*/  IMAD.WIDE.U32 R42, R3, UR8, R42 ;  /* 0x00000008032a7c25 */ /* 0x000fc8000f8e002a */
[----:B------:R-:W-:Y:S02]  /*0670*/  IMAD R45, R3, UR9, R2 ;  /* 0x00000009032d7c24 */ /* 0x000fe4000f8e0202 */
[----:B0-----:R-:W-:Y:S01]  /*0680*/  @!P0 IMAD R19, R19, R12, RZ ;  /* 0x0000000c13138224 */ /* 0x001fe200078e02ff */
[----:B------:R-:W-:Y:S01]  /*0690*/  @P1 MOV R44, R42 ;  /* 0x0000002a002c1202 */ /* 0x000fe20000000f00 */
[----:B-1----:R-:W-:Y:S01]  /*06a0*/  @P1 IMAD R14, R21, R16, RZ ;  /* 0x00000010150e1224 */ /* 0x002fe200078e02ff */
[----:B------:R-:W-:Y:S01]  /*06b0*/  IADD3 R45, R43, R45, RZ ;  /* 0x0000002d2b2d7210 */ /* 0x000fe20007ffe0ff */
[----:B------:R-:W-:Y:S01]  /*06c0*/  @!P0 IMAD R23, R0, R13, R19 ;  /* 0x0000000d00178224 */ /* 0x000fe200078e0213 */
[----:B------:R-:W-:Y:S01]  /*06d0*/  @!P0 MOV R18, R42 ;  /* 0x0000002a00128202 */ /* 0x000fe20000000f00 */
[C---:B------:R-:W-:Y:S01]  /*06e0*/  @P1 IMAD R21, R38.reuse, R17, R14 ;  /* 0x0000001126151224 */ /* 0x040fe200078e020e */
[----:B------:R-:W-:Y:S01]  /*06f0*/  @!P0 MOV R19, R45 ;  /* 0x0000002d00138202 */ /* 0x000fe20000000f00 */
[----:B------:R-:W-:Y:S01]  /*0700*/  @P1 IMAD.WIDE.U32 R16, R38, R16, R44 ;  /* 0x0000001026101225 */ /* 0x000fe200078e002c */
[----:B------:R-:W0:Y:S03]  /*0710*/  @!P0 LDC.64 R2, c[0x0][0x230] ;  /* 0x00008c00ff028b82 */ /* 0x000e260000000a00 */
[----:B------:R-:W-:Y:S01]  /*0720*/  @!P0 IMAD.WIDE.U32 R12, R0, R12, R18 ;  /* 0x0000000c000c8225 */ /* 0x000fe200078e0012 */
[----:B------:R-:W-:-:S02]  /*0730*/  @P1 IADD3 R19, R17, R21, RZ ;  /* 0x0000001511131210 */ /* 0x000fc40007ffe0ff */
[C---:B------:R-:W-:Y:S02]  /*0740*/  @P1 SHF.L.U32 R17, R16.reuse, 0x2, RZ ;  /* 0x0000000210111819 */ /* 0x040fe400000006ff */
[----:B------:R-:W-:Y:S02]  /*0750*/  @!P0 IADD3 R13, R13, R23, RZ ;  /* 0x000000170d0d8210 */ /* 0x000fe40007ffe0ff */
[----:B------:R-:W-:Y:S02]  /*0760*/  @P1 SHF.L.U64.HI R16, R16, 0x2, R19 ;  /* 0x0000000210101819 */ /* 0x000fe40000010213 */
[----:B--2---:R-:W-:Y:S02]  /*0770*/  @P1 IADD3 R20, P2, R17, R8, RZ ;  /* 0x0000000811141210 */ /* 0x004fe40007f5e0ff */
[C---:B------:R-:W-:Y:S02]  /*0780*/  @!P0 SHF.L.U32 R19, R12.reuse, 0x2, RZ ;  /* 0x000000020c138819 */ /* 0x040fe400000006ff */
[----:B------:R-:W-:-:S02]  /*0790*/  @!P0 SHF.L.U64.HI R0, R12, 0x2, R13 ;  /* 0x000000020c008819 */ /* 0x000fc4000001020d */
[----:B------:R-:W-:Y:S02]  /*07a0*/  CS2R R12, SRZ ;  /* 0x00000000000c7805 */ /* 0x000fe4000001ff00 */
[----:B------:R-:W-:-:S05]  /*07b0*/  @P1 IADD3.X R21, R16, R9, RZ, P2, !PT ;  /* 0x0000000910151210 */ /* 0x000fca00017fe4ff */
[----:B------:R-:W5:Y:S01]  /*07c0*/  @P1 LDG.E.64 R12, desc[UR14][R20.64] ;  /* 0x0000000e140c1981 */ /* 0x000f62000c1e1b00 */
[----:B----4-:R-:W-:Y:S02]  /*07d0*/  @P1 IADD3 R6, P3, R17, R6, RZ ;  /* 0x0000000611061210 */ /* 0x010fe40007f7e0ff */
[C---:B------:R-:W-:Y:S02]  /*07e0*/  @!P0 IADD3 R18, P5, R19.reuse, R4, RZ ;  /* 0x0000000413128210 */ /* 0x040fe40007fbe0ff */
[----:B0-----:R-:W-:Y:S02]  /*07f0*/  @!P0 IADD3 R8, P4, R19, R2, RZ ;  /* 0x0000000213088210 */ /* 0x001fe40007f9e0ff */
[----:B------:R-:W-:Y:S02]  /*0800*/  @P1 IADD3.X R7, R16, R7, RZ, P3, !PT ;  /* 0x0000000710071210 */ /* 0x000fe40001ffe4ff */
[----:B------:R-:W-:Y:S02]  /*0810*/  CS2R R16, SRZ ;  /* 0x0000000000107805 */ /* 0x000fe4000001ff00 */
[----:B------:R-:W-:-:S02]  /*0820*/  @!P0 IADD3.X R19, R0, R5, RZ, P5, !PT ;  /* 0x0000000500138210 */ /* 0x000fc40002ffe4ff */
[----:B------:R-:W-:Y:S02]  /*0830*/  CS2R R4, SRZ ;  /* 0x0000000000047805 */ /* 0x000fe4000001ff00 */
[----:B------:R-:W-:-:S05]  /*0840*/  @!P0 IADD3.X R9, R0, R3, RZ, P4, !PT ;  /* 0x0000000300098210 */ /* 0x000fca00027fe4ff */
[----:B------:R0:W5:Y:S04]  /*0850*/  @!P0 LDG.E.64 R16, desc[UR14][R8.64] ;  /* 0x0000000e08108981 */ /* 0x000168000c1e1b00 */
[----:B------:R-:W5:Y:S01]  /*0860*/  @!P0 LDG.E.64 R4, desc[UR14][R18.64] ;  /* 0x0000000e12048981 */ /* 0x000f62000c1e1b00 */
[----:B------:R-:W-:Y:S01]  /*0870*/  HFMA2.MMA R3, -RZ, RZ, 0, 0 ;  /* 0x00000000ff037435 */ /* 0x000fe200000001ff */
[----:B------:R-:W-:Y:S01]  /*0880*/  MOV R2, RZ ;  /* 0x000000ff00027202 */ /* 0x000fe20000000f00 */
[----:B------:R-:W-:Y:S01]  /*0890*/  UMOV UR13, 0x3f800000 ;  /* 0x3f800000000d7882 */ /* 0x000fe20000000000 */
[----:B------:R-:W-:Y:S01]  /*08a0*/  BSSY B0, `(.L_x_1016) ;  /* 0x0000019000007945 */ /* 0x000fe20003800000 */
[----:B0-----:R-:W-:-:S06]  /*08b0*/  CS2R R8, SRZ ;  /* 0x0000000000087805 */ /* 0x001fcc000001ff00 */
[----:B------:R0:W5:Y:S02]  /*08c0*/  @P1 LDG.E.64 R2, desc[UR14][R6.64] ;  /* 0x0000000e06021981 */ /* 0x000164000c1e1b00 */
[----:B0-----:R-:W-:Y:S01]  /*08d0*/  CS2R R6, SRZ ;  /* 0x0000000000067805 */ /* 0x001fe2000001ff00 */
[----:B---3--:R-:W-:-:S05]  /*08e0*/  FFMA.FTZ R11, -R10, R10, R11 ;  /* 0x0000000a0a0b7223 */ /* 0x008fca000001010b */
        /* <DEDUP_REMOVED lines=20> */
.L_x_1017:
[----:B------:R-:W-:Y:S05]  /*0a30*/  BSYNC B0 ;  /* 0x0000000000007941 */ /* 0x000fea0003800000 */
.L_x_1016:
[----:B------:R-:W-:Y:S01]  /*0a40*/  ISETP.NE.AND P2, PT, RZ, UR18, PT ;  /* 0x00000012ff007c0c */ /* 0x000fe2000bf45270 */
[C---:B-----5:R-:W-:Y:S01]  /*0a50*/  FADD.FTZ R35, -R10.reuse, R12 ;  /* 0x0000000c0a237221 */ /* 0x060fe20000010100 */
[C---:B------:R-:W-:Y:S01]  /*0a60*/  FADD.FTZ R13, -R10.reuse, R13 ;  /* 0x0000000d0a0d7221 */ /* 0x040fe20000010100 */
[C---:B------:R-:W-:Y:S01]  /*0a70*/  FADD.FTZ R16, -R10.reuse, R16 ;  /* 0x000000100a107221 */ /* 0x040fe20000010100 */
[----:B------:R-:W-:Y:S01]  /*0a80*/  FADD.FTZ R0, -R10, R17 ;  /* 0x000000110a007221 */ /* 0x000fe20000010100 */
[----:B------:R-:W-:Y:S01]  /*0a90*/  MOV R11, R2 ;  /* 0x00000002000b7202 */ /* 0x000fe20000000f00 */
[----:B------:R-:W-:Y:S01]  /*0aa0*/  FMUL.FTZ R35, R35, UR13 ;  /* 0x0000000d23237c20 */ /* 0x000fe20008410000 */
[----:B------:R-:W-:Y:S01]  /*0ab0*/  MOV R12, R3 ;  /* 0x00000003000c7202 */ /* 0x000fe20000000f00 */
[----:B------:R-:W-:Y:S01]  /*0ac0*/  FMUL.FTZ R32, R13, UR13 ;  /* 0x0000000d0d207c20 */ /* 0x000fe20008410000 */
[----:B------:R-:W-:-:S04]  /*0ad0*/  MOV R10, R4 ;  /* 0x00000004000a7202 */ /* 0x000fc80000000f00 */
[----:B------:R-:W-:Y:S05]  /*0ae0*/  @!P2 BRA `(.L_x_1018) ;  /* 0x000000000048a947 */ /* 0x000fea0003800000 */
        /* <DEDUP_REMOVED lines=10> */
[----:B-1----:R-:W-:-:S04]  /*0b90*/  FADD.FTZ R19, -R18, 1 ;  /* 0x3f80000012137421 */ /* 0x002fc80000010100 */
[----:B------:R-:W-:Y:S01]  /*0ba0*/  FFMA.FTZ R19, R12, R19, 1 ;  /* 0x3f8000000c137423 */ /* 0x000fe20000010013 */
[----:B------:R-:W-:Y:S01]  /*0bb0*/  FMUL.FTZ R12, R3, R18 ;  /* 0x00000012030c7220 */ /* 0x000fe20000410000 */
[----:B0-----:R-:W-:Y:S01]  /*0bc0*/  FADD.FTZ R20, -R15, 1 ;  /* 0x3f8000000f147421 */ /* 0x001fe20000010100 */
[----:B------:R-:W-:Y:S02]  /*0bd0*/  FMUL.FTZ R15, R2, R15 ;  /* 0x0000000f020f7220 */ /* 0x000fe40000410000 */
[----:B------:R-:W-:Y:S01]  /*0be0*/  FMUL.FTZ R12, R12, R19 ;  /* 0x000000130c0c7220 */ /* 0x000fe20000410000 */
[----:B------:R-:W-:-:S04]  /*0bf0*/  FFMA.FTZ R20, R11, R20, 1 ;  /* 0x3f8000000b147423 */ /* 0x000fc80000010014 */
[----:B------:R-:W-:-:S07]  /*0c00*/  FMUL.FTZ R11, R15, R20 ;  /* 0x000000140f0b7220 */ /* 0x000fce0000410000 */
.L_x_1018:
[----:B0-----:R-:W-:Y:S01]  /*0c10*/  FMUL.FTZ R14, R11, R6 ;  /* 0x000000060b0e7220 */ /* 0x001fe20000410000 */
[----:B------:R-:W-:Y:S01]  /*0c20*/  MOV R17, R5 ;  /* 0x0000000500117202 */ /* 0x000fe20000000f00 */
        /* <DEDUP_REMOVED lines=24> */
.L_x_1019:
        /* <DEDUP_REMOVED lines=13> */
[C---:B------:R-:W-:Y:S01]  /*0e80*/  ISETP.NE.AND P3, PT, R39.reuse, RZ, PT ;  /* 0x000000ff2700720c */ /* 0x040fe20003f65270 */
        /* <DEDUP_REMOVED lines=29> */
[----:B------:R-:W-:Y:S01]  /*1060*/  FFMA.FTZ R13, R32, R12, RZ ;  /* 0x0000000c200d7223 */ /* 0x000fe200000100ff */
[----:B------:R-:W-:Y:S01]  /*1070*/  FFMA.FTZ R12, R33, R10, R14 ;  /* 0x0000000a210c7223 */ /* 0x000fe2000001000e */
[----:B------:R-:W-:Y:S01]  /*1080*/  FADD.FTZ R14, R11, R10 ;  /* 0x0000000a0b0e7221 */ /* 0x000fe20000010000 */
[----:B-1----:R-:W-:Y:S01]  /*1090*/  @!P0 FADD.FTZ R18, R18, R15 ;  /* 0x0000000f12128221 */ /* 0x002fe20000010000 */
[----:B------:R-:W-:Y:S01]  /*10a0*/  ISETP.NE.AND P0, PT, R37, RZ, PT ;  /* 0x000000ff2500720c */ /* 0x000fe20003f05270 */
[----:B------:R-:W-:Y:S01]  /*10b0*/  FFMA.FTZ R13, R0, R17, R13 ;  /* 0x00000011000d7223 */ /* 0x000fe2000001000d */
[----:B------:R-:W-:Y:S01]  /*10c0*/  FADD.FTZ R15, R20, R17 ;  /* 0x00000011140f7221 */ /* 0x000fe20000010000 */
[----:B------:R-:W-:-:S02]  /*10d0*/  MOV R10, R16 ;  /* 0x00000010000a7202 */ /* 0x000fc40000000f00 */
[----:B------:R-:W-:Y:S02]  /*10e0*/  MOV R11, R18 ;  /* 0x00000012000b7202 */ /* 0x000fe40000000f00 */
[----:B------:R0:W-:Y:S06]  /*10f0*/  STS.128 [R41], R12 ;  /* 0x0000000c29007388 */ /* 0x0001ec0000000c00 */
[----:B------:R0:W-:Y:S01]  /*1100*/  @!P0 STS.64 [R36+0x18], R10 ;  /* 0x0000180a24008388 */ /* 0x0001e20000000a00 */
[----:B------:R-:W-:Y:S06]  /*1110*/  BAR.SYNC.DEFER_BLOCKING 0x0 ;  /* 0x0000000000007b1d */ /* 0x000fec0000010000 */
[----:B------:R-:W-:Y:S05]  /*1120*/  @P3 BRA `(.L_x_1021) ;  /* 0x0000000000c83947 */ /* 0x000fea0003800000 */
[----:B------:R-:W-:Y:S02]  /*1130*/  UMOV UR8, 0x400 ;  /* 0x0000040000087882 */ /* 0x000fe40000000000 */
        /* <DEDUP_REMOVED lines=49> */
.L_x_1021:
[----:B------:R-:W-:Y:S05]  /*1450*/  BSYNC B0 ;  /* 0x0000000000007941 */ /* 0x000fea0003800000 */
.L_x_1020:
        /* <DEDUP_REMOVED lines=295> */
[----:B------:R-:W2:Y:S04]  /*26d0*/  LDS.128 R12, [R41+0x2620] ;  /* 0x00262000290c7984 */ /* 0x000ea80000000c00 */
[----:B------:R-:W-:Y:S01]  /*26e0*/  LDS.128 R24, [R41+0x2760] ;  /* 0x0027600029187984 */ /* 0x000fe20000000c00 */
        /* <DEDUP_REMOVED lines=17> */
[----:B------:R-:W-:Y:S01]  /*2800*/  FADD.FTZ R12, R31, R24 ;  /* 0x000000181f0c7221 */ /* 0x000fe20000010000 */
[----:B------:R-:W-:Y:S01]  /*2810*/  FADD.FTZ R13, R28, R25 ;  /* 0x000000191c0d7221 */ /* 0x000fe20000010000 */
[----:B------:R-:W-:Y:S01]  /*2820*/  FADD.FTZ R14, R29, R26 ;  /* 0x0000001a1d0e7221 */ /* 0x000fe20000010000 */
[----:B------:R-:W-:-:S07]  /*2830*/  FADD.FTZ R15, R30, R27 ;  /* 0x0000001b1e0f7221 */ /* 0x000fce0000010000 */
.L_x_1023:
[----:B------:R-:W-:Y:S05]  /*2840*/  BSYNC B0 ;  /* 0x0000000000007941 */ /* 0x000fea0003800000 */
.L_x_1022:
        /* <DEDUP_REMOVED lines=20> */
.L_x_1025:
[----:B------:R-:W-:Y:S05]  /*2990*/  BSYNC B0 ;  /* 0x0000000000007941 */ /* 0x000fea0003800000 */
.L_x_1024:
[----:B------:R-:W-:Y:S05]  /*29a0*/  @!P0 BRA `(.L_x_1026) ;  /* 0x0000001000908947 */ /* 0x000fea0003800000 */
[----:B0-2---:R-:W0:Y:S01]  /*29b0*/  LDC R13, c[0x0][0x10] ;  /* 0x00000400ff0d7b82 */ /* 0x005e220000000800 */
        /* <DEDUP_REMOVED lines=32> */
.L_x_1028:
[----:B------:R-:W2:Y:S04]  /*2bc0*/  LDG.E.STRONG.GPU R17, desc[UR14][R14.64] ;  /* 0x0000000e0e117981 */ /* 0x000ea8000c1ef900 */
[----:B--2---:R-:W-:Y:S01]  /*2bd0*/  CCTL.IVALL ;  /* 0x00000000ff00798f */ /* 0x004fe20002000000 */
[----:B------:R-:W-:Y:S05]  /*2be0*/  YIELD ;  /* 0x0000000000007946 */ /* 0x000fea0003800000 */
[----:B------:R-:W-:-:S13]  /*2bf0*/  ISETP.NE.AND P0, PT, R17, R20, PT ;  /* 0x000000141100720c */ /* 0x000fda0003f05270 */
[----:B------:R-:W-:Y:S05]  /*2c00*/  @P0 BRA `(.L_x_1028) ;  /* 0xfffffffc00ec0947 */ /* 0x000fea000383ffff */
.L_x_1027:
        /* <DEDUP_REMOVED lines=17> */
.L_x_1032:
[----:B------:R-:W-:-:S13]  /*2d20*/  ISETP.EQ.OR P6, PT, R24, UR16, P3 ;  /* 0x0000001018007c0c */ /* 0x000fda0009fc2670 */
[----:B------:R-:W-:-:S04]  /*2d30*/  @!P6 IMAD R15, R13, R24, R12 ;  /* 0x000000180d0fe224 */ /* 0x000fc800078e020c */
[----:B------:R-:W-:-:S06]  /*2d40*/  @!P6 IMAD.WIDE.U32 R14, R15, 0x8, R26 ;  /* 0x000000080f0ee825 */ /* 0x000fcc00078e001a */
[----:B------:R-:W2:Y:S01]  /*2d50*/  @!P6 LDG.E.64 R14, desc[UR14][R14.64] ;  /* 0x0000000e0e0ee981 */ /* 0x000ea2000c1e1b00 */
[C---:B------:R-:W-:Y:S02]  /*2d60*/  IADD3 R19, R24.reuse, 0x1, RZ ;  /* 0x0000000118137810 */ /* 0x040fe40007ffe0ff */
[C---:B------:R-:W-:Y:S02]  /*2d70*/  IADD3 R21, R24.reuse, 0x2, RZ ;  /* 0x0000000218157810 */ /* 0x040fe40007ffe0ff */
[----:B------:R-:W-:Y:S02]  /*2d80*/  ISETP.EQ.OR P4, PT, R19, UR16, P3 ;  /* 0x0000001013007c0c */ /* 0x000fe40009f82670 */
[----:B------:R-:W-:Y:S02]  /*2d90*/  ISETP.EQ.OR P5, PT, R21, UR16, P3 ;  /* 0x0000001015007c0c */ /* 0x000fe40009fa2670 */
[----:B------:R-:W-:-:S09]  /*2da0*/  IADD3 R20, R24, 0x3, RZ ;  /* 0x0000000318147810 */ /* 0x000fd20007ffe0ff */
[C-C-:B------:R-:W-:Y:S02]  /*2db0*/  @!P4 IMAD R19, R13.reuse, R19, R12.reuse ;  /* 0x000000130d13c224 */ /* 0x140fe400078e020c */
[----:B------:R-:W-:Y:S02]  /*2dc0*/  @!P5 IMAD R21, R13, R21, R12 ;  /* 0x000000150d15d224 */ /* 0x000fe400078e020c */
[----:B--2---:R-:W-:Y:S01]  /*2dd0*/  @!P6 FADD.FTZ R10, R10, R14 ;  /* 0x0000000e0a0ae221 */ /* 0x004fe20000010000 */
        /* <DEDUP_REMOVED lines=103> */
.L_x_1031:
[----:B------:R-:W-:-:S13]  /*3450*/  ISETP.GT.AND P4, PT, R17, 0x4, PT ;  /* 0x000000041100780c */ /* 0x000fda0003f84270 */
[----:B------:R-:W-:Y:S05]  /*3460*/  @!P4 BRA `(.L_x_1033) ;  /* 0x0000000000ecc947 */ /* 0x000fea0003800000 */
[C---:B------:R-:W-:Y:S02]  /*3470*/  IADD3 R19, R24.reuse, 0x1, RZ ;  /* 0x0000000118137810 */ /* 0x040fe40007ffe0ff */
[C---:B------:R-:W-:Y:S02]  /*3480*/  ISETP.EQ.OR P0, PT, R24.reuse, UR16, P3 ;  /* 0x0000001018007c0c */ /* 0x040fe40009f02670 */
        /* <DEDUP_REMOVED lines=19> */
[----:B------:R-:W-:Y:S02]  /*35c0*/  @!P0 FADD.FTZ R11, R11, R15 ;  /* 0x0000000f0b0b8221 */ /* 0x000fe40000010000 */
        /* <DEDUP_REMOVED lines=37> */
.L_x_1033:
[----:B------:R-:W-:-:S13]  /*3820*/  ISETP.NE.OR P0, PT, R17, RZ, P0 ;  /* 0x000000ff1100720c */ /* 0x000fda0000705670 */
[----:B------:R-:W-:Y:S05]  /*3830*/  @!P0 BRA `(.L_x_1029) ;  /* 0x00000000007c8947 */ /* 0x000fea0003800000 */
.L_x_1030:
        /* <DEDUP_REMOVED lines=31> */
.L_x_1029:
        /* <DEDUP_REMOVED lines=11> */
.L_x_1035:
[----:B------:R-:W-:Y:S05]  /*3ae0*/  BSYNC B0 ;  /* 0x0000000000007941 */ /* 0x000fea0003800000 */
.L_x_1034:
        /* <DEDUP_REMOVED lines=16> */
.L_x_1026:
[----:B------:R-:W1:Y:S01]  /*3bf0*/  S2UR UR9, SR_CgaCtaId ;  /* 0x00000000000979c3 */ /* 0x000e620000008800 */
[----:B------:R-:W-:Y:S01]  /*3c00*/  UMOV UR8, 0x400 ;  /* 0x0000040000087882 */ /* 0x000fe20000000000 */
[----:B0-2---:R-:W-:Y:S01]  /*3c10*/  IADD3 R12, R38, 0x40, RZ ;  /* 0x00000040260c7810 */ /* 0x005fe20007ffe0ff */
[----:B-1----:R-:W-:-:S09]  /*3c20*/  ULEA UR8, UR9, UR8, 0x18 ;  /* 0x0000000809087291 */ /* 0x002fd2000f8ec03f */
[----:B------:R-:W-:Y:S01]  /*3c30*/  @!P3 STS.64 [UR8+0xc0], R10 ;  /* 0x0000c00aff00b988 */ /* 0x000fe20008000a08 */
[----:B------:R-:W-:Y:S06]  /*3c40*/  BAR.SYNC.DEFER_BLOCKING 0x0 ;  /* 0x0000000000007b1d */ /* 0x000fec0000010000 */
[----:B------:R-:W0:Y:S01]  /*3c50*/  LDS.64 R14, [UR8+0xc0] ;  /* 0x0000c008ff0e7984 */ /* 0x000e220008000a00 */
[----:B------:R-:W-:Y:S02]  /*3c60*/  ULDC UR8, c[0x0][0x2bc] ;  /* 0x0000af0000087ab9 */ /* 0x000fe40000000800 */
[----:B0-----:R-:W-:Y:S01]  /*3c70*/  FMUL.FTZ R13, R14, UR8 ;  /* 0x000000080e0d7c20 */ /* 0x001fe20008410000 */
        /* <DEDUP_REMOVED lines=20> */
.L_x_1036:
[----:B------:R-:W-:Y:S04]  /*3dc0*/  BSSY B0, `(.L_x_1037) ;  /* 0x0000014000007945 */ /* 0x000fe80003800000 */
[----:B------:R-:W-:Y:S05]  /*3dd0*/  @!P1 BRA `(.L_x_1038) ;  /* 0x0000000000489947 */ /* 0x000fea0003800000 */
[----:B------:R-:W-:Y:S01]  /*3de0*/  SHF.R.S32.HI R15, RZ, 0x1f, R38 ;  /* 0x0000001fff0f7819 */ /* 0x000fe20000011426 */
[----:B------:R-:W-:Y:S01]  /*3df0*/  ULDC.64 UR8, c[0x0][0x288] ;  /* 0x0000a20000087ab9 */ /* 0x000fe20000000a00 */
[----:B------:R-:W-:Y:S01]  /*3e00*/  MOV R10, R42 ;  /* 0x0000002a000a7202 */ /* 0x000fe20000000f00 */
[--C-:B------:R-:W-:Y:S01]  /*3e10*/  FFMA.FTZ R35, R35, R13, R14.reuse ;  /* 0x0000000d23237223 */ /* 0x100fe2000001000e */
[----:B------:R-:W-:Y:S01]  /*3e20*/  MOV R11, R45 ;  /* 0x0000002d000b7202 */ /* 0x000fe20000000f00 */
[----:B------:R-:W-:Y:S02]  /*3e30*/  IMAD R15, R15, UR8, RZ ;  /* 0x000000080f0f7c24 */ /* 0x000fe4000f8e02ff */
[----:B------:R-:W-:Y:S01]  /*3e40*/  FFMA.FTZ R32, R32, R13, R14 ;  /* 0x0000000d20207223 */ /* 0x000fe2000001000e */
        /* <DEDUP_REMOVED lines=8> */
[----:B------:R-:W-:-:S04]  /*3ed0*/  IADD3 R15, R11, R15, RZ ;  /* 0x0000000f0b0f7210 */ /* 0x000fc80007ffe0ff */
[----:B------:R-:W-:-:S05]  /*3ee0*/  LEA.HI.X R3, R10, UR9, R15, 0x2, P0 ;  /* 0x000000090a037c11 */ /* 0x000fca00080f140f */
[----:B------:R0:W-:Y:S02]  /*3ef0*/  STG.E.64 desc[UR14][R2.64], R16 ;  /* 0x0000001002007986 */ /* 0x0001e4000c101b0e */
.L_x_1038:
[----:B------:R-:W-:Y:S05]  /*3f00*/  BSYNC B0 ;  /* 0x0000000000007941 */ /* 0x000fea0003800000 */
.L_x_1037:
[----:B------:R-:W-:Y:S05]  /*3f10*/  @!P2 BRA `(.L_x_1039) ;  /* 0x000000000048a947 */ /* 0x000fea0003800000 */
[----:B------:R-:W-:Y:S01]  /*3f20*/  FFMA.FTZ R8, R33, R6, R8 ;  /* 0x0000000621087223 */ /* 0x000fe20000010008 */
[----:B------:R-:W-:-:S03]  /*3f30*/  FFMA.FTZ R9, R0, R7, R9 ;  /* 0x0000000700097223 */ /* 0x000fc60000010009 */
[----:B0-----:R-:W-:Y:S01]  /*3f40*/  FMUL.FTZ R2, R8, -1.4426950216293334961 ;  /* 0xbfb8aa3b08027820 */ /* 0x001fe20000410000 */
        /* <DEDUP_REMOVED lines=15> */
.L_x_1039:
[----:B------:R-:W-:Y:S01]  /*4040*/  ULDC.64 UR8, c[0x0][0x290] ;  /* 0x0000a40000087ab9 */ /* 0x000fe20000000a00 */
[----:B0-----:R-:W-:Y:S01]  /*4050*/  SHF.R.S32.HI R3, RZ, 0x1f, R12 ;  /* 0x0000001fff037819 */ /* 0x001fe2000001140c */
[----:B------:R-:W-:Y:S01]  /*4060*/  BSSY B0, `(.L_x_1040) ;  /* 0x0000015000007945 */ /* 0x000fe20003800000 */
[----:B------:R-:W-:-:S04]  /*4070*/  ISETP.GE.U32.AND P0, PT, R12, UR8, PT ;  /* 0x000000080c007c0c */ /* 0x000fc8000bf06070 */
[----:B------:R-:W-:-:S04]  /*4080*/  ISETP.GE.AND.EX P0, PT, R3, UR9, PT, P0 ;  /* 0x0000000903007c0c */ /* 0x000fc8000bf06300 */
[----:B------:R-:W-:-:S13]  /*4090*/  ISETP.GT.U32.OR P0, PT, R39, 0x27f, P0 ;  /* 0x0000027f2700780c */ /* 0x000fda0000704470 */
[----:B------:R-:W-:Y:S05]  /*40a0*/  @P0 BRA `(.L_x_1041) ;  /* 0x0000000000400947 */ /* 0x000fea0003800000 */
[----:B------:R-:W-:Y:S01]  /*40b0*/  ULDC.64 UR8, c[0x0][0x288] ;  /* 0x0000a20000087ab9 */ /* 0x000fe20000000a00 */
[----:B------:R-:W-:Y:S01]  /*40c0*/  MOV R43, R45 ;  /* 0x0000002d002b7202 */ /* 0x000fe20000000f00 */
[----:B------:R-:W-:Y:S02]  /*40d0*/  IMAD R3, R3, UR8, RZ ;  /* 0x0000000803037c24 */ /* 0x000fe4000f8e02ff */
[-CC-:B------:R-:W-:Y:S01]  /*40e0*/  FFMA.FTZ R33, R33, R13.reuse, R14.reuse ;  /* 0x0000000d21217223 */ /* 0x180fe2000001000e */
[----:B------:R-:W-:Y:S01]  /*40f0*/  FFMA.FTZ R0, R0, R13, R14 ;  /* 0x0000000d00007223 */ /* 0x000fe2000001000e */
[----:B------:R-:W-:-:S04]  /*4100*/  IMAD.WIDE.U32 R42, R12, UR8, R42 ;  /* 0x000000080c2a7c25 */ /* 0x000fc8000f8e002a */
[----:B------:R-:W-:Y:S01]  /*4110*/  FFMA.FTZ R33, R6, R4, -R33 ;  /* 0x0000000406217223 */ /* 0x000fe20000010821 */
[----:B------:R-:W-:Y:S01]  /*4120*/  FFMA.FTZ R0, R7, R5, -R0 ;  /* 0x0000000507007223 */ /* 0x000fe20000010800 */
[----:B------:R-:W-:Y:S01]  /*4130*/  IMAD R3, R12, UR9, R3 ;  /* 0x000000090c037c24 */ /* 0x000fe2000f8e0203 */
[----:B------:R-:W-:Y:S01]  /*4140*/  ULDC.64 UR8, c[0x0][0x210] ;  /* 0x0000840000087ab9 */ /* 0x000fe20000000a00 */
[----:B------:R-:W-:Y:S01]  /*4150*/  FMUL.FTZ R4, R33, UR13 ;  /* 0x0000000d21047c20 */ /* 0x000fe20008410000 */
[----:B------:R-:W-:Y:S01]  /*4160*/  LEA R2, P0, R42, UR8, 0x2 ;  /* 0x000000082a027c11 */ /* 0x000fe2000f8010ff */
[----:B------:R-:W-:Y:S01]  /*4170*/  FMUL.FTZ R5, R0, UR13 ;  /* 0x0000000d00057c20 */ /* 0x000fe20008410000 */
[----:B------:R-:W-:-:S04]  /*4180*/  IADD3 R3, R43, R3, RZ ;  /* 0x000000032b037210 */ /* 0x000fc80007ffe0ff */
[----:B------:R-:W-:-:S05]  /*4190*/  LEA.HI.X R3, R42, UR9, R3, 0x2, P0 ;  /* 0x000000092a037c11 */ /* 0x000fca00080f1403 */
[----:B------:R0:W-:Y:S02]  /*41a0*/  STG.E.64 desc[UR14][R2.64], R4 ;  /* 0x0000000402007986 */ /* 0x0001e4000c101b0e */
.L_x_1041:
[----:B------:R-:W-:Y:S05]  /*41b0*/  BSYNC B0 ;  /* 0x0000000000007941 */ /* 0x000fea0003800000 */
.L_x_1040:
[----:B------:R-:W-:Y:S01]  /*41c0*/  ULDC UR8, c[0x0][0x10] ;  /* 0x0000040000087ab9 */ /* 0x000fe20000000800 */
[----:B------:R-:W-:Y:S02]  /*41d0*/  UIADD3 UR4, UR4, 0x1, URZ ;  /* 0x0000000104047890 */ /* 0x000fe4000fffe03f */
[----:B------:R-:W-:-:S04]  /*41e0*/  UIADD3 UR7, UR8, UR7, URZ ;  /* 0x0000000708077290 */ /* 0x000fc8000fffe03f */
[----:B------:R-:W-:-:S06]  /*41f0*/  UISETP.GE.AND UP0, UPT, UR7, UR5, UPT ;  /* 0x000000050700728c */ /* 0x000fcc000bf06270 */
[----:B------:R-:W-:-:S13]  /*4200*/  PLOP3.LUT P0, PT, PT, PT, UP0, 0x80, 0x0 ;  /* 0x000000000000781c */ /* 0x000fda0003f0f008 */
[----:B------:R-:W-:Y:S05]  /*4210*/  @!P0 BRA `(.L_x_1042) ;  /* 0xffffffc000348947 */ /* 0x000fea000383ffff */
.L_x_1015:
        /* <DEDUP_REMOVED lines=19> */
.L_x_1044:
[----:B------:R-:W-:Y:S05]  /*4350*/  BSYNC B0 ;  /* 0x0000000000007941 */ /* 0x000fea0003800000 */
.L_x_1043:
        /* <DEDUP_REMOVED lines=11> */
.L_x_1046:
[----:B------:R-:W2:Y:S04]  /*4410*/  LDG.E.STRONG.GPU R5, desc[UR14][R2.64] ;  /* 0x0000000e02057981 */ /* 0x000ea8000c1ef900 */
[----:B--2---:R-:W-:Y:S01]  /*4420*/  CCTL.IVALL ;  /* 0x00000000ff00798f */ /* 0x004fe20002000000 */
[----:B------:R-:W-:Y:S05]  /*4430*/  YIELD ;  /* 0x0000000000007946 */ /* 0x000fea0003800000 */
[----:B------:R-:W-:-:S13]  /*4440*/  ISETP.NE.AND P0, PT, R5, R0, PT ;  /* 0x000000000500720c */ /* 0x000fda0003f05270 */
[----:B------:R-:W-:Y:S05]  /*4450*/  @P0 BRA `(.L_x_1046) ;  /* 0xfffffffc00ec0947 */ /* 0x000fea000383ffff */
.L_x_1045:
        /* <DEDUP_REMOVED lines=24> */
.L_x_1047:
        /* <DEDUP_REMOVED lines=23> */
.L_x_1048:
        /* <DEDUP_REMOVED lines=11> */
.L_x_2304:


//--------------------- .text._Z35group_norm_nhwc_bwd_one_pass_kernelI11Fp32IOFp32WLi256ELi20ELi640EEv26Group_norm_nhwc_bwd_params --------------------------
	.section	.text._Z35group_norm_nhwc_bwd_one_pass_kernelI11Fp32IOFp32WLi256ELi20ELi640EEv26Group_norm_nhwc_bwd_params,"ax",@progbits
	.align	128
        .global         _Z35group_norm_nhwc_bwd_one_pass_kernelI11Fp32IOFp32WLi256ELi20ELi640EEv26Group_norm_nhwc_bwd_params
        .type           _Z35group_norm_nhwc_bwd_one_pass_kernelI11Fp32IOFp32WLi256ELi20ELi640EEv26Group_norm_nhwc_bwd_params,@function
        .size           _Z35group_norm_nhwc_bwd_one_pass_kernelI11Fp32IOFp32WLi256ELi20ELi640EEv26Group_norm_nhwc_bwd_params,(.L_x_2305 - _Z35group_norm_nhwc_bwd_one_pass_kernelI11Fp32IOFp32WLi256ELi20ELi640EEv26Group_norm_nhwc_bwd_params)
        .other          _Z35group_norm_nhwc_bwd_one_pass_kernelI11Fp32IOFp32WLi256ELi20ELi640EEv26Group_norm_nhwc_bwd_params,@"STO_CUDA_ENTRY STV_DEFAULT"
_Z35group_norm_nhwc_bwd_one_pass_kernelI11Fp32IOFp32WLi256ELi20ELi640EEv26Group_norm_nhwc_bwd_params:
.text._Z35group_norm_nhwc_bwd_one_pass_kernelI11Fp32IOFp32WLi256ELi20ELi640EEv26Group_norm_nhwc_bwd_params:
[----:B------:R-:W0:Y:S08]  /*0000*/  LDC R1, c[0x0][0x28] ;  /* 0x00000a00ff017b82 */ /* 0x000e300000000800 */
[----:B------:R-:W1:Y:S01]  /*0010*/  S2UR UR6, SR_CTAID.Y ;  /* 0x00000000000679c3 */ /* 0x000e620000002600 */
[----:B------:R-:W-:Y:S01]  /*0020*/  ULDC UR5, c[0x0][0x2a0] ;  /* 0x0000a80000057ab9 */ /* 0x000fe20000000800 */
[----:B------:R-:W-:Y:S01]  /*0030*/  ULDC UR4, c[0x0][0x270] ;  /* 0x00009c0000047ab9 */ /* 0x000fe20000000800 */
[----:B------:R-:W2:Y:S01]  /*0040*/  S2R R32, SR_TID.X ;  /* 0x0000000000207919 */ /* 0x000ea20000002100 */
[----:B------:R-:W-:Y:S01]  /*0050*/  UIMAD UR5, UR5, UR4, URZ ;  /* 0x00000004050572a4 */ /* 0x000fe2000f8e023f */
[----:B0-----:R-:W-:Y:S01]  /*0060*/  IADD3 R1, R1, -0x8, RZ ;  /* 0xfffffff801017810 */ /* 0x001fe20007ffe0ff */
[----:B------:R-:W-:-:S02]  /*0070*/  ULDC.64 UR14, c[0x0][0x208] ;  /* 0x00008200000e7ab9 */ /* 0x000fc40000000a00 */
[----:B-1----:R-:W-:-:S06]  /*0080*/  UISETP.GE.AND UP0, UPT, UR6, UR5, UPT ;  /* 0x000000050600728c */ /* 0x002fcc000bf06270 */
[----:B------:R-:W-:-:S13]  /*0090*/  PLOP3.LUT P0, PT, PT, PT, UP0, 0x80, 0x0 ;  /* 0x000000000000781c */ /* 0x000fda0003f0f008 */
[----:B--2---:R-:W-:Y:S05]  /*00a0*/  @P0 BRA `(.L_x_1049) ;  /* 0x0000004c008c0947 */ /* 0x004fea0003800000 */
[----:B------:R-:W0:Y:S01]  /*00b0*/  S2UR UR13, SR_CTAID.X ;  /* 0x00000000000d79c3 */ /* 0x000e220000002500 */
[----:B------:R-:W-:Y:S01]  /*00c0*/  IMAD.WIDE.U32 R2, R32, -0x33333333, RZ ;  /* 0xcccccccd20027825 */ /* 0x000fe200078e00ff */
[----:B------:R-:W-:Y:S01]  /*00d0*/  UMOV UR4, 0x400 ;  /* 0x0000040000047882 */ /* 0x000fe20000000000 */
[----:B------:R-:W-:Y:S01]  /*00e0*/  ULDC.64 UR16, c[0x0][0x290] ;  /* 0x0000a40000107ab9 */ /* 0x000fe20000000a00 */
[----:B------:R-:W-:Y:S01]  /*00f0*/  ULDC.64 UR10, c[0x0][0x288] ;  /* 0x0000a200000a7ab9 */ /* 0x000fe20000000a00 */
[----:B------:R-:W-:Y:S01]  /*0100*/  ULDC.U8 UR18, c[0x0][0x2a4] ;  /* 0x0000a90000127ab9 */ /* 0x000fe20000000000 */
[----:B------:R-:W-:Y:S01]  /*0110*/  SHF.R.U32.HI R3, RZ, 0x3, R3 ;  /* 0x00000003ff037819 */ /* 0x000fe20000011603 */
[----:B------:R-:W-:Y:S01]  /*0120*/  UIMAD.WIDE.U32 UR8, UR10, 0x3, URZ ;  /* 0x000000030a0878a5 */ /* 0x000fe2000f8e003f */
[----:B------:R-:W0:Y:S01]  /*0130*/  LDC R0, c[0x0][0x2ac] ;  /* 0x0000ab00ff007b82 */ /* 0x000e220000000800 */
[----:B------:R-:W-:Y:S02]  /*0140*/  UIMAD UR12, UR11, 0x3, URZ ;  /* 0x000000030b0c78a4 */ /* 0x000fe4000f8e023f */
[----:B------:R-:W-:Y:S01]  /*0150*/  IMAD R43, R3, -0xa, R32 ;  /* 0xfffffff6032b7824 */ /* 0x000fe200078e0220 */
[----:B------:R-:W-:-:S02]  /*0160*/  ULEA.HI UR10, UP0, UR11, UR10, URZ, 0x1 ;  /* 0x0000000a0b0a7291 */ /* 0x000fc4000f81083f */
[----:B------:R-:W-:Y:S02]  /*0170*/  UIADD3 UR12, UR9, UR12, URZ ;  /* 0x0000000c090c7290 */ /* 0x000fe4000fffe03f */
[----:B------:R-:W1:Y:S01]  /*0180*/  S2UR UR7, SR_CgaCtaId ;  /* 0x00000000000779c3 */ /* 0x000e620000008800 */
[----:B------:R-:W-:Y:S01]  /*0190*/  UIADD3.X UR11, URZ, UR11, URZ, UP0, !UPT ;  /* 0x0000000b3f0b7290 */ /* 0x000fe200087fe43f */
[----:B------:R-:W-:Y:S01]  /*01a0*/  SHF.L.U32 R43, R43, 0x1, RZ ;  /* 0x000000012b2b7819 */ /* 0x000fe200000006ff */
[----:B------:R-:W-:Y:S02]  /*01b0*/  ULEA.HI UR8, UP0, UR12, UR8, URZ, 0x1 ;  /* 0x000000080c087291 */ /* 0x000fe4000f81083f */
[----:B------:R-:W-:Y:S02]  /*01c0*/  USHF.R.S32.HI UR9, URZ, 0x1, UR11 ;  /* 0x000000013f097899 */ /* 0x000fe4000801140b */
[----:B------:R-:W-:-:S04]  /*01d0*/  UIADD3.X UR12, URZ, UR12, URZ, UP0, !UPT ;  /* 0x0000000c3f0c7290 */ /* 0x000fc800087fe43f */
[----:B------:R-:W-:Y:S02]  /*01e0*/  USHF.R.S64 UR8, UR8, 0x1, UR12 ;  /* 0x0000000108087899 */ /* 0x000fe4000800100c */
[----:B------:R-:W-:Y:S01]  /*01f0*/  USHF.R.S32.HI UR12, URZ, 0x1, UR12 ;  /* 0x000000013f0c7899 */ /* 0x000fe2000801140c */
[----:B0-----:R-:W-:Y:S01]  /*0200*/  IMAD R33, R0, UR13, R3 ;  /* 0x0000000d00217c24 */ /* 0x001fe2000f8e0203 */
[----:B------:R-:W-:Y:S02]  /*0210*/  SHF.R.S32.HI R3, RZ, 0x1f, R32 ;  /* 0x0000001fff037819 */ /* 0x000fe40000011420 */
[----:B------:R-:W-:Y:S02]  /*0220*/  USHF.L.U64.HI UR12, UR8, 0x2, UR12 ;  /* 0x00000002080c7899 */ /* 0x000fe4000801020c */
[----:B------:R-:W-:Y:S02]  /*0230*/  LEA.HI R3, R3, R32, RZ, 0x5 ;  /* 0x0000002003037211 */ /* 0x000fe400078f28ff */
[----:B------:R-:W-:Y:S01]  /*0240*/  ISETP.GE.U32.AND P1, PT, R33, UR16, PT ;  /* 0x0000001021007c0c */ /* 0x000fe2000bf26070 */
[----:B-1----:R-:W-:Y:S01]  /*0250*/  ULEA UR4, UR7, UR4, 0x18 ;  /* 0x0000000407047291 */ /* 0x002fe2000f8ec03f */
[----:B------:R-:W-:Y:S01]  /*0260*/  SHF.R.S32.HI R2, RZ, 0x1f, R33 ;  /* 0x0000001fff027819 */ /* 0x000fe20000011421 */
[----:B------:R-:W-:Y:S01]  /*0270*/  USHF.R.S64 UR7, UR10, 0x1, UR11 ;  /* 0x000000010a077899 */ /* 0x000fe2000800100b */
[----:B------:R-:W-:-:S02]  /*0280*/  SHF.R.S32.HI R3, RZ, 0x5, R3 ;  /* 0x00000005ff037819 */ /* 0x000fc40000011403 */
[----:B------:R-:W-:Y:S01]  /*0290*/  ISETP.GE.AND.EX P1, PT, R2, UR17, PT, P1 ;  /* 0x0000001102007c0c */ /* 0x000fe2000bf26310 */
[----:B------:R-:W-:Y:S01]  /*02a0*/  USHF.L.U64.HI UR9, UR7, 0x2, UR9 ;  /* 0x0000000207097899 */ /* 0x000fe20008010209 */
[----:B------:R-:W-:Y:S01]  /*02b0*/  LEA R2, R3, UR4, 0x3 ;  /* 0x0000000403027c11 */ /* 0x000fe2000f8e18ff */
[----:B------:R-:W-:Y:S01]  /*02c0*/  UMOV UR4, URZ ;  /* 0x0000003f00047c82 */ /* 0x000fe20008000000 */
[----:B------:R-:W-:Y:S02]  /*02d0*/  ISETP.LT.U32.AND P1, PT, R32, 0x280, !P1 ;  /* 0x000002802000780c */ /* 0x000fe40004f21070 */
[C---:B------:R-:W-:Y:S01]  /*02e0*/  IADD3 R44, R33.reuse, 0x40, RZ ;  /* 0x00000040212c7810 */ /* 0x040fe20007ffe0ff */
[----:B------:R0:W-:Y:S01]  /*02f0*/  STL [R1], R2 ;  /* 0x0000000201007387 */ /* 0x0001e20000100800 */
[C---:B------:R-:W-:Y:S02]  /*0300*/  IADD3 R0, R33.reuse, 0x80, RZ ;  /* 0x0000008021007810 */ /* 0x040fe40007ffe0ff */
[----:B------:R-:W-:-:S07]  /*0310*/  IADD3 R45, R33, 0xc0, RZ ;  /* 0x000000c0212d7810 */ /* 0x000fce0007ffe0ff */
.L_x_1084:
[----:B-123--:R-:W1:Y:S01]  /*0320*/  LDC R6, c[0x0][0x2a0] ;  /* 0x0000a800ff067b82 */ /* 0x00ee620000000800 */
[----:B------:R-:W-:Y:S01]  /*0330*/  ISETP.LE.AND P5, PT, RZ, UR6, PT ;  /* 0x00000006ff007c0c */ /* 0x000fe2000bfa3270 */
[----:B------:R-:W-:Y:S01]  /*0340*/  ULDC.64 UR16, c[0x0][0x290] ;  /* 0x0000a40000107ab9 */ /* 0x000fe20000000a00 */
[----:B------:R-:W-:Y:S01]  /*0350*/  ULDC.64 UR10, c[0x0][0x298] ;  /* 0x0000a600000a7ab9 */ /* 0x000fe20000000a00 */
[----:B0-----:R-:W-:Y:S02]  /*0360*/  SHF.R.S32.HI R16, RZ, 0x1f, R44 ;  /* 0x0000001fff107819 */ /* 0x001fe4000001142c */
[----:B------:R-:W-:Y:S02]  /*0370*/  IADD3 R36, R33, 0x80, RZ ;  /* 0x0000008021247810 */ /* 0x000fe40007ffe0ff */
[----:B------:R-:W2:Y:S01]  /*0380*/  @P1 LDC.64 R10, c[0x0][0x288] ;  /* 0x0000a200ff0a1b82 */ /* 0x000ea20000000a00 */
[----:B------:R-:W-:Y:S02]  /*0390*/  SHF.R.S32.HI R8, RZ, 0x1f, R33 ;  /* 0x0000001fff087819 */ /* 0x000fe40000011421 */
[----:B------:R-:W-:-:S02]  /*03a0*/  SHF.R.S32.HI R25, RZ, 0x1f, R36 ;  /* 0x0000001fff197819 */ /* 0x000fc40000011424 */
[----:B------:R-:W-:-:S03]  /*03b0*/  SHF.R.S32.HI R35, RZ, 0x1f, R45 ;  /* 0x0000001fff237819 */ /* 0x000fc6000001142d */
[----:B------:R-:W3:Y:S01]  /*03c0*/  @P1 LDC.64 R18, c[0x0][0x230] ;  /* 0x00008c00ff121b82 */ /* 0x000ee20000000a00 */
[----:B-1----:R-:W-:-:S04]  /*03d0*/  IABS R5, R6 ;  /* 0x0000000600057213 */ /* 0x002fc80000000000 */
[----:B------:R-:W1:Y:S08]  /*03e0*/  I2F.RP R0, R5 ;  /* 0x0000000500007306 */ /* 0x000e700000209400 */
[----:B-1----:R-:W0:Y:S02]  /*03f0*/  MUFU.RCP R0, R0 ;  /* 0x0000000000007308 */ /* 0x002e240000001000 */
[----:B0-----:R-:W-:-:S06]  /*0400*/  IADD3 R2, R0, 0xffffffe, RZ ;  /* 0x0ffffffe00027810 */ /* 0x001fcc0007ffe0ff */
[----:B------:R0:W1:Y:S02]  /*0410*/  F2I.FTZ.U32.TRUNC.NTZ R3, R2 ;  /* 0x0000000200037305 */ /* 0x000064000021f000 */
[----:B0-----:R-:W-:Y:S01]  /*0420*/  HFMA2.MMA R2, -RZ, RZ, 0, 0 ;  /* 0x00000000ff027435 */ /* 0x001fe200000001ff */
[----:B-1----:R-:W-:-:S05]  /*0430*/  IADD3 R4, RZ, -R3, RZ ;  /* 0x80000003ff047210 */ /* 0x002fca0007ffe0ff */
[----:B------:R-:W-:Y:S01]  /*0440*/  IMAD R7, R4, R5, RZ ;  /* 0x0000000504077224 */ /* 0x000fe200078e02ff */
[----:B------:R-:W-:-:S03]  /*0450*/  IABS R4, UR6 ;  /* 0x0000000600047c13 */ /* 0x000fc60008000000 */
[----:B------:R-:W-:Y:S01]  /*0460*/  IMAD.HI.U32 R3, R3, R7, R2 ;  /* 0x0000000703037227 */ /* 0x000fe200078e0002 */
[----:B------:R-:W-:-:S04]  /*0470*/  LOP3.LUT R2, R6, UR6, RZ, 0x3c, !PT ;  /* 0x0000000606027c12 */ /* 0x000fc8000f8e3cff */
[----:B------:R-:W-:Y:S01]  /*0480*/  ISETP.GE.AND P2, PT, R2, RZ, PT ;  /* 0x000000ff0200720c */ /* 0x000fe20003f46270 */
[----:B------:R-:W-:-:S05]  /*0490*/  IMAD.HI.U32 R3, R3, R4, RZ ;  /* 0x0000000403037227 */ /* 0x000fca00078e00ff */
[----:B------:R-:W-:-:S05]  /*04a0*/  IADD3 R0, -R3, RZ, RZ ;  /* 0x000000ff03007210 */ /* 0x000fca0007ffe1ff */
        /* <DEDUP_REMOVED lines=14> */
[----:B------:R-:W-:Y:S01]  /*0590*/  ISETP.GE.U32.AND P0, PT, R44, UR16, PT ;  /* 0x000000102c007c0c */ /* 0x000fe2000bf06070 */
[----:B------:R-:W-:Y:S01]  /*05a0*/  IMAD R0, R42, 0x14, RZ ;  /* 0x000000142a007824 */ /* 0x000fe200078e02ff */
[----:B------:R-:W-:Y:S02]  /*05b0*/  SEL R3, R5, R3, !P3 ;  /* 0x0000000305037207 */ /* 0x000fe40005800000 */
[----:B------:R-:W-:Y:S02]  /*05c0*/  SHF.R.S32.HI R5, RZ, 0x1f, R43 ;  /* 0x0000001fff057819 */ /* 0x000fe4000001142b */
[----:B------:R-:W-:Y:S02]  /*05d0*/  IADD3 R30, P3, R43, R0, RZ ;  /* 0x000000002b1e7210 */ /* 0x000fe40007f7e0ff */
[----:B------:R-:W-:Y:S02]  /*05e0*/  SHF.R.S32.HI R2, RZ, 0x1f, R3 ;  /* 0x0000001fff027819 */ /* 0x000fe40000011403 */
[----:B------:R-:W-:-:S02]  /*05f0*/  LEA.HI.X.SX32 R31, R0, R5, 0x1, P3 ;  /* 0x00000005001f7211 */ /* 0x000fc400018f0eff */
[----:B------:R-:W-:Y:S01]  /*0600*/  ISETP.GE.AND.EX P0, PT, R16, UR17, PT, P0 ;  /* 0x0000001110007c0c */ /* 0x000fe2000bf06300 */
[----:B------:R-:W-:Y:S01]  /*0610*/  IMAD R2, R2, UR10, RZ ;  /* 0x0000000a02027c24 */ /* 0x000fe2000f8e02ff */
[----:B------:R-:W-:Y:S01]  /*0620*/  ISETP.GE.U32.AND P2, PT, R36, UR16, PT ;  /* 0x0000001024007c0c */ /* 0x000fe2000bf46070 */
[----:B------:R-:W-:Y:S01]  /*0630*/  IMAD.WIDE.U32 R30, R3, UR10, R30 ;  /* 0x0000000a031e7c25 */ /* 0x000fe2000f8e001e */
[----:B------:R-:W-:Y:S01]  /*0640*/  ISETP.GT.U32.OR P0, PT, R32, 0x27f, P0 ;  /* 0x0000027f2000780c */ /* 0x000fe20000704470 */
[----:B------:R-:W0:Y:S01]  /*0650*/  @P1 LDC.64 R4, c[0x0][0x228] ;  /* 0x00008a00ff041b82 */ /* 0x000e220000000a00 */
[----:B------:R-:W-:Y:S01]  /*0660*/  ISETP.GE.AND.EX P2, PT, R25, UR17, PT, P2 ;  /* 0x0000001119007c0c */ /* 0x000fe2000bf46320 */
[----:B------:R-:W-:Y:S01]  /*0670*/  IMAD R7, R3, UR11, R2 ;  /* 0x0000000b03077c24 */ /* 0x000fe2000f8e0202 */
[----:B------:R-:W-:Y:S01]  /*0680*/  ULDC.64 UR10, c[0x0][0x248] ;  /* 0x00009200000a7ab9 */ /* 0x000fe20000000a00 */
[----:B--2---:R-:W-:Y:S01]  /*0690*/  @P1 IMAD R2, R8, R10, RZ ;  /* 0x0000000a08021224 */ /* 0x004fe200078e02ff */
[----:B------:R-:W-:Y:S01]  /*06a0*/  UIMAD.WIDE UR10, UR6, 0x8, UR10 ;  /* 0x00000008060a78a5 */ /* 0x000fe2000f8e020a */
[----:B------:R-:W-:-:S02]  /*06b0*/  ISETP.GT.U32.OR P2, PT, R32, 0x27f, P2 ;  /* 0x0000027f2000780c */ /* 0x000fc40001744470 */
[----:B------:R-:W-:Y:S01]  /*06c0*/  ISETP.GE.U32.AND P3, PT, R45, UR16, PT ;  /* 0x000000102d007c0c */ /* 0x000fe2000bf66070 */
[----:B------:R-:W-:Y:S01]  /*06d0*/  @P1 IMAD R13, R33, R11, R2 ;  /* 0x0000000b210d1224 */ /* 0x000fe200078e0202 */
[----:B------:R-:W-:Y:S02]  /*06e0*/  IADD3 R3, R31, R7, RZ ;  /* 0x000000071f037210 */ /* 0x000fe40007ffe0ff */
[----:B------:R-:W-:Y:S01]  /*06f0*/  MOV R14, UR10 ;  /* 0x0000000a000e7c02 */ /* 0x000fe20008000f00 */
[----:B------:R-:W1:Y:S01]  /*0700*/  @!P0 LDC.64 R28, c[0x0][0x288] ;  /* 0x0000a200ff1c8b82 */ /* 0x000e620000000a00 */
[----:B------:R-:W-:Y:S02]  /*0710*/  MOV R15, UR11 ;  /* 0x0000000b000f7c02 */ /* 0x000fe40008000f00 */
[----:B------:R-:W-:Y:S02]  /*0720*/  @P1 MOV R2, R30 ;  /* 0x0000001e00021202 */ /* 0x000fe40000000f00 */
[----:B------:R-:W-:-:S02]  /*0730*/  ISETP.GE.AND.EX P3, PT, R35, UR17, PT, P3 ;  /* 0x0000001123007c0c */ /* 0x000fc4000bf66330 */
[----:B------:R-:W2:Y:S01]  /*0740*/  LDG.E.64 R14, desc[UR14][R14.64] ;  /* 0x0000000e0e0e7981 */ /* 0x000ea2000c1e1b00 */
[----:B------:R-:W4:Y:S01]  /*0750*/  @!P2 LDC.64 R22, c[0x0][0x288] ;  /* 0x0000a200ff16ab82 */ /* 0x000f220000000a00 */
[----:B------:R-:W-:Y:S01]  /*0760*/  ISETP.GT.U32.OR P3, PT, R32, 0x27f, P3 ;  /* 0x0000027f2000780c */ /* 0x000fe20001f64470 */
[----:B------:R-:W-:-:S05]  /*0770*/  @P1 IMAD.WIDE.U32 R10, R33, R10, R2 ;  /* 0x0000000a210a1225 */ /* 0x000fca00078e0002 */
[----:B------:R-:W-:Y:S01]  /*0780*/  @P1 IADD3 R13, R11, R13, RZ ;  /* 0x0000000d0b0d1210 */ /* 0x000fe20007ffe0ff */
[----:B------:R-:W4:Y:S01]  /*0790*/  @!P0 LDC.64 R6, c[0x0][0x230] ;  /* 0x00008c00ff068b82 */ /* 0x000f220000000a00 */
[C---:B------:R-:W-:Y:S02]  /*07a0*/  @P1 SHF.L.U32 R11, R10.reuse, 0x2, RZ ;  /* 0x000000020a0b1819 */ /* 0x040fe400000006ff */
[----:B------:R-:W-:Y:S02]  /*07b0*/  @P1 SHF.L.U64.HI R12, R10, 0x2, R13 ;  /* 0x000000020a0c1819 */ /* 0x000fe4000001020d */
[C---:B---3--:R-:W-:Y:S02]  /*07c0*/  @P1 IADD3 R18, P4, R11.reuse, R18, RZ ;  /* 0x000000120b121210 */ /* 0x048fe40007f9e0ff */
[----:B0-----:R-:W-:Y:S01]  /*07d0*/  @P1 IADD3 R4, P5, R11, R4, RZ ;  /* 0x000000040b041210 */ /* 0x001fe20007fbe0ff */
[----:B-1----:R-:W-:Y:S01]  /*07e0*/  @!P0 IMAD R24, R16, R28, RZ ;  /* 0x0000001c10188224 */ /* 0x002fe200078e02ff */
[----:B------:R-:W-:Y:S01]  /*07f0*/  @!P0 MOV R10, R30 ;  /* 0x0000001e000a8202 */ /* 0x000fe20000000f00 */
[----:B------:R-:W0:Y:S01]  /*0800*/  @!P0 LDC.64 R8, c[0x0][0x228] ;  /* 0x00008a00ff088b82 */ /* 0x000e220000000a00 */
[----:B------:R-:W-:Y:S01]  /*0810*/  @!P0 MOV R11, R3 ;  /* 0x00000003000b8202 */ /* 0x000fe20000000f00 */
[----:B------:R-:W-:-:S06]  /*0820*/  @!P0 IMAD R24, R44, R29, R24 ;  /* 0x0000001d2c188224 */ /* 0x000fcc00078e0218 */
[----:B------:R-:W1:Y:S01]  /*0830*/  @!P3 LDC.64 R20, c[0x0][0x288] ;  /* 0x0000a200ff14bb82 */ /* 0x000e620000000a00 */
[----:B------:R-:W-:-:S04]  /*0840*/  @!P0 IMAD.WIDE.U32 R28, R44, R28, R10 ;  /* 0x0000001c2c1c8225 */ /* 0x000fc800078e000a */
[----:B----4-:R-:W-:Y:S01]  /*0850*/  @!P2 IMAD R26, R25, R22, RZ ;  /* 0x00000016191aa224 */ /* 0x010fe200078e02ff */
[----:B------:R-:W-:Y:S02]  /*0860*/  @!P0 IADD3 R27, R29, R24, RZ ;  /* 0x000000181d1b8210 */ /* 0x000fe40007ffe0ff */
[----:B------:R-:W3:Y:S01]  /*0870*/  @!P2 LDC.64 R16, c[0x0][0x230] ;  /* 0x00008c00ff10ab82 */ /* 0x000ee20000000a00 */
[----:B------:R-:W-:Y:S01]  /*0880*/  @!P0 SHF.L.U32 R34, R28, 0x2, RZ ;  /* 0x000000021c228819 */ /* 0x000fe200000006ff */
[----:B------:R-:W-:Y:S01]  /*0890*/  @!P2 IMAD R29, R36, R23, R26 ;  /* 0x00000017241da224 */ /* 0x000fe200078e021a */
[----:B------:R-:W-:Y:S02]  /*08a0*/  @!P0 SHF.L.U64.HI R28, R28, 0x2, R27 ;  /* 0x000000021c1c8819 */ /* 0x000fe4000001021b */
[----:B------:R-:W-:Y:S02]  /*08b0*/  @!P2 MOV R26, R30 ;  /* 0x0000001e001aa202 */ /* 0x000fe40000000f00 */
[----:B------:R-:W-:Y:S01]  /*08c0*/  @!P2 MOV R27, R3 ;  /* 0x00000003001ba202 */ /* 0x000fe20000000f00 */
[----:B------:R-:W4:Y:S02]  /*08d0*/  @!P3 LDC.64 R24, c[0x0][0x228] ;  /* 0x00008a00ff18bb82 */ /* 0x000f240000000a00 */
[----:B------:R-:W-:Y:S01]  /*08e0*/  @!P2 IMAD.WIDE.U32 R22, R36, R22, R26 ;  /* 0x000000162416a225 */ /* 0x000fe200078e001a */
[----:B------:R-:W-:-:S02]  /*08f0*/  @P1 IADD3.X R19, R12, R19, RZ, P4, !PT ;  /* 0x000000130c131210 */ /* 0x000fc400027fe4ff */
[----:B------:R-:W-:Y:S01]  /*0900*/  @P1 IADD3.X R5, R12, R5, RZ, P5, !PT ;  /* 0x000000050c051210 */ /* 0x000fe20002ffe4ff */
[----:B-1----:R-:W-:Y:S01]  /*0910*/  @!P3 IMAD R35, R35, R20, RZ ;  /* 0x000000142323b224 */ /* 0x002fe200078e02ff */
[C---:B------:R-:W-:Y:S01]  /*0920*/  @!P0 IADD3 R6, P4, R34.reuse, R6, RZ ;  /* 0x0000000622068210 */ /* 0x040fe20007f9e0ff */
[----:B------:R-:W1:Y:S01]  /*0930*/  @!P3 LDC.64 R12, c[0x0][0x230] ;  /* 0x00008c00ff0cbb82 */ /* 0x000e620000000a00 */
[----:B0-----:R-:W-:Y:S02]  /*0940*/  @!P0 IADD3 R8, P5, R34, R8, RZ ;  /* 0x0000000822088210 */ /* 0x001fe40007fbe0ff */
[----:B------:R-:W-:Y:S02]  /*0950*/  @!P2 IADD3 R29, R23, R29, RZ ;  /* 0x0000001d171da210 */ /* 0x000fe40007ffe0ff */
[----:B------:R-:W-:Y:S02]  /*0960*/  @!P3 MOV R26, R30 ;  /* 0x0000001e001ab202 */ /* 0x000fe40000000f00 */
[----:B------:R-:W-:Y:S01]  /*0970*/  @!P3 MOV R27, R3 ;  /* 0x00000003001bb202 */ /* 0x000fe20000000f00 */
[----:B------:R-:W0:Y:S01]  /*0980*/  @!P2 LDC.64 R10, c[0x0][0x228] ;  /* 0x00008a00ff0aab82 */ /* 0x000e220000000a00 */
[----:B------:R-:W-:Y:S01]  /*0990*/  @!P2 SHF.L.U32 R23, R22, 0x2, RZ ;  /* 0x000000021617a819 */ /* 0x000fe200000006ff */
[----:B------:R-:W-:Y:S01]  /*09a0*/  @!P3 IMAD R35, R45, R21, R35 ;  /* 0x000000152d23b224 */ /* 0x000fe200078e0223 */
[----:B------:R-:W-:-:S02]  /*09b0*/  @!P0 IADD3.X R7, R28, R7, RZ, P4, !PT ;  /* 0x000000071c078210 */ /* 0x000fc400027fe4ff */
[----:B------:R-:W-:Y:S02]  /*09c0*/  @!P0 IADD3.X R9, R28, R9, RZ, P5, !PT ;  /* 0x000000091c098210 */ /* 0x000fe40002ffe4ff */
[----:B------:R-:W-:Y:S02]  /*09d0*/  @!P2 SHF.L.U64.HI R22, R22, 0x2, R29 ;  /* 0x000000021616a819 */ /* 0x000fe4000001021d */
[----:B------:R-:W-:Y:S01]  /*09e0*/  CS2R R28, SRZ ;  /* 0x00000000001c7805 */ /* 0x000fe2000001ff00 */
[----:B------:R-:W-:Y:S01]  /*09f0*/  @!P3 IMAD.WIDE.U32 R20, R45, R20, R26 ;  /* 0x000000142d14b225 */ /* 0x000fe200078e001a */
[----:B---3--:R-:W-:-:S04]  /*0a00*/  @!P2 IADD3 R16, P5, R23, R16, RZ ;  /* 0x000000101710a210 */ /* 0x008fc80007fbe0ff */
[----:B------:R-:W-:Y:S01]  /*0a10*/  @!P3 IADD3 R35, R21, R35, RZ ;  /* 0x000000231523b210 */ /* 0x000fe20007ffe0ff */
[----:B------:R3:W5:Y:S01]  /*0a20*/  @P1 LDG.E.64 R28, desc[UR14][R4.64] ;  /* 0x0000000e041c1981 */ /* 0x000762000c1e1b00 */
[----:B------:R-:W-:Y:S02]  /*0a30*/  @!P3 SHF.L.U32 R21, R20, 0x2, RZ ;  /* 0x000000021415b819 */ /* 0x000fe400000006ff */
[----:B------:R-:W-:Y:S02]  /*0a40*/  @!P2 IADD3.X R17, R22, R17, RZ, P5, !PT ;  /* 0x000000111611a210 */ /* 0x000fe40002ffe4ff */
[----:B------:R-:W-:Y:S02]  /*0a50*/  @!P3 SHF.L.U64.HI R20, R20, 0x2, R35 ;  /* 0x000000021414b819 */ /* 0x000fe40000010223 */
[----:B---3--:R-:W-:Y:S02]  /*0a60*/  CS2R R4, SRZ ;  /* 0x0000000000047805 */ /* 0x008fe4000001ff00 */
[----:B----4-:R-:W-:-:S04]  /*0a70*/  @!P3 IADD3 R24, P5, R21, R24, RZ ;  /* 0x000000181518b210 */ /* 0x010fc80007fbe0ff */
[----:B------:R3:W5:Y:S01]  /*0a80*/  @!P0 LDG.E.64 R4, desc[UR14][R8.64] ;  /* 0x0000000e08048981 */ /* 0x000762000c1e1b00 */
[----:B------:R-:W-:Y:S02]  /*0a90*/  @!P3 IADD3.X R25, R20, R25, RZ, P5, !PT ;  /* 0x000000191419b210 */ /* 0x000fe40002ffe4ff */
[----:B---3--:R-:W-:-:S06]  /*0aa0*/  CS2R R8, SRZ ;  /* 0x0000000000087805 */ /* 0x008fcc000001ff00 */
[----:B------:R-:W5:Y:S01]  /*0ab0*/  @!P3 LDG.E.64 R8, desc[UR14][R24.64] ;  /* 0x0000000e1808b981 */ /* 0x000f62000c1e1b00 */
[----:B-1----:R-:W-:-:S04]  /*0ac0*/  @!P3 IADD3 R12, P4, R21, R12, RZ ;  /* 0x0000000c150cb210 */ /* 0x002fc80007f9e0ff */
[----:B------:R-:W-:Y:S02]  /*0ad0*/  @!P3 IADD3.X R13, R20, R13, RZ, P4, !PT ;  /* 0x0000000d140db210 */ /* 0x000fe400027fe4ff */
[----:B------:R-:W-:-:S06]  /*0ae0*/  CS2R R20, SRZ ;  /* 0x0000000000147805 */ /* 0x000fcc000001ff00 */
[----:B------:R1:W5:Y:S01]  /*0af0*/  @!P0 LDG.E.64 R20, desc[UR14][R6.64] ;  /* 0x0000000e06148981 */ /* 0x000362000c1e1b00 */
[----:B0-----:R-:W-:-:S04]  /*0b00*/  @!P2 IADD3 R10, P6, R23, R10, RZ ;  /* 0x0000000a170aa210 */ /* 0x001fc80007fde0ff */
[----:B------:R-:W-:Y:S02]  /*0b10*/  @!P2 IADD3.X R11, R22, R11, RZ, P6, !PT ;  /* 0x0000000b160ba210 */ /* 0x000fe400037fe4ff */
[----:B------:R-:W-:-:S06]  /*0b20*/  CS2R R22, SRZ ;  /* 0x0000000000167805 */ /* 0x000fcc000001ff00 */
[----:B------:R0:W5:Y:S01]  /*0b30*/  @P1 LDG.E.64 R22, desc[UR14][R18.64] ;  /* 0x0000000e12161981 */ /* 0x000162000c1e1b00 */
[----:B-1----:R-:W-:Y:S01]  /*0b40*/  CS2R R6, SRZ ;  /* 0x0000000000067805 */ /* 0x002fe2000001ff00 */
[----:B------:R-:W-:Y:S01]  /*0b50*/  UMOV UR16, 0x3f800000 ;  /* 0x3f80000000107882 */ /* 0x000fe20000000000 */
[----:B------:R-:W-:Y:S04]  /*0b60*/  BSSY B0, `(.L_x_1050) ;  /* 0x000001d000007945 */ /* 0x000fe80003800000 */
[----:B------:R1:W5:Y:S01]  /*0b70*/  @!P2 LDG.E.64 R6, desc[UR14][R10.64] ;  /* 0x0000000e0a06a981 */ /* 0x000362000c1e1b00 */
[----:B0-----:R-:W-:-:S06]  /*0b80*/  CS2R R18, SRZ ;  /* 0x0000000000127805 */ /* 0x001fcc000001ff00 */
[----:B------:R0:W5:Y:S01]  /*0b90*/  @!P2 LDG.E.64 R18, desc[UR14][R16.64] ;  /* 0x0000000e1012a981 */ /* 0x000162000c1e1b00 */
[----:B-1----:R-:W-:Y:S02]  /*0ba0*/  CS2R R10, SRZ ;  /* 0x00000000000a7805 */ /* 0x002fe4000001ff00 */
[----:B0-----:R-:W-:-:S06]  /*0bb0*/  CS2R R16, SRZ ;  /* 0x0000000000107805 */ /* 0x001fcc000001ff00 */
[----:B------:R0:W5:Y:S02]  /*0bc0*/  @!P3 LDG.E.64 R16, desc[UR14][R12.64] ;  /* 0x0000000e0c10b981 */ /* 0x000164000c1e1b00 */
[----:B0-----:R-:W-:Y:S01]  /*0bd0*/  CS2R R12, SRZ ;  /* 0x00000000000c7805 */ /* 0x001fe2000001ff00 */
        /* <DEDUP_REMOVED lines=21> */
.L_x_1051:
[----:B------:R-:W-:Y:S05]  /*0d30*/  BSYNC B0 ;  /* 0x0000000000007941 */ /* 0x000fea0003800000 */
.L_x_1050:
        /* <DEDUP_REMOVED lines=21> */
[----:B0-----:R-:W-:-:S04]  /*0e90*/  FADD.FTZ R21, -R22, 1 ;  /* 0x3f80000016157421 */ /* 0x001fc80000010100 */
[----:B------:R-:W-:Y:S01]  /*0ea0*/  FFMA.FTZ R0, R0, R21, 1 ;  /* 0x3f80000000007423 */ /* 0x000fe20000010015 */
[----:B------:R-:W-:Y:S01]  /*0eb0*/  FMUL.FTZ R21, R29, R22 ;  /* 0x000000161d157220 */ /* 0x000fe20000410000 */
[----:B-1----:R-:W-:Y:S01]  /*0ec0*/  FADD.FTZ R24, -R23, 1 ;  /* 0x3f80000017187421 */ /* 0x002fe20000010100 */
[----:B------:R-:W-:Y:S02]  /*0ed0*/  FMUL.FTZ R23, R28, R23 ;  /* 0x000000171c177220 */ /* 0x000fe40000410000 */
[----:B------:R-:W-:Y:S01]  /*0ee0*/  FMUL.FTZ R21, R21, R0 ;  /* 0x0000000015157220 */ /* 0x000fe20000410000 */
[----:B------:R-:W-:-:S04]  /*0ef0*/  FFMA.FTZ R24, R15, R24, 1 ;  /* 0x3f8000000f187423 */ /* 0x000fc80000010018 */
[----:B------:R-:W-:-:S07]  /*0f00*/  FMUL.FTZ R22, R23, R24 ;  /* 0x0000001817167220 */ /* 0x000fce0000410000 */
.L_x_1052:
        /* <DEDUP_REMOVED lines=20> */
[----:B-1----:R-:W-:Y:S01]  /*1050*/  FADD.FTZ R34, -R26, 1 ;  /* 0x3f8000001a227421 */ /* 0x002fe20000010100 */
[----:B------:R-:W-:-:S03]  /*1060*/  FMUL.FTZ R0, R5, R26 ;  /* 0x0000001a05007220 */ /* 0x000fc60000410000 */
[----:B------:R-:W-:Y:S01]  /*1070*/  FFMA.FTZ R34, R20, R34, 1 ;  /* 0x3f80000014227423 */ /* 0x000fe20000010022 */
[----:B------:R-:W-:-:S03]  /*1080*/  FMUL.FTZ R20, R4, R25 ;  /* 0x0000001904147220 */ /* 0x000fc60000410000 */
[----:B------:R-:W-:Y:S01]  /*1090*/  FMUL.FTZ R0, R0, R34 ;  /* 0x0000002200007220 */ /* 0x000fe20000410000 */
[----:B------:R-:W-:-:S07]  /*10a0*/  FMUL.FTZ R20, R20, R27 ;  /* 0x0000001b14147220 */ /* 0x000fce0000410000 */
.L_x_1053:
[----:B------:R-:W-:Y:S01]  /*10b0*/  FFMA.FTZ R25, R38, R15, R23 ;  /* 0x0000000f26197223 */ /* 0x000fe20000010017 */
[----:B------:R-:W-:Y:S01]  /*10c0*/  FMUL.FTZ R23, R20, R10 ;  /* 0x0000000a14177220 */ /* 0x000fe20000410000 */
[----:B------:R-:W-:Y:S01]  /*10d0*/  FADD.FTZ R24, R15, R24 ;  /* 0x000000180f187221 */ /* 0x000fe20000010000 */
[----:B------:R-:W-:Y:S01]  /*10e0*/  FMUL.FTZ R15, R0, R11 ;  /* 0x0000000b000f7220 */ /* 0x000fe20000410000 */
[----:B------:R-:W-:Y:S01]  /*10f0*/  FADD.FTZ R35, -R14, R18 ;  /* 0x000000120e237221 */ /* 0x000fe20000010100 */
[----:B------:R-:W-:Y:S01]  /*1100*/  FFMA.FTZ R25, R37, R23, R25 ;  /* 0x0000001725197223 */ /* 0x000fe20000010019 */
[----:B------:R-:W-:Y:S01]  /*1110*/  FADD.FTZ R23, R24, R23 ;  /* 0x0000001718177221 */ /* 0x000fe20000010000 */
[----:B------:R-:W-:Y:S01]  /*1120*/  FADD.FTZ R19, -R14, R19 ;  /* 0x000000130e137221 */ /* 0x000fe20000010100 */
[----:B------:R-:W-:Y:S01]  /*1130*/  MOV R18, R7 ;  /* 0x0000000700127202 */ /* 0x000fe20000000f00 */
[----:B------:R-:W-:Y:S01]  /*1140*/  FFMA.FTZ R24, R36, R15, R25 ;  /* 0x0000000f24187223 */ /* 0x000fe20000010019 */
[----:B------:R-:W-:Y:S01]  /*1150*/  FADD.FTZ R15, R15, R23 ;  /* 0x000000170f0f7221 */ /* 0x000fe20000010000 */
        /* <DEDUP_REMOVED lines=17> */
[----:B-1----:R-:W-:-:S04]  /*1270*/  FADD.FTZ R26, -R23, 1 ;  /* 0x3f800000171a7421 */ /* 0x002fc80000010100 */
[----:B------:R-:W-:Y:S01]  /*1280*/  FFMA.FTZ R18, R18, R26, 1 ;  /* 0x3f80000012127423 */ /* 0x000fe2000001001a */
[----:B------:R-:W-:Y:S01]  /*1290*/  FMUL.FTZ R26, R7, R23 ;  /* 0x00000017071a7220 */ /* 0x000fe20000410000 */
[----:B------:R-:W-:-:S03]  /*12a0*/  FMUL.FTZ R23, R19, R25 ;  /* 0x0000001913177220 */ /* 0x000fc60000410000 */
[----:B------:R-:W-:-:S07]  /*12b0*/  FMUL.FTZ R18, R26, R18 ;  /* 0x000000121a127220 */ /* 0x000fce0000410000 */
.L_x_1054:
[----:B------:R-:W-:Y:S01]  /*12c0*/  FMUL.FTZ R19, R23, R10 ;  /* 0x0000000a17137220 */ /* 0x000fe20000410000 */
[C---:B------:R-:W-:Y:S01]  /*12d0*/  FADD.FTZ R16, -R14.reuse, R16 ;  /* 0x000000100e107221 */ /* 0x040fe20000010100 */
[----:B------:R-:W-:Y:S01]  /*12e0*/  FADD.FTZ R40, -R14, R17 ;  /* 0x000000110e287221 */ /* 0x000fe20000010100 */
[----:B------:R-:W-:Y:S01]  /*12f0*/  MOV R17, R8 ;  /* 0x0000000800117202 */ /* 0x000fe20000000f00 */
[----:B------:R-:W-:Y:S01]  /*1300*/  FFMA.FTZ R24, R35, R19, R24 ;  /* 0x0000001323187223 */ /* 0x000fe20000010018 */
[----:B------:R-:W-:Y:S01]  /*1310*/  FADD.FTZ R15, R15, R19 ;  /* 0x000000130f0f7221 */ /* 0x000fe20000010000 */
[----:B------:R-:W-:Y:S01]  /*1320*/  FMUL.FTZ R19, R18, R11 ;  /* 0x0000000b12137220 */ /* 0x000fe20000410000 */
[----:B------:R-:W-:Y:S01]  /*1330*/  FMUL.FTZ R41, R16, UR16 ;  /* 0x0000001010297c20 */ /* 0x000fe20008410000 */
[----:B------:R-:W-:Y:S02]  /*1340*/  FMUL.FTZ R40, R40, UR16 ;  /* 0x0000001028287c20 */ /* 0x000fe40008410000 */
[----:B------:R-:W-:Y:S01]  /*1350*/  FFMA.FTZ R14, R34, R19, R24 ;  /* 0x00000013220e7223 */ /* 0x000fe20000010018 */
[----:B------:R-:W-:Y:S01]  /*1360*/  FADD.FTZ R15, R19, R15 ;  /* 0x0000000f130f7221 */ /* 0x000fe20000010000 */
[----:B------:R-:W-:Y:S01]  /*1370*/  MOV R19, R9 ;  /* 0x0000000900137202 */ /* 0x000fe20000000f00 */
        /* <DEDUP_REMOVED lines=19> */
.L_x_1055:
[----:B------:R-:W2:Y:S01]  /*14b0*/  LDL R26, [R1] ;  /* 0x00000000011a7983 */ /* 0x000ea20000100800 */
[----:B------:R-:W-:Y:S01]  /*14c0*/  FMUL.FTZ R16, R17, R10 ;  /* 0x0000000a11107220 */ /* 0x000fe20000410000 */
[----:B------:R-:W0:Y:S01]  /*14d0*/  S2UR UR17, SR_CgaCtaId ;  /* 0x00000000001179c3 */ /* 0x000e220000008800 */
[----:B------:R-:W-:Y:S01]  /*14e0*/  FFMA.FTZ R25, R39, R22, RZ ;  /* 0x0000001627197223 */ /* 0x000fe200000100ff */
[----:B------:R-:W1:Y:S01]  /*14f0*/  S2R R27, SR_LANEID ;  /* 0x00000000001b7919 */ /* 0x000e620000000000 */
[----:B------:R-:W-:Y:S01]  /*1500*/  FFMA.FTZ R14, R41, R16, R14 ;  /* 0x00000010290e7223 */ /* 0x000fe2000001000e */
[----:B------:R-:W-:Y:S01]  /*1510*/  FADD.FTZ R15, R15, R16 ;  /* 0x000000100f0f7221 */ /* 0x000fe20000010000 */
[----:B------:R-:W-:Y:S01]  /*1520*/  FMUL.FTZ R16, R19, R11 ;  /* 0x0000000b13107220 */ /* 0x000fe20000410000 */
[----:B------:R-:W-:Y:S01]  /*1530*/  FADD.FTZ R22, RZ, R22 ;  /* 0x00000016ff167221 */ /* 0x000fe20000010000 */
[----:B------:R-:W-:Y:S01]  /*1540*/  FFMA.FTZ R25, R37, R20, R25 ;  /* 0x0000001425197223 */ /* 0x000fe20000010019 */
[----:B------:R-:W-:Y:S01]  /*1550*/  UMOV UR11, 0x400 ;  /* 0x00000400000b7882 */ /* 0x000fe20000000000 */
[----:B------:R-:W-:Y:S01]  /*1560*/  FFMA.FTZ R14, R40, R16, R14 ;  /* 0x00000010280e7223 */ /* 0x000fe2000001000e */
[----:B------:R-:W-:Y:S01]  /*1570*/  FADD.FTZ R15, R16, R15 ;  /* 0x0000000f100f7221 */ /* 0x000fe20000010000 */
[----:B------:R-:W-:Y:S01]  /*1580*/  FADD.FTZ R22, R22, R20 ;  /* 0x0000001416167221 */ /* 0x000fe20000010000 */
[----:B------:R-:W-:Y:S01]  /*1590*/  FADD.FTZ R20, RZ, R21 ;  /* 0x00000015ff147221 */ /* 0x000fe20000010000 */
[----:B------:R-:W-:Y:S01]  /*15a0*/  FFMA.FTZ R21, R38, R21, RZ ;  /* 0x0000001526157223 */ /* 0x000fe200000100ff */
[----:B------:R-:W3:Y:S01]  /*15b0*/  SHFL.DOWN PT, R16, R14, 0x1, 0x1f ;  /* 0x08201f000e107f89 */ /* 0x000ee200000e0000 */
[----:B------:R-:W-:Y:S01]  /*15c0*/  UIADD3 UR10, UR11, 0xd0, URZ ;  /* 0x000000d00b0a7890 */ /* 0x000fe2000fffe03f */
[----:B------:R-:W-:Y:S01]  /*15d0*/  FADD.FTZ R20, R20, R0 ;  /* 0x0000000014147221 */ /* 0x000fe20000010000 */
[----:B------:R-:W-:Y:S01]  /*15e0*/  FFMA.FTZ R21, R36, R0, R21 ;  /* 0x0000000024157223 */ /* 0x000fe20000010015 */
[----:B------:R-:W4:Y:S01]  /*15f0*/  SHFL.DOWN PT, R24, R15, 0x1, 0x1f ;  /* 0x08201f000f187f89 */ /* 0x000f2200000e0000 */
[----:B------:R-:W-:Y:S01]  /*1600*/  FADD.FTZ R22, R22, R23 ;  /* 0x0000001716167221 */ /* 0x000fe20000010000 */
[----:B------:R-:W-:Y:S01]  /*1610*/  FFMA.FTZ R25, R35, R23, R25 ;  /* 0x0000001723197223 */ /* 0x000fe20000010019 */
[----:B------:R-:W-:Y:S01]  /*1620*/  FFMA.FTZ R21, R34, R18, R21 ;  /* 0x0000001222157223 */ /* 0x000fe20000010015 */
[----:B------:R-:W-:Y:S01]  /*1630*/  ISETP.NE.AND P2, PT, R32, RZ, PT ;  /* 0x000000ff2000720c */ /* 0x000fe20003f45270 */
[----:B------:R-:W-:Y:S01]  /*1640*/  FADD.FTZ R20, R20, R18 ;  /* 0x0000001214147221 */ /* 0x000fe20000010000 */
[----:B0-----:R-:W-:Y:S01]  /*1650*/  ULEA UR10, UR17, UR10, 0x18 ;  /* 0x0000000a110a7291 */ /* 0x001fe2000f8ec03f */
[----:B------:R-:W-:Y:S01]  /*1660*/  FADD.FTZ R18, R22, R17 ;  /* 0x0000001116127221 */ /* 0x000fe20000010000 */
[----:B------:R-:W-:Y:S01]  /*1670*/  BSSY B0, `(.L_x_1056) ;  /* 0x0000053000007945 */ /* 0x000fe20003800000 */
[----:B------:R-:W-:-:S03]  /*1680*/  ISETP.GT.U32.AND P3, PT, R32, 0x9, PT ;  /* 0x000000092000780c */ /* 0x000fc60003f64070 */
[----:B------:R-:W-:Y:S02]  /*1690*/  LEA R0, R32, UR10, 0x4 ;  /* 0x0000000a20007c11 */ /* 0x000fe4000f8e20ff */
[----:B-1----:R-:W-:-:S13]  /*16a0*/  ISETP.GT.AND P0, PT, R27, 0x1e, PT ;  /* 0x0000001e1b00780c */ /* 0x002fda0003f04270 */
[----:B---3--:R-:W-:Y:S01]  /*16b0*/  @!P0 FADD.FTZ R14, R14, R16 ;  /* 0x000000100e0e8221 */ /* 0x008fe20000010000 */
[----:B----4-:R-:W-:Y:S01]  /*16c0*/  @!P0 FADD.FTZ R15, R15, R24 ;  /* 0x000000180f0f8221 */ /* 0x010fe20000010000 */
        /* <DEDUP_REMOVED lines=19> */
[----:B------:R-:W-:Y:S01]  /*1800*/  FFMA.FTZ R16, R41, R17, R25 ;  /* 0x0000001129107223 */ /* 0x000fe20000010019 */
[----:B------:R-:W-:Y:S01]  /*1810*/  FFMA.FTZ R17, R40, R19, R21 ;  /* 0x0000001328117223 */ /* 0x000fe20000010015 */
[----:B------:R-:W-:Y:S01]  /*1820*/  FADD.FTZ R19, R20, R19 ;  /* 0x0000001314137221 */ /* 0x000fe20000010000 */
[----:B-1----:R-:W-:Y:S01]  /*1830*/  @!P0 FADD.FTZ R15, R15, R24 ;  /* 0x000000180f0f8221 */ /* 0x002fe20000010000 */
[----:B------:R-:W-:-:S03]  /*1840*/  ISETP.NE.AND P0, PT, R27, RZ, PT ;  /* 0x000000ff1b00720c */ /* 0x000fc60003f05270 */
[----:B------:R0:W-:Y:S10]  /*1850*/  STS.128 [R0], R16 ;  /* 0x0000001000007388 */ /* 0x0001f40000000c00 */
[----:B--2---:R0:W-:Y:S01]  /*1860*/  @!P0 STS.64 [R26+0x18], R14 ;  /* 0x0000180e1a008388 */ /* 0x0041e20000000a00 */
[----:B------:R-:W-:Y:S06]  /*1870*/  BAR.SYNC.DEFER_BLOCKING 0x0 ;  /* 0x0000000000007b1d */ /* 0x000fec0000010000 */
[----:B------:R-:W-:Y:S05]  /*1880*/  @P2 BRA `(.L_x_1057) ;  /* 0x0000000000c42947 */ /* 0x000fea0003800000 */
[----:B------:R-:W-:-:S09]  /*1890*/  ULEA UR10, UR17, UR11, 0x18 ;  /* 0x0000000b110a7291 */ /* 0x000fd2000f8ec03f */
[----:B0-----:R-:W0:Y:S04]  /*18a0*/  LDS.128 R24, [UR10+0x20] ;  /* 0x0000200aff187984 */ /* 0x001e280008000c00 */
[----:B------:R-:W1:Y:S01]  /*18b0*/  LDS.128 R20, [UR10+0x30] ;  /* 0x0000300aff147984 */ /* 0x000e620008000c00 */
[----:B0-----:R-:W-:Y:S01]  /*18c0*/  FADD.FTZ R24, R14, R24 ;  /* 0x000000180e187221 */ /* 0x001fe20000010000 */
[----:B------:R-:W-:-:S03]  /*18d0*/  FADD.FTZ R14, R15, R25 ;  /* 0x000000190f0e7221 */ /* 0x000fc60000010000 */
[----:B------:R-:W-:Y:S01]  /*18e0*/  FADD.FTZ R24, R24, R26 ;  /* 0x0000001a18187221 */ /* 0x000fe20000010000 */
[----:B------:R-:W-:-:S03]  /*18f0*/  FADD.FTZ R14, R14, R27 ;  /* 0x0000001b0e0e7221 */ /* 0x000fc60000010000 */
[----:B-1----:R-:W-:Y:S01]  /*1900*/  FADD.FTZ R20, R24, R20 ;  /* 0x0000001418147221 */ /* 0x002fe20000010000 */
[----:B------:R-:W-:Y:S01]  /*1910*/  FADD.FTZ R14, R14, R21 ;  /* 0x000000150e0e7221 */ /* 0x000fe20000010000 */
[----:B------:R-:W0:Y:S02]  /*1920*/  LDS.128 R24, [UR10+0x40] ;  /* 0x0000400aff187984 */ /* 0x000e240008000c00 */
[----:B------:R-:W-:Y:S01]  /*1930*/  FADD.FTZ R20, R20, R22 ;  /* 0x0000001614147221 */ /* 0x000fe20000010000 */
[----:B------:R-:W-:-:S03]  /*1940*/  FADD.FTZ R14, R14, R23 ;  /* 0x000000170e0e7221 */ /* 0x000fc60000010000 */
[----:B0-----:R-:W-:Y:S01]  /*1950*/  FADD.FTZ R24, R20, R24 ;  /* 0x0000001814187221 */ /* 0x001fe20000010000 */
        /* <DEDUP_REMOVED lines=28> */
[----:B------:R-:W-:Y:S01]  /*1b20*/  FADD.FTZ R21, R21, R23 ;  /* 0x0000001715157221 */ /* 0x000fe20000010000 */
[----:B------:R-:W1:Y:S02]  /*1b30*/  LDS.64 R14, [UR10+0xb0] ;  /* 0x0000b00aff0e7984 */ /* 0x000e640008000a00 */
[----:B0-----:R-:W-:Y:S01]  /*1b40*/  FADD.FTZ R20, R20, R24 ;  /* 0x0000001814147221 */ /* 0x001fe20000010000 */
[----:B------:R-:W-:-:S03]  /*1b50*/  FADD.FTZ R21, R21, R25 ;  /* 0x0000001915157221 */ /* 0x000fc60000010000 */
[----:B------:R-:W-:Y:S01]  /*1b60*/  FADD.FTZ R20, R20, R26 ;  /* 0x0000001a14147221 */ /* 0x000fe20000010000 */
[----:B------:R-:W-:-:S03]  /*1b70*/  FADD.FTZ R21, R21, R27 ;  /* 0x0000001b15157221 */ /* 0x000fc60000010000 */
[----:B-1----:R-:W-:Y:S01]  /*1b80*/  FADD.FTZ R14, R20, R14 ;  /* 0x0000000e140e7221 */ /* 0x002fe20000010000 */
[----:B------:R-:W-:-:S07]  /*1b90*/  FADD.FTZ R15, R21, R15 ;  /* 0x0000000f150f7221 */ /* 0x000fce0000010000 */
.L_x_1057:
[----:B------:R-:W-:Y:S05]  /*1ba0*/  BSYNC B0 ;  /* 0x0000000000007941 */ /* 0x000fea0003800000 */
.L_x_1056:
[----:B------:R-:W-:Y:S06]  /*1bb0*/  BAR.SYNC.DEFER_BLOCKING 0x0 ;  /* 0x0000000000007b1d */ /* 0x000fec0000010000 */
[----:B------:R-:W-:Y:S04]  /*1bc0*/  BSSY B0, `(.L_x_1058) ;  /* 0x000013d000007945 */ /* 0x000fe80003800000 */
[----:B------:R-:W-:Y:S05]  /*1bd0*/  @P3 BRA `(.L_x_1059) ;  /* 0x0000001000ec3947 */ /* 0x000fea0003800000 */
[----:B------:R-:W1:Y:S04]  /*1be0*/  LDS.128 R20, [R0+0xa0] ;  /* 0x0000a00000147984 */ /* 0x000e680000000c00 */
[----:B0-----:R-:W0:Y:S01]  /*1bf0*/  LDS.128 R24, [R0+0x140] ;  /* 0x0001400000187984 */ /* 0x001e220000000c00 */
[----:B-1----:R-:W-:Y:S01]  /*1c00*/  FADD.FTZ R20, R16, R20 ;  /* 0x0000001410147221 */ /* 0x002fe20000010000 */
        /* <DEDUP_REMOVED lines=8> */
[----:B0-----:R-:W-:Y:S01]  /*1c90*/  FADD.FTZ R16, R20, R16 ;  /* 0x0000001014107221 */ /* 0x001fe20000010000 */
[----:B------:R-:W-:Y:S01]  /*1ca0*/  FADD.FTZ R25, R25, R17 ;  /* 0x0000001119197221 */ /* 0x000fe20000010000 */
[----:B------:R-:W0:Y:S01]  /*1cb0*/  LDS.128 R20, [R0+0x280] ;  /* 0x0002800000147984 */ /* 0x000e220000000c00 */
        /* <DEDUP_REMOVED lines=289> */
[----:B------:R-:W-:Y:S01]  /*2ed0*/  FADD.FTZ R26, R26, R18 ;  /* 0x000000121a1a7221 */ /* 0x000fe20000010000 */
[----:B------:R-:W-:Y:S01]  /*2ee0*/  FADD.FTZ R27, R27, R19 ;  /* 0x000000131b1b7221 */ /* 0x000fe20000010000 */
[----:B------:R-:W-:Y:S04]  /*2ef0*/  LDS.128 R20, [R0+0x2760] ;  /* 0x0027600000147984 */ /* 0x000fe80000000c00 */
[----:B------:R-:W0:Y:S02]  /*2f00*/  LDS.128 R16, [R0+0x26c0] ;  /* 0x0026c00000107984 */ /* 0x000e240000000c00 */
        /* <DEDUP_REMOVED lines=8> */
.L_x_1059:
[----:B------:R-:W-:Y:S05]  /*2f90*/  BSYNC B0 ;  /* 0x0000000000007941 */ /* 0x000fea0003800000 */
.L_x_1058:
        /* <DEDUP_REMOVED lines=8> */
[----:B------:R1:W-:Y:S02]  /*3020*/  REDG.E.ADD.F32.FTZ.RN.STRONG.GPU desc[UR14][R20.64], R16 ;  /* 0x00000010140079a6 */ /* 0x0003e4000c10f38e */
[----:B-1----:R-:W-:Y:S02]  /*3030*/  MOV R16, UR7 ;  /* 0x0000000700107c02 */ /* 0x002fe40008000f00 */
[----:B0-----:R-:W-:-:S04]  /*3040*/  LEA R22, P3, R24, R20, 0x2 ;  /* 0x0000001418167211 */ /* 0x001fc800078610ff */
[----:B------:R-:W-:Y:S02]  /*3050*/  LEA.HI.X R23, R24, R21, R25, 0x2, P3 ;  /* 0x0000001518177211 */ /* 0x000fe400018f1419 */
[----:B------:R-:W-:Y:S02]  /*3060*/  MOV R25, UR8 ;  /* 0x0000000800197c02 */ /* 0x000fe40008000f00 */
[-C--:B------:R-:W-:Y:S02]  /*3070*/  LEA R24, P3, R16, R20.reuse, 0x2 ;  /* 0x0000001410187211 */ /* 0x080fe400078610ff */
[----:B------:R-:W-:Y:S02]  /*3080*/  LEA R20, P5, R25, R20, 0x2 ;  /* 0x0000001419147211 */ /* 0x000fe400078a10ff */
[C---:B------:R-:W-:Y:S02]  /*3090*/  IADD3.X R25, R21.reuse, UR9, RZ, P3, !PT ;  /* 0x0000000915197c10 */ /* 0x040fe40009ffe4ff */
[----:B------:R-:W-:-:S03]  /*30a0*/  IADD3.X R21, R21, UR12, RZ, P5, !PT ;  /* 0x0000000c15157c10 */ /* 0x000fc6000affe4ff */
[----:B------:R0:W-:Y:S04]  /*30b0*/  REDG.E.ADD.F32.FTZ.RN.STRONG.GPU desc[UR14][R24.64], R17 ;  /* 0x00000011180079a6 */ /* 0x0001e8000c10f38e */
[----:B------:R0:W-:Y:S04]  /*30c0*/  REDG.E.ADD.F32.FTZ.RN.STRONG.GPU desc[UR14][R22.64], R18 ;  /* 0x00000012160079a6 */ /* 0x0001e8000c10f38e */
[----:B------:R0:W-:Y:S02]  /*30d0*/  REDG.E.ADD.F32.FTZ.RN.STRONG.GPU desc[UR14][R20.64], R19 ;  /* 0x00000013140079a6 */ /* 0x0001e4000c10f38e */
.L_x_1061:
[----:B------:R-:W-:Y:S05]  /*30e0*/  BSYNC B0 ;  /* 0x0000000000007941 */ /* 0x000fea0003800000 */
.L_x_1060:
[----:B------:R-:W-:Y:S05]  /*30f0*/  @!P0 BRA `(.L_x_1062) ;  /* 0x0000001000908947 */ /* 0x000fea0003800000 */
[----:B------:R-:W1:Y:S01]  /*3100*/  LDC R16, c[0x0][0x10] ;  /* 0x00000400ff107b82 */ /* 0x000e620000000800 */
[----:B0-----:R-:W0:Y:S01]  /*3110*/  S2R R17, SR_CTAID.Y ;  /* 0x0000000000117919 */ /* 0x001e220000002600 */
[----:B------:R-:W-:-:S06]  /*3120*/  ULOP3.LUT UR10, UR4, 0x1, URZ, 0xc0, !UPT ;  /* 0x00000001040a7892 */ /* 0x000fcc000f8ec03f */
[----:B------:R-:W2:Y:S08]  /*3130*/  LDC.64 R18, c[0x0][0x258] ;  /* 0x00009600ff127b82 */ /* 0x000eb00000000a00 */
[----:B------:R-:W3:Y:S01]  /*3140*/  LDC.64 R22, c[0x0][0x260] ;  /* 0x00009800ff167b82 */ /* 0x000ee20000000a00 */
[----:B-1----:R-:W-:-:S04]  /*3150*/  IMAD R21, R16, UR10, RZ ;  /* 0x0000000a10157c24 */ /* 0x002fc8000f8e02ff */
[C---:B------:R-:W-:Y:S01]  /*3160*/  IMAD R20, R21.reuse, R0, RZ ;  /* 0x0000000015147224 */ /* 0x040fe200078e02ff */
[----:B0-----:R-:W-:-:S04]  /*3170*/  IADD3 R21, R21, R17, RZ ;  /* 0x0000001115157210 */ /* 0x001fc80007ffe0ff */
[----:B------:R-:W-:Y:S01]  /*3180*/  SHF.L.U32 R20, R20, 0x1, RZ ;  /* 0x0000000114147819 */ /* 0x000fe200000006ff */
[----:B--2---:R-:W-:-:S04]  /*3190*/  IMAD.WIDE.U32 R18, R21, 0x4, R18 ;  /* 0x0000000415127825 */ /* 0x004fc800078e0012 */
[----:B---3--:R-:W-:Y:S01]  /*31a0*/  IMAD.WIDE R20, R20, 0x4, R22 ;  /* 0x0000000414147825 */ /* 0x008fe200078e0216 */
[----:B------:R-:W-:Y:S06]  /*31b0*/  @P2 BRA `(.L_x_1063) ;  /* 0x0000000000682947 */ /* 0x000fec0003800000 */
[----:B------:R-:W0:Y:S01]  /*31c0*/  S2R R22, SR_LANEID ;  /* 0x0000000000167919 */ /* 0x000e220000000000 */
[----:B------:R-:W-:Y:S01]  /*31d0*/  VOTEU.ANY UR11, UPT, PT ;  /* 0x00000000000b7886 */ /* 0x000fe200038e0100 */
[----:B------:R-:W-:Y:S02]  /*31e0*/  ULOP3.LUT UP0, URZ, UR4, 0x2, URZ, 0xc0, !UPT ;  /* 0x00000002043f7892 */ /* 0x000fe4000f80c03f */
[----:B------:R-:W-:Y:S01]  /*31f0*/  UFLO.U32 UR17, UR11 ;  /* 0x0000000b001172bd */ /* 0x000fe200080e0000 */
[----:B------:R-:W-:Y:S01]  /*3200*/  UMOV UR10, 0x1 ;  /* 0x00000001000a7882 */ /* 0x000fe20000000000 */
[----:B------:R-:W-:Y:S02]  /*3210*/  UPOPC UR11, UR11 ;  /* 0x0000000b000b72bf */ /* 0x000fe40008000000 */
[----:B------:R-:W-:-:S04]  /*3220*/  USEL UR10, UR10, 0xffffffff, !UP0 ;  /* 0xffffffff0a0a7887 */ /* 0x000fc8000c000000 */
[----:B------:R-:W-:-:S06]  /*3230*/  UIMAD UR10, UR10, UR11, URZ ;  /* 0x0000000b0a0a72a4 */ /* 0x000fcc000f8e023f */
[----:B------:R-:W-:Y:S02]  /*3240*/  MOV R24, UR10 ;  /* 0x0000000a00187c02 */ /* 0x000fe40008000f00 */
[----:B0-----:R-:W-:Y:S01]  /*3250*/  ISETP.EQ.U32.AND P0, PT, R22, UR17, PT ;  /* 0x0000001116007c0c */ /* 0x001fe2000bf02070 */
[----:B------:R-:W-:-:S04]  /*3260*/  IMAD R22, R16, UR13, R17 ;  /* 0x0000000d10167c24 */ /* 0x000fc8000f8e0211 */
[----:B------:R-:W-:-:S05]  /*3270*/  IMAD.WIDE.U32 R22, R22, 0x8, R20 ;  /* 0x0000000816167825 */ /* 0x000fca00078e0014 */
[----:B------:R0:W-:Y:S03]  /*3280*/  STG.E.64 desc[UR14][R22.64], R14 ;  /* 0x0000000e16007986 */ /* 0x0001e6000c101b0e */
[----:B------:R-:W-:Y:S06]  /*3290*/  @P0 MEMBAR.ALL.GPU ;  /* 0x0000000000000992 */ /* 0x000fec000000a000 */
[----:B------:R-:W-:-:S00]  /*32a0*/  @P0 ERRBAR ;  /* 0x00000000000009ab */ /* 0x000fc00000000000 */
[----:B------:R-:W-:Y:S06]  /*32b0*/  @P0 CGAERRBAR ;  /* 0x00000000000005ab */ /* 0x000fec0000000000 */
[----:B------:R1:W-:Y:S01]  /*32c0*/  @P0 REDG.E.ADD.S32.STRONG.GPU desc[UR14][R18.64], R24 ;  /* 0x000000181200098e */ /* 0x0003e2000c10e38e */
[----:B------:R-:W-:-:S04]  /*32d0*/  PLOP3.LUT P0, PT, PT, PT, UP0, 0x80, 0x0 ;  /* 0x000000000000781c */ /* 0x000fc80003f0f008 */
[----:B0-----:R-:W-:-:S04]  /*32e0*/  SEL R22, R0, RZ, !P0 ;  /* 0x000000ff00167207 */ /* 0x001fc80004000000 */
[----:B------:R-:W-:-:S13]  /*32f0*/  ISETP.NE.AND P0, PT, R22, -0x1, PT ;  /* 0xffffffff1600780c */ /* 0x000fda0003f05270 */
[----:B-1----:R-:W-:Y:S05]  /*3300*/  @!P0 BRA `(.L_x_1063) ;  /* 0x0000000000148947 */ /* 0x002fea0003800000 */
.L_x_1064:
[----:B------:R-:W2:Y:S04]  /*3310*/  LDG.E.STRONG.GPU R23, desc[UR14][R18.64] ;  /* 0x0000000e12177981 */ /* 0x000ea8000c1ef900 */
[----:B--2---:R-:W-:Y:S01]  /*3320*/  CCTL.IVALL ;  /* 0x00000000ff00798f */ /* 0x004fe20002000000 */
[----:B------:R-:W-:Y:S05]  /*3330*/  YIELD ;  /* 0x0000000000007946 */ /* 0x000fea0003800000 */
[----:B------:R-:W-:-:S13]  /*3340*/  ISETP.NE.AND P0, PT, R23, R22, PT ;  /* 0x000000161700720c */ /* 0x000fda0003f05270 */
[----:B------:R-:W-:Y:S05]  /*3350*/  @P0 BRA `(.L_x_1064) ;  /* 0xfffffffc00ec0947 */ /* 0x000fea000383ffff */
.L_x_1063:
        /* <DEDUP_REMOVED lines=17> */
.L_x_1068:
[----:B------:R-:W-:-:S13]  /*3470*/  ISETP.EQ.OR P3, PT, R19, UR13, P2 ;  /* 0x0000000d13007c0c */ /* 0x000fda0009762670 */
[----:B------:R-:W-:-:S04]  /*3480*/  @!P3 IMAD R22, R16, R19, R17 ;  /* 0x000000131016b224 */ /* 0x000fc800078e0211 */
[----:B------:R-:W-:-:S06]  /*3490*/  @!P3 IMAD.WIDE.U32 R22, R22, 0x8, R20 ;  /* 0x000000081616b825 */ /* 0x000fcc00078e0014 */
[----:B------:R-:W2:Y:S01]  /*34a0*/  @!P3 LDG.E.64 R22, desc[UR14][R22.64] ;  /* 0x0000000e1616b981 */ /* 0x000ea2000c1e1b00 */
[----:B------:R-:W-:-:S04]  /*34b0*/  IADD3 R26, R19, 0x3, RZ ;  /* 0x00000003131a7810 */ /* 0x000fc80007ffe0ff */
[----:B------:R-:W-:-:S13]  /*34c0*/  ISETP.EQ.OR P6, PT, R26, UR13, P2 ;  /* 0x0000000d1a007c0c */ /* 0x000fda00097c2670 */
[----:B------:R-:W-:-:S04]  /*34d0*/  @!P6 IMAD R26, R16, R26, R17 ;  /* 0x0000001a101ae224 */ /* 0x000fc800078e0211 */
[----:B------:R-:W-:-:S06]  /*34e0*/  @!P6 IMAD.WIDE.U32 R26, R26, 0x8, R20 ;  /* 0x000000081a1ae825 */ /* 0x000fcc00078e0014 */
[----:B------:R-:W3:Y:S01]  /*34f0*/  @!P6 LDG.E.64 R26, desc[UR14][R26.64] ;  /* 0x0000000e1a1ae981 */ /* 0x000ee2000c1e1b00 */
[----:B--2---:R-:W-:Y:S01]  /*3500*/  @!P3 FADD.FTZ R14, R14, R22 ;  /* 0x000000160e0eb221 */ /* 0x004fe20000010000 */
[----:B------:R-:W-:Y:S01]  /*3510*/  IADD3 R22, R19, 0x1, RZ ;  /* 0x0000000113167810 */ /* 0x000fe20007ffe0ff */
[----:B------:R-:W-:Y:S01]  /*3520*/  @!P3 FADD.FTZ R15, R15, R23 ;  /* 0x000000170f0fb221 */ /* 0x000fe20000010000 */
        /* <DEDUP_REMOVED lines=8> */
[----:B------:R-:W4:Y:S01]  /*35b0*/  @!P5 LDG.E.64 R22, desc[UR14][R22.64] ;  /* 0x0000000e1616d981 */ /* 0x000f22000c1e1b00 */
[----:B--2---:R-:W-:Y:S01]  /*35c0*/  @!P3 FADD.FTZ R14, R14, R24 ;  /* 0x000000180e0eb221 */ /* 0x004fe20000010000 */
[----:B------:R-:W-:-:S03]  /*35d0*/  @!P3 FADD.FTZ R15, R15, R25 ;  /* 0x000000190f0fb221 */ /* 0x000fc60000010000 */
[----:B----4-:R-:W-:Y:S01]  /*35e0*/  @!P5 FADD.FTZ R14, R14, R22 ;  /* 0x000000160e0ed221 */ /* 0x010fe20000010000 */
        /* <DEDUP_REMOVED lines=9> */
[----:B------:R-:W2:Y:S02]  /*3680*/  @!P3 LDG.E.64 R24, desc[UR14][R24.64] ;  /* 0x0000000e1818b981 */ /* 0x000ea4000c1e1b00 */
[----:B---3--:R-:W-:Y:S01]  /*3690*/  @!P6 FADD.FTZ R14, R14, R26 ;  /* 0x0000001a0e0ee221 */ /* 0x008fe20000010000 */
[----:B------:R-:W-:Y:S01]  /*36a0*/  IADD3 R26, R19, 0x6, RZ ;  /* 0x00000006131a7810 */ /* 0x000fe20007ffe0ff */
[----:B------:R-:W3:Y:S01]  /*36b0*/  @!P5 LDG.E.64 R22, desc[UR14][R22.64] ;  /* 0x0000000e1616d981 */ /* 0x000ee2000c1e1b00 */
[----:B------:R-:W-:Y:S02]  /*36c0*/  @!P6 FADD.FTZ R15, R15, R27 ;  /* 0x0000001b0f0fe221 */ /* 0x000fe40000010000 */
[----:B------:R-:W-:-:S13]  /*36d0*/  ISETP.EQ.OR P6, PT, R26, UR13, P2 ;  /* 0x0000000d1a007c0c */ /* 0x000fda00097c2670 */
[----:B------:R-:W-:-:S04]  /*36e0*/  @!P6 IMAD R26, R16, R26, R17 ;  /* 0x0000001a101ae224 */ /* 0x000fc800078e0211 */
[----:B------:R-:W-:-:S06]  /*36f0*/  @!P6 IMAD.WIDE.U32 R26, R26, 0x8, R20 ;  /* 0x000000081a1ae825 */ /* 0x000fcc00078e0014 */
[----:B------:R-:W4:Y:S01]  /*3700*/  @!P6 LDG.E.64 R26, desc[UR14][R26.64] ;  /* 0x0000000e1a1ae981 */ /* 0x000f22000c1e1b00 */
[----:B--2---:R-:W-:Y:S01]  /*3710*/  @!P3 FADD.FTZ R14, R14, R24 ;  /* 0x000000180e0eb221 */ /* 0x004fe20000010000 */
[----:B------:R-:W-:-:S03]  /*3720*/  @!P3 FADD.FTZ R15, R15, R25 ;  /* 0x000000190f0fb221 */ /* 0x000fc60000010000 */
[----:B---3--:R-:W-:Y:S01]  /*3730*/  @!P5 FADD.FTZ R14, R14, R22 ;  /* 0x000000160e0ed221 */ /* 0x008fe20000010000 */
        /* <DEDUP_REMOVED lines=8> */
[----:B------:R-:W-:-:S04]  /*37c0*/  @!P5 IMAD.WIDE.U32 R22, R22, 0x8, R20 ;  /* 0x000000081616d825 */ /* 0x000fc800078e0014 */
[----:B----4-:R-:W-:Y:S01]  /*37d0*/  @!P6 FADD.FTZ R14, R14, R26 ;  /* 0x0000001a0e0ee221 */ /* 0x010fe20000010000 */
[----:B------:R-:W2:Y:S01]  /*37e0*/  @!P3 LDG.E.64 R24, desc[UR14][R24.64] ;  /* 0x0000000e1818b981 */ /* 0x000ea2000c1e1b00 */
[----:B------:R-:W-:Y:S01]  /*37f0*/  IADD3 R26, R19, 0x9, RZ ;  /* 0x00000009131a7810 */ /* 0x000fe20007ffe0ff */
[----:B------:R-:W-:Y:S02]  /*3800*/  @!P6 FADD.FTZ R15, R15, R27 ;  /* 0x0000001b0f0fe221 */ /* 0x000fe40000010000 */
[----:B------:R-:W3:Y:S01]  /*3810*/  @!P5 LDG.E.64 R22, desc[UR14][R22.64] ;  /* 0x0000000e1616d981 */ /* 0x000ee2000c1e1b00 */
        /* <DEDUP_REMOVED lines=15> */
[----:B----4-:R-:W-:Y:S01]  /*3910*/  @!P6 FADD.FTZ R14, R14, R26 ;  /* 0x0000001a0e0ee221 */ /* 0x010fe20000010000 */
[----:B------:R-:W-:Y:S01]  /*3920*/  IADD3 R26, R19, 0xc, RZ ;  /* 0x0000000c131a7810 */ /* 0x000fe20007ffe0ff */
[----:B------:R-:W-:-:S04]  /*3930*/  @!P5 IMAD.WIDE.U32 R22, R22, 0x8, R20 ;  /* 0x000000081616d825 */ /* 0x000fc800078e0014 */
[----:B------:R-:W-:Y:S01]  /*3940*/  @!P6 FADD.FTZ R15, R15, R27 ;  /* 0x0000001b0f0fe221 */ /* 0x000fe20000010000 */
[----:B------:R-:W2:Y:S01]  /*3950*/  @!P3 LDG.E.64 R24, desc[UR14][R24.64] ;  /* 0x0000000e1818b981 */ /* 0x000ea2000c1e1b00 */
[----:B------:R-:W-:-:S03]  /*3960*/  ISETP.EQ.OR P6, PT, R26, UR13, P2 ;  /* 0x0000000d1a007c0c */ /* 0x000fc600097c2670 */
[----:B------:R-:W3:Y:S10]  /*3970*/  @!P5 LDG.E.64 R22, desc[UR14][R22.64] ;  /* 0x0000000e1616d981 */ /* 0x000ef4000c1e1b00 */
[----:B------:R-:W-:-:S04]  /*3980*/  @!P6 IMAD R26, R16, R26, R17 ;  /* 0x0000001a101ae224 */ /* 0x000fc800078e0211 */
[----:B------:R-:W-:-:S06]  /*3990*/  @!P6 IMAD.WIDE.U32 R26, R26, 0x8, R20 ;  /* 0x000000081a1ae825 */ /* 0x000fcc00078e0014 */
[----:B------:R-:W4:Y:S01]  /*39a0*/  @!P6 LDG.E.64 R26, desc[UR14][R26.64] ;  /* 0x0000000e1a1ae981 */ /* 0x000f22000c1e1b00 */
[----:B--2---:R-:W-:Y:S01]  /*39b0*/  @!P3 FADD.FTZ R15, R15, R25 ;  /* 0x000000190f0fb221 */ /* 0x004fe20000010000 */
[----:B------:R-:W-:-:S03]  /*39c0*/  @!P3 FADD.FTZ R14, R14, R24 ;  /* 0x000000180e0eb221 */ /* 0x000fc60000010000 */
[----:B---3--:R-:W-:Y:S01]  /*39d0*/  @!P5 FADD.FTZ R15, R15, R23 ;  /* 0x000000170f0fd221 */ /* 0x008fe20000010000 */
[C---:B------:R-:W-:Y:S01]  /*39e0*/  IADD3 R23, R19.reuse, 0xd, RZ ;  /* 0x0000000d13177810 */ /* 0x040fe20007ffe0ff */
[----:B------:R-:W-:Y:S01]  /*39f0*/  @!P5 FADD.FTZ R14, R14, R22 ;  /* 0x000000160e0ed221 */ /* 0x000fe20000010000 */
[----:B------:R-:W-:Y:S02]  /*3a00*/  IADD3 R22, R19, 0xe, RZ ;  /* 0x0000000e13167810 */ /* 0x000fe40007ffe0ff */
[----:B------:R-:W-:Y:S02]  /*3a10*/  ISETP.EQ.OR P5, PT, R23, UR13, P2 ;  /* 0x0000000d17007c0c */ /* 0x000fe400097a2670 */
[----:B------:R-:W-:-:S11]  /*3a20*/  ISETP.EQ.OR P3, PT, R22, UR13, P2 ;  /* 0x0000000d16007c0c */ /* 0x000fd60009762670 */
[----:B------:R-:W-:Y:S02]  /*3a30*/  @!P5 IMAD R24, R16, R23, R17 ;  /* 0x000000171018d224 */ /* 0x000fe400078e0211 */
[----:B----4-:R-:W-:Y:S01]  /*3a40*/  @!P6 FADD.FTZ R14, R14, R26 ;  /* 0x0000001a0e0ee221 */ /* 0x010fe20000010000 */
[----:B------:R-:W-:Y:S01]  /*3a50*/  IADD3 R26, R19, 0xf, RZ ;  /* 0x0000000f131a7810 */ /* 0x000fe20007ffe0ff */
[----:B------:R-:W-:-:S04]  /*3a60*/  @!P5 IMAD.WIDE.U32 R24, R24, 0x8, R20 ;  /* 0x000000081818d825 */ /* 0x000fc800078e0014 */
[----:B------:R-:W-:Y:S01]  /*3a70*/  @!P6 FADD.FTZ R15, R15, R27 ;  /* 0x0000001b0f0fe221 */ /* 0x000fe20000010000 */
[----:B------:R-:W-:Y:S01]  /*3a80*/  @!P3 IMAD R22, R16, R22, R17 ;  /* 0x000000161016b224 */ /* 0x000fe200078e0211 */
[----:B------:R-:W-:Y:S01]  /*3a90*/  ISETP.EQ.OR P6, PT, R26, UR13, P2 ;  /* 0x0000000d1a007c0c */ /* 0x000fe200097c2670 */
[----:B------:R-:W2:Y:S02]  /*3aa0*/  @!P5 LDG.E.64 R24, desc[UR14][R24.64] ;  /* 0x0000000e1818d981 */ /* 0x000ea4000c1e1b00 */
[----:B------:R-:W-:-:S06]  /*3ab0*/  @!P3 IMAD.WIDE.U32 R22, R22, 0x8, R20 ;  /* 0x000000081616b825 */ /* 0x000fcc00078e0014 */
[----:B------:R-:W3:Y:S04]  /*3ac0*/  @!P3 LDG.E.64 R22, desc[UR14][R22.64] ;  /* 0x0000000e1616b981 */ /* 0x000ee8000c1e1b00 */
[----:B------:R-:W-:-:S04]  /*3ad0*/  @!P6 IMAD R26, R16, R26, R17 ;  /* 0x0000001a101ae224 */ /* 0x000fc800078e0211 */
[----:B------:R-:W-:-:S06]  /*3ae0*/  @!P6 IMAD.WIDE.U32 R26, R26, 0x8, R20 ;  /* 0x000000081a1ae825 */ /* 0x000fcc00078e0014 */
[----:B------:R-:W4:Y:S01]  /*3af0*/  @!P6 LDG.E.64 R26, desc[UR14][R26.64] ;  /* 0x0000000e1a1ae981 */ /* 0x000f22000c1e1b00 */
[----:B------:R-:W-:Y:S02]  /*3b00*/  IADD3 R18, R18, -0x10, RZ ;  /* 0xfffffff012127810 */ /* 0x000fe40007ffe0ff */
[----:B------:R-:W-:Y:S01]  /*3b10*/  IADD3 R19, R19, 0x10, RZ ;  /* 0x0000001013137810 */ /* 0x000fe20007ffe0ff */
[----:B--2---:R-:W-:Y:S01]  /*3b20*/  @!P5 FADD.FTZ R14, R14, R24 ;  /* 0x000000180e0ed221 */ /* 0x004fe20000010000 */
[----:B------:R-:W-:-:S03]  /*3b30*/  @!P5 FADD.FTZ R15, R15, R25 ;  /* 0x000000190f0fd221 */ /* 0x000fc60000010000 */
[----:B---3--:R-:W-:Y:S01]  /*3b40*/  @!P3 FADD.FTZ R14, R14, R22 ;  /* 0x000000160e0eb221 */ /* 0x008fe20000010000 */
[----:B------:R-:W-:Y:S01]  /*3b50*/  @!P3 FADD.FTZ R15, R15, R23 ;  /* 0x000000170f0fb221 */ /* 0x000fe20000010000 */
[----:B------:R-:W-:Y:S02]  /*3b60*/  ISETP.GT.AND P3, PT, R18, 0xc, PT ;  /* 0x0000000c1200780c */ /* 0x000fe40003f64270 */
[----:B----4-:R-:W-:Y:S01]  /*3b70*/  @!P6 FADD.FTZ R14, R14, R26 ;  /* 0x0000001a0e0ee221 */ /* 0x010fe20000010000 */
[----:B------:R-:W-:-:S10]  /*3b80*/  @!P6 FADD.FTZ R15, R15, R27 ;  /* 0x0000001b0f0fe221 */ /* 0x000fd40000010000 */
[----:B------:R-:W-:Y:S05]  /*3b90*/  @P3 BRA `(.L_x_1068) ;  /* 0xfffffff800343947 */ /* 0x000fea000383ffff */
.L_x_1067:
[----:B------:R-:W-:-:S13]  /*3ba0*/  ISETP.GT.AND P3, PT, R18, 0x4, PT ;  /* 0x000000041200780c */ /* 0x000fda0003f64270 */
[----:B------:R-:W-:Y:S05]  /*3bb0*/  @!P3 BRA `(.L_x_1069) ;  /* 0x0000000000ecb947 */ /* 0x000fea0003800000 */
[C---:B------:R-:W-:Y:S02]  /*3bc0*/  ISETP.EQ.OR P0, PT, R19.reuse, UR13, P2 ;  /* 0x0000000d13007c0c */ /* 0x040fe40009702670 */
[----:B------:R-:W-:-:S04]  /*3bd0*/  IADD3 R22, R19, 0x1, RZ ;  /* 0x0000000113167810 */ /* 0x000fc80007ffe0ff */
[----:B------:R-:W-:-:S07]  /*3be0*/  ISETP.EQ.OR P3, PT, R22, UR13, P2 ;  /* 0x0000000d16007c0c */ /* 0x000fce0009762670 */
[----:B------:R-:W-:-:S04]  /*3bf0*/  @!P0 IMAD R24, R19, R16, R17 ;  /* 0x0000001013188224 */ /* 0x000fc800078e0211 */
[----:B------:R-:W-:-:S06]  /*3c00*/  @!P0 IMAD.WIDE.U32 R24, R24, 0x8, R20 ;  /* 0x0000000818188825 */ /* 0x000fcc00078e0014 */
[----:B------:R-:W2:Y:S01]  /*3c10*/  @!P0 LDG.E.64 R24, desc[UR14][R24.64] ;  /* 0x0000000e18188981 */ /* 0x000ea2000c1e1b00 */
[----:B------:R-:W-:-:S04]  /*3c20*/  @!P3 IMAD R22, R16, R22, R17 ;  /* 0x000000161016b224 */ /* 0x000fc800078e0211 */
[----:B------:R-:W-:-:S06]  /*3c30*/  @!P3 IMAD.WIDE.U32 R22, R22, 0x8, R20 ;  /* 0x000000081616b825 */ /* 0x000fcc00078e0014 */
[----:B------:R-:W3:Y:S01]  /*3c40*/  @!P3 LDG.E.64 R22, desc[UR14][R22.64] ;  /* 0x0000000e1616b981 */ /* 0x000ee2000c1e1b00 */
[C---:B------:R-:W-:Y:S02]  /*3c50*/  IADD3 R27, R19.reuse, 0x2, RZ ;  /* 0x00000002131b7810 */ /* 0x040fe40007ffe0ff */
[----:B------:R-:W-:Y:S02]  /*3c60*/  IADD3 R26, R19, 0x3, RZ ;  /* 0x00000003131a7810 */ /* 0x000fe40007ffe0ff */
[----:B------:R-:W-:Y:S02]  /*3c70*/  ISETP.EQ.OR P5, PT, R27, UR13, P2 ;  /* 0x0000000d1b007c0c */ /* 0x000fe400097a2670 */
[----:B------:R-:W-:Y:S02]  /*3c80*/  ISETP.EQ.OR P6, PT, R26, UR13, P2 ;  /* 0x0000000d1a007c0c */ /* 0x000fe400097c2670 */
[----:B------:R-:W-:-:S11]  /*3c90*/  IADD3 R19, R19, 0x4, RZ ;  /* 0x0000000413137810 */ /* 0x000fd60007ffe0ff */
[--C-:B------:R-:W-:Y:S02]  /*3ca0*/  @!P6 IMAD R26, R16, R26, R17.reuse ;  /* 0x0000001a101ae224 */ /* 0x100fe400078e0211 */
[----:B--2---:R-:W-:Y:S01]  /*3cb0*/  @!P0 FADD.FTZ R14, R14, R24 ;  /* 0x000000180e0e8221 */ /* 0x004fe20000010000 */
[----:B------:R-:W-:Y:S02]  /*3cc0*/  @!P5 IMAD R24, R16, R27, R17 ;  /* 0x0000001b1018d224 */ /* 0x000fe400078e0211 */
[----:B------:R-:W-:Y:S01]  /*3cd0*/  @!P0 FADD.FTZ R15, R15, R25 ;  /* 0x000000190f0f8221 */ /* 0x000fe20000010000 */
[----:B------:R-:W-:Y:S01]  /*3ce0*/  ISETP.EQ.OR P0, PT, R19, UR13, P2 ;  /* 0x0000000d13007c0c */ /* 0x000fe20009702670 */
[----:B------:R-:W-:-:S04]  /*3cf0*/  @!P5 IMAD.WIDE.U32 R24, R24, 0x8, R20 ;  /* 0x000000081818d825 */ /* 0x000fc800078e0014 */
[----:B------:R-:W-:Y:S02]  /*3d00*/  @!P6 IMAD.WIDE.U32 R26, R26, 0x8, R20 ;  /* 0x000000081a1ae825 */ /* 0x000fe400078e0014 */
[----:B------:R-:W2:Y:S02]  /*3d10*/  @!P5 LDG.E.64 R24, desc[UR14][R24.64] ;  /* 0x0000000e1818d981 */ /* 0x000ea4000c1e1b00 */
[----:B---3--:R-:W-:Y:S02]  /*3d20*/  @!P3 FADD.FTZ R14, R14, R22 ;  /* 0x000000160e0eb221 */ /* 0x008fe40000010000 */
[----:B------:R-:W3:Y:S02]  /*3d30*/  @!P6 LDG.E.64 R26, desc[UR14][R26.64] ;  /* 0x0000000e1a1ae981 */ /* 0x000ee4000c1e1b00 */
[----:B------:R-:W-:Y:S02]  /*3d40*/  @!P0 IMAD R22, R16, R19, R17 ;  /* 0x0000001310168224 */ /* 0x000fe400078e0211 */
[----:B------:R-:W-:-:S02]  /*3d50*/  @!P3 FADD.FTZ R15, R15, R23 ;  /* 0x000000170f0fb221 */ /* 0x000fc40000010000 */
[----:B------:R-:W-:-:S06]  /*3d60*/  @!P0 IMAD.WIDE.U32 R22, R22, 0x8, R20 ;  /* 0x0000000816168825 */ /* 0x000fcc00078e0014 */
[----:B------:R-:W4:Y:S01]  /*3d70*/  @!P0 LDG.E.64 R22, desc[UR14][R22.64] ;  /* 0x0000000e16168981 */ /* 0x000f22000c1e1b00 */
[----:B--2---:R-:W-:Y:S01]  /*3d80*/  @!P5 FADD.FTZ R14, R14, R24 ;  /* 0x000000180e0ed221 */ /* 0x004fe20000010000 */
[----:B------:R-:W-:Y:S01]  /*3d90*/  IADD3 R24, R19, 0x1, RZ ;  /* 0x0000000113187810 */ /* 0x000fe20007ffe0ff */
[----:B------:R-:W-:Y:S01]  /*3da0*/  @!P5 FADD.FTZ R15, R15, R25 ;  /* 0x000000190f0fd221 */ /* 0x000fe20000010000 */
[----:B------:R-:W-:Y:S01]  /*3db0*/  IADD3 R25, R19, 0x2, RZ ;  /* 0x0000000213197810 */ /* 0x000fe20007ffe0ff */
[----:B---3--:R-:W-:Y:S01]  /*3dc0*/  @!P6 FADD.FTZ R14, R14, R26 ;  /* 0x0000001a0e0ee221 */ /* 0x008fe20000010000 */
[----:B------:R-:W-:Y:S01]  /*3dd0*/  ISETP.EQ.OR P5, PT, R24, UR13, P2 ;  /* 0x0000000d18007c0c */ /* 0x000fe200097a2670 */
[----:B------:R-:W-:Y:S01]  /*3de0*/  @!P6 FADD.FTZ R15, R15, R27 ;  /* 0x0000001b0f0fe221 */ /* 0x000fe20000010000 */
[----:B------:R-:W-:Y:S02]  /*3df0*/  ISETP.EQ.OR P6, PT, R25, UR13, P2 ;  /* 0x0000000d19007c0c */ /* 0x000fe400097c2670 */
[----:B------:R-:W-:-:S04]  /*3e00*/  IADD3 R26, R19, 0x3, RZ ;  /* 0x00000003131a7810 */ /* 0x000fc80007ffe0ff */
[----:B------:R-:W-:Y:S01]  /*3e10*/  ISETP.EQ.OR P3, PT, R26, UR13, P2 ;  /* 0x0000000d1a007c0c */ /* 0x000fe20009762670 */
[----:B----4-:R-:W-:Y:S01]  /*3e20*/  @!P0 FADD.FTZ R14, R14, R22 ;  /* 0x000000160e0e8221 */ /* 0x010fe20000010000 */
[----:B------:R-:W-:-:S03]  /*3e30*/  @!P0 FADD.FTZ R15, R15, R23 ;  /* 0x000000170f0f8221 */ /* 0x000fc60000010000 */
[C-C-:B------:R-:W-:Y:S02]  /*3e40*/  @!P5 IMAD R24, R16.reuse, R24, R17.reuse ;  /* 0x000000181018d224 */ /* 0x140fe400078e0211 */
        /* <DEDUP_REMOVED lines=9> */
[----:B------:R-:W-:Y:S02]  /*3ee0*/  PLOP3.LUT P0, PT, PT, PT, PT, 0x8, 0x0 ;  /* 0x000000000000781c */ /* 0x000fe40003f0e170 */
[----:B------:R-:W-:Y:S02]  /*3ef0*/  IADD3 R18, R18, -0x4, RZ ;  /* 0xfffffffc12127810 */ /* 0x000fe40007ffe0ff */
[----:B------:R-:W-:Y:S01]  /*3f00*/  IADD3 R19, R19, 0x4, RZ ;  /* 0x0000000413137810 */ /* 0x000fe20007ffe0ff */
[----:B--2---:R-:W-:Y:S01]  /*3f10*/  @!P5 FADD.FTZ R14, R14, R24 ;  /* 0x000000180e0ed221 */ /* 0x004fe20000010000 */
[----:B------:R-:W-:-:S03]  /*3f20*/  @!P5 FADD.FTZ R15, R15, R25 ;  /* 0x000000190f0fd221 */ /* 0x000fc60000010000 */
[----:B---3--:R-:W-:Y:S01]  /*3f30*/  @!P6 FADD.FTZ R14, R14, R22 ;  /* 0x000000160e0ee221 */ /* 0x008fe20000010000 */
[----:B------:R-:W-:-:S03]  /*3f40*/  @!P6 FADD.FTZ R15, R15, R23 ;  /* 0x000000170f0fe221 */ /* 0x000fc60000010000 */
[----:B----4-:R-:W-:Y:S01]  /*3f50*/  @!P3 FADD.FTZ R14, R14, R26 ;  /* 0x0000001a0e0eb221 */ /* 0x010fe20000010000 */
[----:B------:R-:W-:-:S07]  /*3f60*/  @!P3 FADD.FTZ R15, R15, R27 ;  /* 0x0000001b0f0fb221 */ /* 0x000fce0000010000 */
.L_x_1069:
[----:B------:R-:W-:-:S13]  /*3f70*/  ISETP.NE.OR P0, PT, R18, RZ, P0 ;  /* 0x000000ff1200720c */ /* 0x000fda0000705670 */
[----:B------:R-:W-:Y:S05]  /*3f80*/  @!P0 BRA `(.L_x_1065) ;  /* 0x00000000007c8947 */ /* 0x000fea0003800000 */
.L_x_1066:
[----:B------:R-:W-:-:S13]  /*3f90*/  ISETP.EQ.OR P3, PT, R19, UR13, P2 ;  /* 0x0000000d13007c0c */ /* 0x000fda0009762670 */
[----:B------:R-:W-:-:S04]  /*3fa0*/  @!P3 IMAD R24, R16, R19, R17 ;  /* 0x000000131018b224 */ /* 0x000fc800078e0211 */
[----:B------:R-:W-:-:S06]  /*3fb0*/  @!P3 IMAD.WIDE.U32 R24, R24, 0x8, R20 ;  /* 0x000000081818b825 */ /* 0x000fcc00078e0014 */
[----:B------:R-:W2:Y:S01]  /*3fc0*/  @!P3 LDG.E.64 R24, desc[UR14][R24.64] ;  /* 0x0000000e1818b981 */ /* 0x000ea2000c1e1b00 */
        /* <DEDUP_REMOVED lines=8> */
[----:B------:R-:W3:Y:S04]  /*4050*/  @!P5 LDG.E.64 R22, desc[UR14][R22.64] ;  /* 0x0000000e1616d981 */ /* 0x000ee8000c1e1b00 */
[----:B------:R-:W4:Y:S01]  /*4060*/  @!P6 LDG.E.64 R26, desc[UR14][R26.64] ;  /* 0x0000000e1a1ae981 */ /* 0x000f22000c1e1b00 */
[----:B--2---:R-:W-:Y:S01]  /*4070*/  @!P3 FADD.FTZ R14, R14, R24 ;  /* 0x000000180e0eb221 */ /* 0x004fe20000010000 */
[----:B------:R-:W-:-:S04]  /*4080*/  IADD3 R24, R19, 0x3, RZ ;  /* 0x0000000313187810 */ /* 0x000fc80007ffe0ff */
[----:B------:R-:W-:Y:S01]  /*4090*/  ISETP.EQ.OR P0, PT, R24, UR13, P2 ;  /* 0x0000000d18007c0c */ /* 0x000fe20009702670 */
[----:B------:R-:W-:-:S12]  /*40a0*/  @!P3 FADD.FTZ R15, R15, R25 ;  /* 0x000000190f0fb221 */ /* 0x000fd80000010000 */
[----:B------:R-:W-:-:S04]  /*40b0*/  @!P0 IMAD R24, R16, R24, R17 ;  /* 0x0000001810188224 */ /* 0x000fc800078e0211 */
[----:B------:R-:W-:-:S06]  /*40c0*/  @!P0 IMAD.WIDE.U32 R24, R24, 0x8, R20 ;  /* 0x0000000818188825 */ /* 0x000fcc00078e0014 */
[----:B------:R-:W2:Y:S01]  /*40d0*/  @!P0 LDG.E.64 R24, desc[UR14][R24.64] ;  /* 0x0000000e18188981 */ /* 0x000ea2000c1e1b00 */
[----:B------:R-:W-:-:S04]  /*40e0*/  IADD3 R18, R18, -0x4, RZ ;  /* 0xfffffffc12127810 */ /* 0x000fc80007ffe0ff */
[----:B------:R-:W-:Y:S01]  /*40f0*/  ISETP.NE.AND P3, PT, R18, RZ, PT ;  /* 0x000000ff1200720c */ /* 0x000fe20003f65270 */
[----:B---3--:R-:W-:Y:S01]  /*4100*/  @!P5 FADD.FTZ R14, R14, R22 ;  /* 0x000000160e0ed221 */ /* 0x008fe20000010000 */
[----:B------:R-:W-:-:S03]  /*4110*/  @!P5 FADD.FTZ R15, R15, R23 ;  /* 0x000000170f0fd221 */ /* 0x000fc60000010000 */
[----:B----4-:R-:W-:Y:S01]  /*4120*/  @!P6 FADD.FTZ R14, R14, R26 ;  /* 0x0000001a0e0ee221 */ /* 0x010fe20000010000 */
[----:B------:R-:W-:Y:S01]  /*4130*/  @!P6 FADD.FTZ R15, R15, R27 ;  /* 0x0000001b0f0fe221 */ /* 0x000fe20000010000 */
[----:B------:R-:W-:Y:S02]  /*4140*/  IADD3 R19, R19, 0x4, RZ ;  /* 0x0000000413137810 */ /* 0x000fe40007ffe0ff */
[----:B--2---:R-:W-:Y:S01]  /*4150*/  @!P0 FADD.FTZ R14, R14, R24 ;  /* 0x000000180e0e8221 */ /* 0x004fe20000010000 */
[----:B------:R-:W-:-:S03]  /*4160*/  @!P0 FADD.FTZ R15, R15, R25 ;  /* 0x000000190f0f8221 */ /* 0x000fc60000010000 */
[----:B------:R-:W-:Y:S05]  /*4170*/  @P3 BRA `(.L_x_1066) ;  /* 0xfffffffc00843947 */ /* 0x000fea000383ffff */
.L_x_1065:
        /* <DEDUP_REMOVED lines=11> */
.L_x_1071:
[----:B------:R-:W-:Y:S05]  /*4230*/  BSYNC B0 ;  /* 0x0000000000007941 */ /* 0x000fea0003800000 */
.L_x_1070:
        /* <DEDUP_REMOVED lines=16> */
.L_x_1062:
[----:B------:R-:W1:Y:S01]  /*4340*/  S2UR UR11, SR_CgaCtaId ;  /* 0x00000000000b79c3 */ /* 0x000e620000008800 */
[----:B------:R-:W-:Y:S01]  /*4350*/  UMOV UR10, 0x400 ;  /* 0x00000400000a7882 */ /* 0x000fe20000000000 */
[C---:B0-----:R-:W-:Y:S02]  /*4360*/  IADD3 R25, R33.reuse, 0x80, RZ ;  /* 0x0000008021197810 */ /* 0x041fe40007ffe0ff */
[----:B------:R-:W-:Y:S02]  /*4370*/  IADD3 R26, R33, 0x80, RZ ;  /* 0x00000080211a7810 */ /* 0x000fe40007ffe0ff */
[----:B------:R-:W-:Y:S02]  /*4380*/  SHF.R.S32.HI R27, RZ, 0x1f, R44 ;  /* 0x0000001fff1b7819 */ /* 0x000fe4000001142c */
[----:B------:R-:W-:Y:S02]  /*4390*/  SHF.R.S32.HI R26, RZ, 0x1f, R26 ;  /* 0x0000001fff1a7819 */ /* 0x000fe4000001141a */
[----:B------:R-:W-:Y:S01]  /*43a0*/  SHF.R.S32.HI R23, RZ, 0x1f, R45 ;  /* 0x0000001fff177819 */ /* 0x000fe2000001142d */
[----:B-1----:R-:W-:-:S09]  /*43b0*/  ULEA UR10, UR11, UR10, 0x18 ;  /* 0x0000000a0b0a7291 */ /* 0x002fd2000f8ec03f */
[----:B------:R-:W-:Y:S01]  /*43c0*/  @!P2 STS.64 [UR10+0xc0], R14 ;  /* 0x0000c00eff00a988 */ /* 0x000fe20008000a0a */
[----:B------:R-:W-:Y:S06]  /*43d0*/  BAR.SYNC.DEFER_BLOCKING 0x0 ;  /* 0x0000000000007b1d */ /* 0x000fec0000010000 */
[----:B------:R-:W0:Y:S01]  /*43e0*/  LDS.64 R14, [UR10+0xc0] ;  /* 0x0000c00aff0e7984 */ /* 0x000e220008000a00 */
        /* <DEDUP_REMOVED lines=8> */
[----:B------:R-:W-:-:S02]  /*4470*/  ISETP.GT.U32.OR P0, PT, R32, 0x27f, P0 ;  /* 0x0000027f2000780c */ /* 0x000fc40000704470 */
[C---:B------:R-:W-:Y:S02]  /*4480*/  ISETP.GT.U32.OR P2, PT, R32.reuse, 0x27f, P2 ;  /* 0x0000027f2000780c */ /* 0x040fe40001744470 */
[----:B------:R-:W-:Y:S01]  /*4490*/  ISETP.GT.U32.OR P3, PT, R32, 0x27f, P3 ;  /* 0x0000027f2000780c */ /* 0x000fe20001f64470 */
[----:B0-----:R-:W-:Y:S01]  /*44a0*/  FMUL.FTZ R0, R14, UR10 ;  /* 0x0000000a0e007c20 */ /* 0x001fe20008410000 */
[----:B------:R-:W-:Y:S01]  /*44b0*/  FMUL.FTZ R20, R15, UR10 ;  /* 0x0000000a0f147c20 */ /* 0x000fe20008410000 */
[----:B------:R-:W-:Y:S10]  /*44c0*/  @!P4 BRA `(.L_x_1072) ;  /* 0x000000000048c947 */ /* 0x000ff40003800000 */
        /* <DEDUP_REMOVED lines=18> */
.L_x_1072:
[----:B------:R-:W-:Y:S04]  /*45f0*/  BSSY B0, `(.L_x_1073) ;  /* 0x0000014000007945 */ /* 0x000fe80003800000 */
[----:B------:R-:W-:Y:S05]  /*4600*/  @!P1 BRA `(.L_x_1074) ;  /* 0x0000000000489947 */ /* 0x000fea0003800000 */
[----:B------:R-:W-:Y:S01]  /*4610*/  SHF.R.S32.HI R14, RZ, 0x1f, R33 ;  /* 0x0000001fff0e7819 */ /* 0x000fe20000011421 */
[----:B------:R-:W-:Y:S01]  /*4620*/  ULDC.64 UR10, c[0x0][0x288] ;  /* 0x0000a200000a7ab9 */ /* 0x000fe20000000a00 */
[----:B------:R-:W-:Y:S01]  /*4630*/  MOV R15, R3 ;  /* 0x00000003000f7202 */ /* 0x000fe20000000f00 */
[-CC-:B------:R-:W-:Y:S01]  /*4640*/  FFMA.FTZ R39, R39, R0.reuse, R20.reuse ;  /* 0x0000000027277223 */ /* 0x180fe20000010014 */
[----:B------:R-:W-:Y:S01]  /*4650*/  FFMA.FTZ R38, R38, R0, R20 ;  /* 0x0000000026267223 */ /* 0x000fe20000010014 */
[----:B------:R-:W-:Y:S01]  /*4660*/  IMAD R16, R14, UR10, RZ ;  /* 0x0000000a0e107c24 */ /* 0x000fe2000f8e02ff */
[----:B------:R-:W-:Y:S01]  /*4670*/  MOV R14, R30 ;  /* 0x0000001e000e7202 */ /* 0x000fe20000000f00 */
[----:B------:R-:W-:Y:S01]  /*4680*/  FFMA.FTZ R18, R10, R28, -R39 ;  /* 0x0000001c0a127223 */ /* 0x000fe20000010827 */
[----:B------:R-:W-:Y:S01]  /*4690*/  FFMA.FTZ R19, R11, R29, -R38 ;  /* 0x0000001d0b137223 */ /* 0x000fe20000010826 */
[C---:B------:R-:W-:Y:S02]  /*46a0*/  IMAD R17, R33.reuse, UR11, R16 ;  /* 0x0000000b21117c24 */ /* 0x040fe4000f8e0210 */
[----:B------:R-:W-:Y:S01]  /*46b0*/  IMAD.WIDE.U32 R14, R33, UR10, R14 ;  /* 0x0000000a210e7c25 */ /* 0x000fe2000f8e000e */
[----:B------:R-:W-:-:S03]  /*46c0*/  ULDC.64 UR10, c[0x0][0x210] ;  /* 0x00008400000a7ab9 */ /* 0x000fc60000000a00 */
[----:B------:R-:W-:Y:S01]  /*46d0*/  FMUL.FTZ R18, R18, UR16 ;  /* 0x0000001012127c20 */ /* 0x000fe20008410000 */
[----:B------:R-:W-:Y:S01]  /*46e0*/  FMUL.FTZ R19, R19, UR16 ;  /* 0x0000001013137c20 */ /* 0x000fe20008410000 */
[----:B------:R-:W-:Y:S02]  /*46f0*/  LEA R16, P5, R14, UR10, 0x2 ;  /* 0x0000000a0e107c11 */ /* 0x000fe4000f8a10ff */
[----:B------:R-:W-:-:S04]  /*4700*/  IADD3 R17, R15, R17, RZ ;  /* 0x000000110f117210 */ /* 0x000fc80007ffe0ff */
[----:B------:R-:W-:-:S05]  /*4710*/  LEA.HI.X R17, R14, UR11, R17, 0x2, P5 ;  /* 0x0000000b0e117c11 */ /* 0x000fca000a8f1411 */
[----:B------:R0:W-:Y:S02]  /*4720*/  STG.E.64 desc[UR14][R16.64], R18 ;  /* 0x0000001210007986 */ /* 0x0001e4000c101b0e */
.L_x_1074:
[----:B------:R-:W-:Y:S05]  /*4730*/  BSYNC B0 ;  /* 0x0000000000007941 */ /* 0x000fea0003800000 */
.L_x_1073:
        /* <DEDUP_REMOVED lines=19> */
.L_x_1075:
[----:B------:R-:W-:Y:S04]  /*4870*/  BSSY B0, `(.L_x_1076) ;  /* 0x0000013000007945 */ /* 0x000fe80003800000 */
[----:B------:R-:W-:Y:S05]  /*4880*/  @P0 BRA `(.L_x_1077) ;  /* 0x0000000000440947 */ /* 0x000fea0003800000 */
[----:B------:R-:W-:Y:S01]  /*4890*/  ULDC.64 UR10, c[0x0][0x288] ;  /* 0x0000a200000a7ab9 */ /* 0x000fe20000000a00 */
[----:B------:R-:W-:Y:S01]  /*48a0*/  MOV R14, R30 ;  /* 0x0000001e000e7202 */ /* 0x000fe20000000f00 */
[----:B0-----:R-:W-:Y:S01]  /*48b0*/  IMAD R17, R27, UR10, RZ ;  /* 0x0000000a1b117c24 */ /* 0x001fe2000f8e02ff */
[----:B------:R-:W-:Y:S01]  /*48c0*/  MOV R15, R3 ;  /* 0x00000003000f7202 */ /* 0x000fe20000000f00 */
[-CC-:B------:R-:W-:Y:S01]  /*48d0*/  FFMA.FTZ R37, R37, R0.reuse, R20.reuse ;  /* 0x0000000025257223 */ /* 0x180fe20000010014 */
[----:B------:R-:W-:Y:S01]  /*48e0*/  FFMA.FTZ R36, R36, R0, R20 ;  /* 0x0000000024247223 */ /* 0x000fe20000010014 */
[C---:B------:R-:W-:Y:S02]  /*48f0*/  IMAD R17, R44.reuse, UR11, R17 ;  /* 0x0000000b2c117c24 */ /* 0x040fe4000f8e0211 */
[----:B------:R-:W-:Y:S01]  /*4900*/  IMAD.WIDE.U32 R14, R44, UR10, R14 ;  /* 0x0000000a2c0e7c25 */ /* 0x000fe2000f8e000e */
[----:B------:R-:W-:-:S03]  /*4910*/  ULDC.64 UR10, c[0x0][0x210] ;  /* 0x00008400000a7ab9 */ /* 0x000fc60000000a00 */
[----:B------:R-:W-:Y:S01]  /*4920*/  FFMA.FTZ R16, R10, R4, -R37 ;  /* 0x000000040a107223 */ /* 0x000fe20000010825 */
[----:B------:R-:W-:Y:S01]  /*4930*/  IADD3 R15, R15, R17, RZ ;  /* 0x000000110f0f7210 */ /* 0x000fe20007ffe0ff */
[----:B------:R-:W-:Y:S01]  /*4940*/  FFMA.FTZ R17, R11, R5, -R36 ;  /* 0x000000050b117223 */ /* 0x000fe20000010824 */
[----:B------:R-:W-:Y:S01]  /*4950*/  LEA R4, P0, R14, UR10, 0x2 ;  /* 0x0000000a0e047c11 */ /* 0x000fe2000f8010ff */
[----:B------:R-:W-:Y:S02]  /*4960*/  FMUL.FTZ R16, R16, UR16 ;  /* 0x0000001010107c20 */ /* 0x000fe40008410000 */
[----:B------:R-:W-:Y:S01]  /*4970*/  FMUL.FTZ R17, R17, UR16 ;  /* 0x0000001011117c20 */ /* 0x000fe20008410000 */
[----:B------:R-:W-:-:S05]  /*4980*/  LEA.HI.X R5, R14, UR11, R15, 0x2, P0 ;  /* 0x0000000b0e057c11 */ /* 0x000fca00080f140f */
[----:B------:R1:W-:Y:S04]  /*4990*/  STG.E.64 desc[UR14][R4.64], R16 ;  /* 0x0000001004007986 */ /* 0x0003e8000c101b0e */
.L_x_1077:
[----:B------:R-:W-:Y:S05]  /*49a0*/  BSYNC B0 ;  /* 0x0000000000007941 */ /* 0x000fea0003800000 */
.L_x_1076:
[----:B------:R-:W-:Y:S05]  /*49b0*/  @!P4 BRA `(.L_x_1078) ;  /* 0x000000000048c947 */ /* 0x000fea0003800000 */
[----:B-1----:R-:W-:Y:S01]  /*49c0*/  FFMA.FTZ R4, R35, R10, R12 ;  /* 0x0000000a23047223 */ /* 0x002fe2000001000c */
[----:B------:R-:W-:-:S03]  /*49d0*/  FFMA.FTZ R5, R34, R11, R13 ;  /* 0x0000000b22057223 */ /* 0x000fc6000001000d */
[----:B------:R-:W-:Y:S01]  /*49e0*/  FMUL.FTZ R14, R4, -1.4426950216293334961 ;  /* 0xbfb8aa3b040e7820 */ /* 0x000fe20000410000 */
[----:B0-----:R-:W-:-:S05]  /*49f0*/  FMUL.FTZ R16, R5, -1.4426950216293334961 ;  /* 0xbfb8aa3b05107820 */ /* 0x001fca0000410000 */
        /* <DEDUP_REMOVED lines=14> */
.L_x_1078:
[----:B------:R-:W-:Y:S04]  /*4ae0*/  BSSY B0, `(.L_x_1079) ;  /* 0x0000013000007945 */ /* 0x000fe80003800000 */
[----:B------:R-:W-:Y:S05]  /*4af0*/  @P2 BRA `(.L_x_1080) ;  /* 0x0000000000442947 */ /* 0x000fea0003800000 */
[----:B------:R-:W-:Y:S01]  /*4b00*/  ULDC.64 UR10, c[0x0][0x288] ;  /* 0x0000a200000a7ab9 */ /* 0x000fe20000000a00 */
[----:B-1----:R-:W-:Y:S01]  /*4b10*/  MOV R4, R30 ;  /* 0x0000001e00047202 */ /* 0x002fe20000000f00 */
[----:B------:R-:W-:Y:S01]  /*4b20*/  IMAD R14, R26, UR10, RZ ;  /* 0x0000000a1a0e7c24 */ /* 0x000fe2000f8e02ff */
        /* <DEDUP_REMOVED lines=14> */
.L_x_1080:
[----:B------:R-:W-:Y:S05]  /*4c10*/  BSYNC B0 ;  /* 0x0000000000007941 */ /* 0x000fea0003800000 */
.L_x_1079:
[----:B------:R-:W-:Y:S05]  /*4c20*/  @!P4 BRA `(.L_x_1081) ;  /* 0x000000000048c947 */ /* 0x000fea0003800000 */
[----:B------:R-:W-:Y:S01]  /*4c30*/  FFMA.FTZ R12, R41, R10, R12 ;  /* 0x0000000a290c7223 */ /* 0x000fe2000001000c */
[----:B------:R-:W-:-:S03]  /*4c40*/  FFMA.FTZ R13, R40, R11, R13 ;  /* 0x0000000b280d7223 */ /* 0x000fc6000001000d */
[----:B-1----:R-:W-:Y:S01]  /*4c50*/  FMUL.FTZ R4, R12, -1.4426950216293334961 ;  /* 0xbfb8aa3b0c047820 */ /* 0x002fe20000410000 */
[----:B--2---:R-:W-:-:S05]  /*4c60*/  FMUL.FTZ R6, R13, -1.4426950216293334961 ;  /* 0xbfb8aa3b0d067820 */ /* 0x004fca0000410000 */
        /* <DEDUP_REMOVED lines=14> */
.L_x_1081:
[----:B------:R-:W-:Y:S04]  /*4d50*/  BSSY B0, `(.L_x_1082) ;  /* 0x0000012000007945 */ /* 0x000fe80003800000 */
[----:B------:R-:W-:Y:S05]  /*4d60*/  @P3 BRA `(.L_x_1083) ;  /* 0x0000000000403947 */ /* 0x000fea0003800000 */
[----:B------:R-:W-:Y:S01]  /*4d70*/  ULDC.64 UR10, c[0x0][0x288] ;  /* 0x0000a200000a7ab9 */ /* 0x000fe20000000a00 */
[----:B------:R-:W-:Y:S01]  /*4d80*/  MOV R2, R30 ;  /* 0x0000001e00027202 */ /* 0x000fe20000000f00 */
[----:B-1----:R-:W-:Y:S02]  /*4d90*/  IMAD R4, R23, UR10, RZ ;  /* 0x0000000a17047c24 */ /* 0x002fe4000f8e02ff */
[-CC-:B------:R-:W-:Y:S01]  /*4da0*/  FFMA.FTZ R41, R41, R0.reuse, R20.reuse ;  /* 0x0000000029297223 */ /* 0x180fe20000010014 */
[----:B------:R-:W-:Y:S01]  /*4db0*/  FFMA.FTZ R0, R40, R0, R20 ;  /* 0x0000000028007223 */ /* 0x000fe20000010014 */
[----:B------:R-:W-:-:S04]  /*4dc0*/  IMAD.WIDE.U32 R2, R45, UR10, R2 ;  /* 0x0000000a2d027c25 */ /* 0x000fc8000f8e0002 */
[----:B------:R-:W-:Y:S01]  /*4dd0*/  FFMA.FTZ R41, R10, R8, -R41 ;  /* 0x000000080a297223 */ /* 0x000fe20000010829 */
[----:B------:R-:W-:Y:S01]  /*4de0*/  FFMA.FTZ R0, R11, R9, -R0 ;  /* 0x000000090b007223 */ /* 0x000fe20000010800 */
[----:B------:R-:W-:Y:S01]  /*4df0*/  IMAD R5, R45, UR11, R4 ;  /* 0x0000000b2d057c24 */ /* 0x000fe2000f8e0204 */
[----:B------:R-:W-:Y:S01]  /*4e00*/  ULDC.64 UR10, c[0x0][0x210] ;  /* 0x00008400000a7ab9 */ /* 0x000fe20000000a00 */
[----:B--2---:R-:W-:Y:S01]  /*4e10*/  FMUL.FTZ R6, R41, UR16 ;  /* 0x0000001029067c20 */ /* 0x004fe20008410000 */
[----:B------:R-:W-:Y:S01]  /*4e20*/  LEA R4, P0, R2, UR10, 0x2 ;  /* 0x0000000a02047c11 */ /* 0x000fe2000f8010ff */
[----:B------:R-:W-:Y:S01]  /*4e30*/  FMUL.FTZ R7, R0, UR16 ;  /* 0x0000001000077c20 */ /* 0x000fe20008410000 */
[----:B------:R-:W-:-:S04]  /*4e40*/  IADD3 R5, R3, R5, RZ ;  /* 0x0000000503057210 */ /* 0x000fc80007ffe0ff */
[----:B------:R-:W-:-:S05]  /*4e50*/  LEA.HI.X R5, R2, UR11, R5, 0x2, P0 ;  /* 0x0000000b02057c11 */ /* 0x000fca00080f1405 */
[----:B------:R3:W-:Y:S02]  /*4e60*/  STG.E.64 desc[UR14][R4.64], R6 ;  /* 0x0000000604007986 */ /* 0x0007e4000c101b0e */
.L_x_1083:
[----:B------:R-:W-:Y:S05]  /*4e70*/  BSYNC B0 ;  /* 0x0000000000007941 */ /* 0x000fea0003800000 */
.L_x_1082:
[----:B------:R-:W-:Y:S01]  /*4e80*/  ULDC UR10, c[0x0][0x10] ;  /* 0x00000400000a7ab9 */ /* 0x000fe20000000800 */
[----:B------:R-:W-:Y:S02]  /*4e90*/  UIADD3 UR4, UR4, 0x1, URZ ;  /* 0x0000000104047890 */ /* 0x000fe4000fffe03f */
[----:B------:R-:W-:-:S04]  /*4ea0*/  UIADD3 UR6, UR10, UR6, URZ ;  /* 0x000000060a067290 */ /* 0x000fc8000fffe03f */
[----:B------:R-:W-:-:S06]  /*4eb0*/  UISETP.GE.AND UP0, UPT, UR6, UR5, UPT ;  /* 0x000000050600728c */ /* 0x000fcc000bf06270 */
[----:B------:R-:W-:-:S13]  /*4ec0*/  PLOP3.LUT P0, PT, PT, PT, UP0, 0x80, 0x0 ;  /* 0x000000000000781c */ /* 0x000fda0003f0f008 */
[----:B------:R-:W-:Y:S05]  /*4ed0*/  @!P0 BRA `(.L_x_1084) ;  /* 0xffffffb400108947 */ /* 0x000fea000383ffff */
.L_x_1049:
[----:B-1-3--:R-:W1:Y:S01]  /*4ee0*/  LDC R4, c[0x0][0xc] ;  /* 0x00000300ff047b82 */ /* 0x00ae620000000800 */
[----:B------:R-:W-:Y:S01]  /*4ef0*/  ISETP.NE.AND P1, PT, R32, RZ, PT ;  /* 0x000000ff2000720c */ /* 0x000fe20003f25270 */
[----:B------:R-:W-:Y:S06]  /*4f00*/  BSSY B0, `(.L_x_1085) ;  /* 0x0000011000007945 */ /* 0x000fec0003800000 */
[----:B--2---:R-:W2:Y:S08]  /*4f10*/  LDC R7, c[0x0][0x10] ;  /* 0x00000400ff077b82 */ /* 0x004eb00000000800 */
[----:B------:R-:W3:Y:S01]  /*4f20*/  LDC.64 R2, c[0x0][0x258] ;  /* 0x00009600ff027b82 */ /* 0x000ee20000000a00 */
[----:B-1----:R-:W-:-:S02]  /*4f30*/  ISETP.NE.AND P0, PT, R4, 0x1, PT ;  /* 0x000000010400780c */ /* 0x002fc40003f05270 */
[----:B--2---:R-:W-:-:S04]  /*4f40*/  SHF.L.U32 R0, R7, 0x1, RZ ;  /* 0x0000000107007819 */ /* 0x004fc800000006ff */
[----:B------:R-:W-:-:S05]  /*4f50*/  SEL R5, R0, RZ, P0 ;  /* 0x000000ff00057207 */ /* 0x000fca0000000000 */
[----:B---3--:R-:W-:Y:S01]  /*4f60*/  IMAD.WIDE.U32 R2, R5, 0x4, R2 ;  /* 0x0000000405027825 */ /* 0x008fe200078e0002 */
[----:B------:R-:W-:Y:S06]  /*4f70*/  @P1 BRA `(.L_x_1086) ;  /* 0x0000000000241947 */ /* 0x000fec0003800000 */
[----:B------:R-:W1:Y:S01]  /*4f80*/  S2R R0, SR_LANEID ;  /* 0x0000000000007919 */ /* 0x000e620000000000 */
[----:B------:R-:W-:Y:S02]  /*4f90*/  VOTEU.ANY UR4, UPT, PT ;  /* 0x0000000000047886 */ /* 0x000fe400038e0100 */
[----:B------:R-:W-:Y:S02]  /*4fa0*/  UFLO.U32 UR5, UR4 ;  /* 0x00000004000572bd */ /* 0x000fe400080e0000 */
[----:B------:R-:W2:Y:S04]  /*4fb0*/  POPC R5, UR4 ;  /* 0x0000000400057d09 */ /* 0x000ea80008000000 */
[----:B-1----:R-:W-:-:S13]  /*4fc0*/  ISETP.EQ.U32.AND P0, PT, R0, UR5, PT ;  /* 0x0000000500007c0c */ /* 0x002fda000bf02070 */
[----:B------:R-:W-:Y:S06]  /*4fd0*/  @P0 MEMBAR.ALL.GPU ;  /* 0x0000000000000992 */ /* 0x000fec000000a000 */
[----:B------:R-:W-:-:S00]  /*4fe0*/  @P0 ERRBAR ;  /* 0x00000000000009ab */ /* 0x000fc00000000000 */
[----:B------:R-:W-:Y:S06]  /*4ff0*/  @P0 CGAERRBAR ;  /* 0x00000000000005ab */ /* 0x000fec0000000000 */
[----:B--2---:R1:W-:Y:S02]  /*5000*/  @P0 REDG.E.ADD.S32.STRONG.GPU desc[UR14][R2.64], R5 ;  /* 0x000000050200098e */ /* 0x0043e4000c10e38e */
.L_x_1086:
[----:B------:R-:W-:Y:S05]  /*5010*/  BSYNC B0 ;  /* 0x0000000000007941 */ /* 0x000fea0003800000 */
.L_x_1085:
[----:B------:R-:W2:Y:S01]  /*5020*/  S2UR UR4, SR_CTAID.X ;  /* 0x00000000000479c3 */ /* 0x000ea20000002500 */
[----:B------:R-:W-:Y:S02]  /*5030*/  IADD3 R0, R4, -0x1, RZ ;  /* 0xffffffff04007810 */ /* 0x000fe40007ffe0ff */
[----:B-1----:R-:W-:-:S05]  /*5040*/  IADD3 R5, R7, -0x1, RZ ;  /* 0xffffffff07057810 */ /* 0x002fca0007ffe0ff */
[----:B------:R-:W1:Y:S01]  /*5050*/  S2UR UR5, SR_CTAID.Y ;  /* 0x00000000000579c3 */ /* 0x000e620000002600 */
[----:B--2---:R-:W-:-:S04]  /*5060*/  ISETP.NE.AND P0, PT, R0, UR4, PT ;  /* 0x0000000400007c0c */ /* 0x004fc8000bf05270 */
[----:B-1----:R-:W-:-:S13]  /*5070*/  ISETP.NE.OR P0, PT, R5, UR5, P0 ;  /* 0x0000000505007c0c */ /* 0x002fda0008705670 */
[----:B------:R-:W-:Y:S05]  /*5080*/  @P0 EXIT ;  /* 0x000000000000094d */ /* 0x000fea0003800000 */
[----:B------:R-:W-:Y:S05]  /*5090*/  @P1 BRA `(.L_x_1087) ;  /* 0x0000000000201947 */ /* 0x000fea0003800000 */
[----:B------:R-:W-:-:S05]  /*50a0*/  IMAD R0, R4, R7, RZ ;  /* 0x0000000704007224 */ /* 0x000fca00078e02ff */
[----:B------:R-:W-:-:S13]  /*50b0*/  ISETP.NE.AND P0, PT, R0, -0x1, PT ;  /* 0xffffffff0000780c */ /* 0x000fda0003f05270 */
[----:B------:R-:W-:Y:S05]  /*50c0*/  @!P0 BRA `(.L_x_1087) ;  /* 0x0000000000148947 */ /* 0x000fea0003800000 */
.L_x_1088:
[----:B------:R-:W2:Y:S04]  /*50d0*/  LDG.E.STRONG.GPU R5, desc[UR14][R2.64] ;  /* 0x0000000e02057981 */ /* 0x000ea8000c1ef900 */
[----:B--2---:R-:W-:Y:S01]  /*50e0*/  CCTL.IVALL ;  /* 0x00000000ff00798f */ /* 0x004fe20002000000 */
[----:B------:R-:W-:Y:S05]  /*50f0*/  YIELD ;  /* 0x0000000000007946 */ /* 0x000fea0003800000 */
[----:B------:R-:W-:-:S13]  /*5100*/  ISETP.NE.AND P0, PT, R5, R0, PT ;  /* 0x000000000500720c */ /* 0x000fda0003f05270 */
[----:B------:R-:W-:Y:S05]  /*5110*/  @P0 BRA `(.L_x_1088) ;  /* 0xfffffffc00ec0947 */ /* 0x000fea000383ffff */
.L_x_1087:
[----:B------:R-:W-:Y:S05]  /*5120*/  WARPSYNC.ALL ;  /* 0x0000000000007948 */ /* 0x000fea0003800000 */
[----:B------:R-:W1:Y:S08]  /*5130*/  LDC.64 R2, c[0x0][0x288] ;  /* 0x0000a200ff027b82 */ /* 0x000e700000000a00 */
[----:B------:R-:W-:Y:S01]  /*5140*/  BAR.SYNC.DEFER_BLOCKING 0x0 ;  /* 0x0000000000007b1d */ /* 0x000fe20000010000 */
[----:B-1----:R-:W-:-:S04]  /*5150*/  LEA.HI R0, P0, R3, R2, RZ, 0x1 ;  /* 0x0000000203007211 */ /* 0x002fc800078108ff */
        /* <DEDUP_REMOVED lines=20> */
.L_x_1089:
[----:B------:R-:W-:-:S04]  /*52a0*/  LEA R12, P0, R32, UR4, 0x2 ;  /* 0x00000004200c7c11 */ /* 0x000fc8000f8010ff */
[----:B------:R-:W-:Y:S02]  /*52b0*/  LEA.HI.X R13, R32, UR5, R0, 0x2, P0 ;  /* 0x00000005200d7c11 */ /* 0x000fe400080f1400 */
[-C--:B------:R-:W-:Y:S02]  /*52c0*/  LEA R14, P0, R25, R12.reuse, 0x2 ;  /* 0x0000000c190e7211 */ /* 0x080fe400078010ff */
[-C--:B0-----:R-:W-:Y:S01]  /*52d0*/  LEA R18, P1, R2, R12.reuse, 0x2 ;  /* 0x0000000c02127211 */ /* 0x081fe200078210ff */
        /* <DEDUP_REMOVED lines=19> */
.L_x_1090:
        /* <DEDUP_REMOVED lines=15> */
.L_x_2305:


//--------------------- .text._Z35group_norm_nhwc_bwd_one_pass_kernelI11Fp32IOFp32WLi512ELi20ELi640EEv26Group_norm_nhwc_bwd_params --------------------------
	.section	.text._Z35group_norm_nhwc_bwd_one_pass_kernelI11Fp32IOFp32WLi512ELi20ELi640EEv26Group_norm_nhwc_bwd_params,"ax",@progbits
	.align	128
        .global         _Z35group_norm_nhwc_bwd_one_pass_kernelI11Fp32IOFp32WLi512ELi20ELi640EEv26Group_norm_nhwc_bwd_params
        .type           _Z35group_norm_nhwc_bwd_one_pass_kernelI11Fp32IOFp32WLi512ELi20ELi640EEv26Group_norm_nhwc_bwd_params,@function
        .size           _Z35group_norm_nhwc_bwd_one_pass_kernelI11Fp32IOFp32WLi512ELi20ELi640EEv26Group_norm_nhwc_bwd_params,(.L_x_2306 - _Z35group_norm_nhwc_bwd_one_pass_kernelI11Fp32IOFp32WLi512ELi20ELi640EEv26Group_norm_nhwc_bwd_params)
        .other          _Z35group_norm_nhwc_bwd_one_pass_kernelI11Fp32IOFp32WLi512ELi20ELi640EEv26Group_norm_nhwc_bwd_params,@"STO_CUDA_ENTRY STV_DEFAULT"
_Z35group_norm_nhwc_bwd_one_pass_kernelI11Fp32IOFp32WLi512ELi20ELi640EEv26Group_norm_nhwc_bwd_params:
.text._Z35group_norm_nhwc_bwd_one_pass_kernelI11Fp32IOFp32WLi512ELi20ELi640EEv26Group_norm_nhwc_bwd_params:
        /* <DEDUP_REMOVED lines=22> */
[C---:B------:R-:W-:Y:S02]  /*0160*/  LEA R7, R9.reuse, R9, 0x1 ;  /* 0x0000000909077211 */ /* 0x040fe400078e08ff */
[----:B------:R-:W-:Y:S02]  /*0170*/  LEA.HI R0, P0, R9, R8, RZ, 0x1 ;  /* 0x0000000809007211 */ /* 0x000fe400078108ff */
[----:B------:R-:W-:Y:S02]  /*0180*/  IADD3 R7, R5, R7, RZ ;  /* 0x0000000705077210 */ /* 0x000fe40007ffe0ff */
[----:B------:R-:W-:Y:S02]  /*0190*/  IADD3.X R5, RZ, R9, RZ, P0, !PT ;  /* 0x00000009ff057210 */ /* 0x000fe400007fe4ff */
[----:B------:R-:W-:-:S04]  /*01a0*/  LEA.HI R4, P2, R7, R4, RZ, 0x1 ;  /* 0x0000000407047211 */ /* 0x000fc800078508ff */
[----:B------:R-:W-:Y:S01]  /*01b0*/  IADD3.X R7, RZ, R7, RZ, P2, !PT ;  /* 0x00000007ff077210 */ /* 0x000fe200017fe4ff */
[----:B--2---:R-:W-:Y:S01]  /*01c0*/  IMAD R68, R68, UR7, R3 ;  /* 0x0000000744447c24 */ /* 0x004fe2000f8e0203 */
[----:B------:R-:W-:Y:S02]  /*01d0*/  SHF.R.S32.HI R3, RZ, 0x1f, R70 ;  /* 0x0000001fff037819 */ /* 0x000fe40000011446 */
[----:B------:R-:W-:Y:S02]  /*01e0*/  SHF.R.S64 R4, R4, 0x1, R7 ;  /* 0x0000000104047819 */ /* 0x000fe40000001007 */
[----:B------:R-:W-:Y:S02]  /*01f0*/  LEA.HI R3, R3, R70, RZ, 0x5 ;  /* 0x0000004603037211 */ /* 0x000fe400078f28ff */
[----:B------:R-:W-:Y:S01]  /*0200*/  ISETP.GE.U32.AND P1, PT, R68, UR10, PT ;  /* 0x0000000a44007c0c */ /* 0x000fe2000bf26070 */
[----:B---3--:R-:W-:Y:S01]  /*0210*/  ULEA UR5, UR6, UR5, 0x18 ;  /* 0x0000000506057291 */ /* 0x008fe2000f8ec03f */
[----:B------:R-:W-:Y:S01]  /*0220*/  SHF.R.S32.HI R65, RZ, 0x1f, R68 ;  /* 0x0000001fff417819 */ /* 0x000fe20000011444 */
[----:B------:R-:W-:Y:S01]  /*0230*/  ULDC.U8 UR10, c[0x0][0x2a4] ;  /* 0x0000a900000a7ab9 */ /* 0x000fe20000000000 */
[----:B------:R-:W-:-:S02]  /*0240*/  SHF.R.S32.HI R2, RZ, 0x5, R3 ;  /* 0x00000005ff027819 */ /* 0x000fc40000011403 */
        /* <DEDUP_REMOVED lines=15> */
.L_x_1142:
[----:B01-34-:R-:W0:Y:S01]  /*0340*/  LDC R10, c[0x0][0x2a0] ;  /* 0x0000a800ff0a7b82 */ /* 0x01be220000000800 */
[----:B------:R-:W-:Y:S01]  /*0350*/  ISETP.GE.AND P4, PT, R69, RZ, PT ;  /* 0x000000ff4500720c */ /* 0x000fe20003f86270 */
[----:B------:R-:W-:Y:S01]  /*0360*/  ULDC.64 UR14, c[0x0][0x290] ;  /* 0x0000a400000e7ab9 */ /* 0x000fe20000000a00 */
[----:B------:R-:W-:Y:S01]  /*0370*/  SHF.R.S32.HI R63, RZ, 0x1f, R67 ;  /* 0x0000001fff3f7819 */ /* 0x000fe20000011443 */
[----:B------:R-:W-:Y:S01]  /*0380*/  ULDC.64 UR12, c[0x0][0x298] ;  /* 0x0000a600000c7ab9 */ /* 0x000fe20000000a00 */
[----:B------:R-:W-:Y:S02]  /*0390*/  SHF.R.S32.HI R61, RZ, 0x1f, R66 ;  /* 0x0000001fff3d7819 */ /* 0x000fe40000011442 */
[----:B------:R-:W-:Y:S01]  /*03a0*/  SHF.R.S32.HI R59, RZ, 0x1f, R64 ;  /* 0x0000001fff3b7819 */ /* 0x000fe20000011440 */
[----:B------:R-:W1:Y:S01]  /*03b0*/  @P1 LDC.64 R18, c[0x0][0x288] ;  /* 0x0000a200ff121b82 */ /* 0x000e620000000a00 */
[----:B------:R-:W-:Y:S02]  /*03c0*/  SHF.R.S32.HI R57, RZ, 0x1f, R62 ;  /* 0x0000001fff397819 */ /* 0x000fe4000001143e */
[----:B------:R-:W-:-:S05]  /*03d0*/  SHF.R.S32.HI R55, RZ, 0x1f, R60 ;  /* 0x0000001fff377819 */ /* 0x000fca000001143c */
[----:B--2---:R-:W2:Y:S01]  /*03e0*/  @P1 LDC.64 R32, c[0x0][0x230] ;  /* 0x00008c00ff201b82 */ /* 0x004ea20000000a00 */
        /* <DEDUP_REMOVED lines=26> */
[----:B------:R-:W-:Y:S02]  /*0590*/  ISETP.GE.U32.AND P4, PT, R67, UR14, PT ;  /* 0x0000000e43007c0c */ /* 0x000fe4000bf86070 */
        /* <DEDUP_REMOVED lines=14> */
[----:B------:R-:W-:Y:S01]  /*0680*/  ISETP.GE.U32.AND P2, PT, R64, UR14, PT ;  /* 0x0000000e40007c0c */ /* 0x000fe2000bf46070 */
[----:B------:R-:W-:Y:S01]  /*0690*/  IMAD.WIDE.U32 R88, R7, UR12, R88 ;  /* 0x0000000c07587c25 */ /* 0x000fe2000f8e0058 */
[----:B------:R-:W-:Y:S02]  /*06a0*/  ISETP.GE.AND.EX P0, PT, R61, UR15, PT, P0 ;  /* 0x0000000f3d007c0c */ /* 0x000fe4000bf06300 */
[----:B------:R-:W-:Y:S01]  /*06b0*/  ISETP.GE.AND.EX P2, PT, R59, UR15, PT, P2 ;  /* 0x0000000f3b007c0c */ /* 0x000fe2000bf46320 */
[----:B------:R-:W-:Y:S01]  /*06c0*/  IMAD R91, R7, UR13, R6 ;  /* 0x0000000d075b7c24 */ /* 0x000fe2000f8e0206 */
[C---:B------:R-:W-:Y:S01]  /*06d0*/  ISETP.GT.U32.OR P0, PT, R70.reuse, 0x27f, P0 ;  /* 0x0000027f4600780c */ /* 0x040fe20000704470 */
[----:B-1----:R-:W-:Y:S01]  /*06e0*/  @P1 IMAD R6, R65, R18, RZ ;  /* 0x0000001241061224 */ /* 0x002fe200078e02ff */
[----:B------:R-:W-:Y:S01]  /*06f0*/  ISETP.GT.U32.OR P2, PT, R70, 0x27f, P2 ;  /* 0x0000027f4600780c */ /* 0x000fe20001744470 */
[----:B------:R-:W1:Y:S01]  /*0700*/  @!P4 LDC.64 R14, c[0x0][0x230] ;  /* 0x00008c00ff0ecb82 */ /* 0x000e620000000a00 */
[----:B------:R-:W-:Y:S01]  /*0710*/  IADD3 R91, R89, R91, RZ ;  /* 0x0000005b595b7210 */ /* 0x000fe20007ffe0ff */
[----:B------:R-:W-:Y:S01]  /*0720*/  @P1 IMAD R19, R68, R19, R6 ;  /* 0x0000001344131224 */ /* 0x000fe200078e0206 */
[----:B------:R-:W-:-:S02]  /*0730*/  @P1 MOV R90, R88 ;  /* 0x00000058005a1202 */ /* 0x000fc40000000f00 */
[----:B------:R-:W-:-:S03]  /*0740*/  ISETP.GE.U32.AND P3, PT, R62, UR14, PT ;  /* 0x0000000e3e007c0c */ /* 0x000fc6000bf66070 */
[----:B------:R-:W-:Y:S01]  /*0750*/  @P1 IMAD.WIDE.U32 R16, R68, R18, R90 ;  /* 0x0000001244101225 */ /* 0x000fe200078e005a */
[----:B------:R-:W4:Y:S01]  /*0760*/  @!P4 LDC.64 R10, c[0x0][0x228] ;  /* 0x00008a00ff0acb82 */ /* 0x000f220000000a00 */
[----:B------:R-:W-:-:S03]  /*0770*/  ISETP.GE.AND.EX P3, PT, R57, UR15, PT, P3 ;  /* 0x0000000f39007c0c */ /* 0x000fc6000bf66330 */
[----:B------:R-:W-:Y:S02]  /*0780*/  @P1 IADD3 R19, R17, R19, RZ ;  /* 0x0000001311131210 */ /* 0x000fe40007ffe0ff */
[C---:B------:R-:W-:Y:S02]  /*0790*/  @P1 SHF.L.U32 R17, R16.reuse, 0x2, RZ ;  /* 0x0000000210111819 */ /* 0x040fe400000006ff */
[----:B------:R-:W4:Y:S01]  /*07a0*/  @!P0 LDC.64 R8, c[0x0][0x288] ;  /* 0x0000a200ff088b82 */ /* 0x000f220000000a00 */
[----:B------:R-:W-:Y:S01]  /*07b0*/  @P1 SHF.L.U64.HI R18, R16, 0x2, R19 ;  /* 0x0000000210121819 */ /* 0x000fe20000010213 */
[----:B---3--:R-:W-:Y:S01]  /*07c0*/  @!P4 IMAD R16, R63, R12, RZ ;  /* 0x0000000c3f10c224 */ /* 0x008fe200078e02ff */
[C---:B--2---:R-:W-:Y:S02]  /*07d0*/  @P1 IADD3 R32, P6, R17.reuse, R32, RZ ;  /* 0x0000002011201210 */ /* 0x044fe40007fde0ff */
[----:B0-----:R-:W-:Y:S01]  /*07e0*/  @P1 IADD3 R30, P5, R17, R30, RZ ;  /* 0x0000001e111e1210 */ /* 0x001fe20007fbe0ff */
[----:B------:R-:W-:Y:S01]  /*07f0*/  @!P4 IMAD R19, R67, R13, R16 ;  /* 0x0000000d4313c224 */ /* 0x000fe200078e0210 */
[----:B------:R-:W-:Y:S01]  /*0800*/  @!P4 MOV R16, R88 ;  /* 0x000000580010c202 */ /* 0x000fe20000000f00 */
[----:B------:R-:W0:Y:S01]  /*0810*/  @!P2 LDC.64 R6, c[0x0][0x288] ;  /* 0x0000a200ff06ab82 */ /* 0x000e220000000a00 */
[----:B------:R-:W-:-:S02]  /*0820*/  @!P4 MOV R17, R91 ;  /* 0x0000005b0011c202 */ /* 0x000fc40000000f00 */
[----:B------:R-:W-:Y:S02]  /*0830*/  ISETP.GT.U32.OR P3, PT, R70, 0x27f, P3 ;  /* 0x0000027f4600780c */ /* 0x000fe40001f64470 */
[C---:B------:R-:W-:Y:S01]  /*0840*/  @P1 IADD3.X R33, R18.reuse, R33, RZ, P6, !PT ;  /* 0x0000002112211210 */ /* 0x040fe200037fe4ff */
[----:B------:R-:W-:Y:S01]  /*0850*/  @!P4 IMAD.WIDE.U32 R12, R67, R12, R16 ;  /* 0x0000000c430cc225 */ /* 0x000fe200078e0010 */
[----:B------:R-:W-:Y:S01]  /*0860*/  @P1 IADD3.X R31, R18, R31, RZ, P5, !PT ;  /* 0x0000001f121f1210 */ /* 0x000fe20002ffe4ff */
[----:B------:R-:W2:Y:S03]  /*0870*/  @!P0 LDC.64 R16, c[0x0][0x230] ;  /* 0x00008c00ff108b82 */ /* 0x000ea60000000a00 */
[----:B------:R-:W-:Y:S02]  /*0880*/  @!P4 IADD3 R19, R13, R19, RZ ;  /* 0x000000130d13c210 */ /* 0x000fe40007ffe0ff */
[----:B------:R-:W-:-:S02]  /*0890*/  @!P4 SHF.L.U32 R13, R12, 0x2, RZ ;  /* 0x000000020c0dc819 */ /* 0x000fc400000006ff */
[----:B------:R-:W-:Y:S01]  /*08a0*/  @!P4 SHF.L.U64.HI R18, R12, 0x2, R19 ;  /* 0x000000020c12c819 */ /* 0x000fe20000010213 */
[----:B------:R-:W3:Y:S01]  /*08b0*/  @!P0 LDC.64 R24, c[0x0][0x228] ;  /* 0x00008a00ff188b82 */ /* 0x000ee20000000a00 */
[----:B-1----:R-:W-:Y:S01]  /*08c0*/  @!P4 IADD3 R14, P5, R13, R14, RZ ;  /* 0x0000000e0d0ec210 */ /* 0x002fe20007fbe0ff */
[----:B----4-:R-:W-:Y:S01]  /*08d0*/  @!P0 IMAD R20, R61, R8, RZ ;  /* 0x000000083d148224 */ /* 0x010fe200078e02ff */
[----:B------:R-:W-:Y:S02]  /*08e0*/  @!P4 IADD3 R10, P6, R13, R10, RZ ;  /* 0x0000000a0d0ac210 */ /* 0x000fe40007fde0ff */
[----:B------:R-:W-:Y:S01]  /*08f0*/  @!P0 MOV R12, R88 ;  /* 0x00000058000c8202 */ /* 0x000fe20000000f00 */
[----:B------:R-:W-:Y:S01]  /*0900*/  @!P0 IMAD R21, R66, R9, R20 ;  /* 0x0000000942158224 */ /* 0x000fe200078e0214 */
[----:B------:R-:W-:Y:S01]  /*0910*/  @!P0 MOV R13, R91 ;  /* 0x0000005b000d8202 */ /* 0x000fe20000000f00 */
[----:B0-----:R-:W-:Y:S01]  /*0920*/  @!P2 IMAD R19, R59, R6, RZ ;  /* 0x000000063b13a224 */ /* 0x001fe200078e02ff */
[C---:B------:R-:W-:Y:S01]  /*0930*/  @!P4 IADD3.X R15, R18.reuse, R15, RZ, P5, !PT ;  /* 0x0000000f120fc210 */ /* 0x040fe20002ffe4ff */
[----:B------:R-:W0:Y:S01]  /*0940*/  @!P2 LDC.64 R28, c[0x0][0x228] ;  /* 0x00008a00ff1cab82 */ /* 0x000e220000000a00 */
[----:B------:R-:W-:Y:S01]  /*0950*/  @!P4 IADD3.X R11, R18, R11, RZ, P6, !PT ;  /* 0x0000000b120bc210 */ /* 0x000fe200037fe4ff */
[----:B------:R-:W-:Y:S01]  /*0960*/  @!P0 IMAD.WIDE.U32 R8, R66, R8, R12 ;  /* 0x0000000842088225 */ /* 0x000fe200078e000c */
[----:B------:R-:W-:-:S03]  /*0970*/  @!P2 MOV R18, R88 ;  /* 0x000000580012a202 */ /* 0x000fc60000000f00 */
[----:B------:R-:W-:Y:S01]  /*0980*/  @!P2 IMAD R23, R64, R7, R19 ;  /* 0x000000074017a224 */ /* 0x000fe200078e0213 */
[----:B------:R-:W-:Y:S01]  /*0990*/  @!P2 MOV R19, R91 ;  /* 0x0000005b0013a202 */ /* 0x000fe20000000f00 */
[----:B------:R-:W1:Y:S01]  /*09a0*/  @!P3 LDC.64 R12, c[0x0][0x288] ;  /* 0x0000a200ff0cbb82 */ /* 0x000e620000000a00 */
[----:B------:R-:W-:Y:S02]  /*09b0*/  @!P0 IADD3 R21, R9, R21, RZ ;  /* 0x0000001509158210 */ /* 0x000fe40007ffe0ff */
[----:B------:R-:W-:Y:S01]  /*09c0*/  @!P0 SHF.L.U32 R9, R8, 0x2, RZ ;  /* 0x0000000208098819 */ /* 0x000fe200000006ff */
[----:B------:R-:W-:Y:S01]  /*09d0*/  @!P2 IMAD.WIDE.U32 R6, R64, R6, R18 ;  /* 0x000000064006a225 */ /* 0x000fe200078e0012 */
[----:B------:R-:W-:Y:S02]  /*09e0*/  @!P0 SHF.L.U64.HI R8, R8, 0x2, R21 ;  /* 0x0000000208088819 */ /* 0x000fe40000010215 */
[C---:B--2---:R-:W-:Y:S01]  /*09f0*/  @!P0 IADD3 R16, P5, R9.reuse, R16, RZ ;  /* 0x0000001009108210 */ /* 0x044fe20007fbe0ff */
[----:B------:R-:W2:Y:S01]  /*0a00*/  @!P2 LDC.64 R18, c[0x0][0x230] ;  /* 0x00008c00ff12ab82 */ /* 0x000ea20000000a00 */
[----:B---3--:R-:W-:-:S02]  /*0a10*/  @!P0 IADD3 R24, P6, R9, R24, RZ ;  /* 0x0000001809188210 */ /* 0x008fc40007fde0ff */
[----:B------:R-:W-:Y:S02]  /*0a20*/  @!P2 IADD3 R7, R7, R23, RZ ;  /* 0x000000170707a210 */ /* 0x000fe40007ffe0ff */
[C---:B------:R-:W-:Y:S02]  /*0a30*/  @!P0 IADD3.X R17, R8.reuse, R17, RZ, P5, !PT ;  /* 0x0000001108118210 */ /* 0x040fe40002ffe4ff */
[----:B------:R-:W-:Y:S02]  /*0a40*/  @!P0 IADD3.X R25, R8, R25, RZ, P6, !PT ;  /* 0x0000001908198210 */ /* 0x000fe400037fe4ff */
[----:B------:R-:W-:Y:S02]  /*0a50*/  CS2R R8, SRZ ;  /* 0x0000000000087805 */ /* 0x000fe4000001ff00 */
[C---:B------:R-:W-:Y:S01]  /*0a60*/  @!P2 SHF.L.U32 R27, R6.reuse, 0x2, RZ ;  /* 0x00000002061ba819 */ /* 0x040fe200000006ff */
[----:B------:R-:W3:Y:S01]  /*0a70*/  @!P3 LDC.64 R22, c[0x0][0x228] ;  /* 0x00008a00ff16bb82 */ /* 0x000ee20000000a00 */
[----:B------:R-:W-:-:S02]  /*0a80*/  @!P2 SHF.L.U64.HI R26, R6, 0x2, R7 ;  /* 0x00000002061aa819 */ /* 0x000fc40000010207 */
[----:B------:R-:W-:Y:S01]  /*0a90*/  ISETP.GE.U32.AND P5, PT, R60, UR14, PT ;  /* 0x0000000e3c007c0c */ /* 0x000fe2000bfa6070 */
[----:B------:R4:W5:Y:S01]  /*0aa0*/  @!P4 LDG.E.64 R8, desc[UR8][R10.64] ;  /* 0x000000080a08c981 */ /* 0x000962000c1e1b00 */
[----:B------:R-:W-:Y:S02]  /*0ab0*/  MOV R7, RZ ;  /* 0x000000ff00077202 */ /* 0x000fe40000000f00 */
[----:B------:R-:W-:Y:S02]  /*0ac0*/  MOV R6, RZ ;  /* 0x000000ff00067202 */ /* 0x000fe40000000f00 */
[----:B------:R-:W-:-:S04]  /*0ad0*/  ISETP.GE.AND.EX P5, PT, R55, UR15, PT, P5 ;  /* 0x0000000f37007c0c */ /* 0x000fc8000bfa6350 */
[----:B------:R0:W5:Y:S01]  /*0ae0*/  @!P4 LDG.E.64 R6, desc[UR8][R14.64] ;  /* 0x000000080e06c981 */ /* 0x000162000c1e1b00 */
[----:B------:R-:W-:Y:S01]  /*0af0*/  ISETP.GT.U32.OR P4, PT, R70, 0x27f, P5 ;  /* 0x0000027f4600780c */ /* 0x000fe20002f84470 */
[----:B-1----:R-:W-:-:S04]  /*0b00*/  @!P3 IMAD R20, R57, R12, RZ ;  /* 0x0000000c3914b224 */ /* 0x002fc800078e02ff */
[----:B------:R-:W-:Y:S02]  /*0b10*/  @!P3 IMAD R37, R62, R13, R20 ;  /* 0x0000000d3e25b224 */ /* 0x000fe400078e0214 */
[----:B------:R-:W1:Y:S01]  /*0b20*/  @!P3 LDC.64 R20, c[0x0][0x230] ;  /* 0x00008c00ff14bb82 */ /* 0x000e620000000a00 */
[----:B------:R-:W-:Y:S02]  /*0b30*/  CS2R R40, SRZ ;  /* 0x0000000000287805 */ /* 0x000fe4000001ff00 */
[----:B----4-:R-:W-:Y:S02]  /*0b40*/  CS2R R10, SRZ ;  /* 0x00000000000a7805 */ /* 0x010fe4000001ff00 */
[----:B------:R-:W-:Y:S02]  /*0b50*/  SHF.R.S32.HI R53, RZ, 0x1f, R58 ;  /* 0x0000001fff357819 */ /* 0x000fe4000001143a */
[----:B------:R-:W-:Y:S02]  /*0b60*/  ISETP.GE.U32.AND P5, PT, R58, UR14, PT ;  /* 0x0000000e3a007c0c */ /* 0x000fe4000bfa6070 */
[----:B0-----:R-:W-:Y:S01]  /*0b70*/  @!P3 MOV R14, R88 ;  /* 0x00000058000eb202 */ /* 0x001fe20000000f00 */
[----:B------:R-:W0:Y:S01]  /*0b80*/  @!P4 LDC.64 R34, c[0x0][0x288] ;  /* 0x0000a200ff22cb82 */ /* 0x000e220000000a00 */
[----:B------:R-:W-:Y:S01]  /*0b90*/  @!P3 MOV R15, R91 ;  /* 0x0000005b000fb202 */ /* 0x000fe20000000f00 */
[----:B------:R0:W5:Y:S01]  /*0ba0*/  @!P0 LDG.E.64 R40, desc[UR8][R16.64] ;  /* 0x0000000810288981 */ /* 0x000162000c1e1b00 */
[----:B------:R-:W-:-:S03]  /*0bb0*/  ISETP.GE.AND.EX P5, PT, R53, UR15, PT, P5 ;  /* 0x0000000f35007c0c */ /* 0x000fc6000bfa6350 */
[----:B------:R4:W5:Y:S01]  /*0bc0*/  @!P0 LDG.E.64 R10, desc[UR8][R24.64] ;  /* 0x00000008180a8981 */ /* 0x000962000c1e1b00 */
[C---:B--2---:R-:W-:Y:S01]  /*0bd0*/  @!P2 IADD3 R18, P0, R27.reuse, R18, RZ ;  /* 0x000000121b12a210 */ /* 0x044fe20007f1e0ff */
[----:B------:R-:W-:Y:S01]  /*0be0*/  @!P3 IMAD.WIDE.U32 R12, R62, R12, R14 ;  /* 0x0000000c3e0cb225 */ /* 0x000fe200078e000e */
[----:B------:R-:W-:Y:S01]  /*0bf0*/  ISETP.GT.U32.OR P5, PT, R70, 0x27f, P5 ;  /* 0x0000027f4600780c */ /* 0x000fe20002fa4470 */
[----:B------:R-:W2:Y:S01]  /*0c00*/  @!P4 LDC.64 R72, c[0x0][0x230] ;  /* 0x00008c00ff48cb82 */ /* 0x000ea20000000a00 */
[----:B------:R-:W-:Y:S02]  /*0c10*/  @!P2 IADD3.X R19, R26, R19, RZ, P0, !PT ;  /* 0x000000131a13a210 */ /* 0x000fe400007fe4ff */
[----:B------:R-:W-:Y:S02]  /*0c20*/  @!P2 IADD3 R28, P0, R27, R28, RZ ;  /* 0x0000001c1b1ca210 */ /* 0x000fe40007f1e0ff */
[----:B------:R-:W-:Y:S02]  /*0c30*/  @!P3 IADD3 R13, R13, R37, RZ ;  /* 0x000000250d0db210 */ /* 0x000fe40007ffe0ff */
[----:B------:R-:W-:Y:S01]  /*0c40*/  @!P3 SHF.L.U32 R27, R12, 0x2, RZ ;  /* 0x000000020c1bb819 */ /* 0x000fe200000006ff */
[----:B------:R-:W2:Y:S01]  /*0c50*/  @!P4 LDC.64 R48, c[0x0][0x228] ;  /* 0x00008a00ff30cb82 */ /* 0x000ea20000000a00 */
[----:B------:R-:W-:-:S02]  /*0c60*/  @!P2 IADD3.X R29, R26, R29, RZ, P0, !PT ;  /* 0x0000001d1a1da210 */ /* 0x000fc400007fe4ff */
[----:B------:R-:W-:Y:S02]  /*0c70*/  @!P3 SHF.L.U64.HI R26, R12, 0x2, R13 ;  /* 0x000000020c1ab819 */ /* 0x000fe4000001020d */
[----:B-1----:R-:W-:Y:S01]  /*0c80*/  @!P3 IADD3 R20, P0, R27, R20, RZ ;  /* 0x000000141b14b210 */ /* 0x002fe20007f1e0ff */
[----:B0-----:R-:W-:Y:S01]  /*0c90*/  @!P4 IMAD R16, R55, R34, RZ ;  /* 0x000000223710c224 */ /* 0x001fe200078e02ff */
[----:B------:R-:W-:Y:S01]  /*0ca0*/  @!P4 MOV R17, R91 ;  /* 0x0000005b0011c202 */ /* 0x000fe20000000f00 */
[----:B------:R-:W0:Y:S01]  /*0cb0*/  @!P5 LDC.64 R14, c[0x0][0x288] ;  /* 0x0000a200ff0edb82 */ /* 0x000e220000000a00 */
[----:B------:R-:W-:Y:S02]  /*0cc0*/  @!P3 IADD3.X R21, R26, R21, RZ, P0, !PT ;  /* 0x000000151a15b210 */ /* 0x000fe400007fe4ff */
[----:B---3--:R-:W-:Y:S01]  /*0cd0*/  @!P3 IADD3 R22, P0, R27, R22, RZ ;  /* 0x000000161b16b210 */ /* 0x008fe20007f1e0ff */
[----:B------:R-:W-:Y:S01]  /*0ce0*/  @!P4 IMAD R27, R60, R35, R16 ;  /* 0x000000233c1bc224 */ /* 0x000fe200078e0210 */
[----:B------:R-:W-:-:S02]  /*0cf0*/  @!P4 MOV R16, R88 ;  /* 0x000000580010c202 */ /* 0x000fc40000000f00 */
[----:B------:R-:W-:Y:S01]  /*0d00*/  SHF.R.S32.HI R51, RZ, 0x1f, R56 ;  /* 0x0000001fff337819 */ /* 0x000fe20000011438 */
[----:B----4-:R-:W1:Y:S02]  /*0d10*/  @!P5 LDC.64 R24, c[0x0][0x230] ;  /* 0x00008c00ff18db82 */ /* 0x010e640000000a00 */
[----:B------:R-:W-:-:S06]  /*0d20*/  @!P4 IMAD.WIDE.U32 R34, R60, R34, R16 ;  /* 0x000000223c22c225 */ /* 0x000fcc00078e0010 */
[----:B------:R-:W3:Y:S01]  /*0d30*/  LDC.64 R16, c[0x0][0x248] ;  /* 0x00009200ff107b82 */ /* 0x000ee20000000a00 */
[----:B------:R-:W-:Y:S02]  /*0d40*/  @!P4 IADD3 R35, R35, R27, RZ ;  /* 0x0000001b2323c210 */ /* 0x000fe40007ffe0ff */
[C---:B------:R-:W-:Y:S02]  /*0d50*/  @!P4 SHF.L.U32 R37, R34.reuse, 0x2, RZ ;  /* 0x000000022225c819 */ /* 0x040fe400000006ff */
[----:B------:R-:W-:Y:S02]  /*0d60*/  @!P4 SHF.L.U64.HI R36, R34, 0x2, R35 ;  /* 0x000000022224c819 */ /* 0x000fe40000010223 */
[----:B------:R-:W-:Y:S01]  /*0d70*/  @!P5 MOV R34, R88 ;  /* 0x000000580022d202 */ /* 0x000fe20000000f00 */
[----:B0-----:R-:W-:Y:S01]  /*0d80*/  @!P5 IMAD R38, R53, R14, RZ ;  /* 0x0000000e3526d224 */ /* 0x001fe200078e02ff */
[----:B------:R-:W-:Y:S02]  /*0d90*/  @!P5 MOV R35, R91 ;  /* 0x0000005b0023d202 */ /* 0x000fe40000000f00 */
[----:B------:R-:W-:Y:S01]  /*0da0*/  ISETP.GE.U32.AND P6, PT, R56, UR14, PT ;  /* 0x0000000e38007c0c */ /* 0x000fe2000bfc6070 */
[----:B------:R-:W-:-:S02]  /*0db0*/  @!P5 IMAD R39, R58, R15, R38 ;  /* 0x0000000f3a27d224 */ /* 0x000fc400078e0226 */
[----:B------:R-:W-:Y:S01]  /*0dc0*/  @!P5 IMAD.WIDE.U32 R14, R58, R14, R34 ;  /* 0x0000000e3a0ed225 */ /* 0x000fe200078e0022 */
[----:B------:R-:W-:-:S04]  /*0dd0*/  ISETP.GE.AND.EX P6, PT, R51, UR15, PT, P6 ;  /* 0x0000000f33007c0c */ /* 0x000fc8000bfc6360 */
[----:B------:R-:W-:Y:S01]  /*0de0*/  @!P5 IADD3 R15, R15, R39, RZ ;  /* 0x000000270f0fd210 */ /* 0x000fe20007ffe0ff */
[----:B---3--:R-:W-:Y:S01]  /*0df0*/  IMAD.WIDE R16, R69, 0x8, R16 ;  /* 0x0000000845107825 */ /* 0x008fe200078e0210 */
[----:B------:R-:W-:-:S04]  /*0e00*/  ISETP.GT.U32.OR P6, PT, R70, 0x27f, P6 ;  /* 0x0000027f4600780c */ /* 0x000fc800037c4470 */
[----:B------:R0:W3:Y:S09]  /*0e10*/  LDG.E.64 R38, desc[UR8][R16.64] ;  /* 0x0000000810267981 */ /* 0x0000f2000c1e1b00 */
[----:B------:R-:W4:Y:S01]  /*0e20*/  @!P6 LDC.64 R12, c[0x0][0x288] ;  /* 0x0000a200ff0ceb82 */ /* 0x000f220000000a00 */
[----:B------:R-:W-:-:S07]  /*0e30*/  @!P3 IADD3.X R23, R26, R23, RZ, P0, !PT ;  /* 0x000000171a17b210 */ /* 0x000fce00007fe4ff */
[----:B------:R-:W0:Y:S01]  /*0e40*/  @!P5 LDC.64 R26, c[0x0][0x228] ;  /* 0x00008a00ff1adb82 */ /* 0x000e220000000a00 */
[----:B--2---:R-:W-:-:S07]  /*0e50*/  @!P4 IADD3 R72, P0, R37, R72, RZ ;  /* 0x000000482548c210 */ /* 0x004fce0007f1e0ff */
[----:B------:R-:W2:Y:S01]  /*0e60*/  @!P6 LDC.64 R46, c[0x0][0x230] ;  /* 0x00008c00ff2eeb82 */ /* 0x000ea20000000a00 */
[----:B------:R-:W-:Y:S02]  /*0e70*/  @!P4 IADD3.X R73, R36, R73, RZ, P0, !PT ;  /* 0x000000492449c210 */ /* 0x000fe400007fe4ff */
[----:B------:R-:W-:Y:S02]  /*0e80*/  @!P4 IADD3 R48, P0, R37, R48, RZ ;  /* 0x000000302530c210 */ /* 0x000fe40007f1e0ff */
[----:B------:R-:W-:-:S03]  /*0e90*/  @!P5 SHF.L.U32 R35, R14, 0x2, RZ ;  /* 0x000000020e23d819 */ /* 0x000fc600000006ff */
[----:B------:R-:W2:Y:S01]  /*0ea0*/  @!P6 LDC.64 R44, c[0x0][0x228] ;  /* 0x00008a00ff2ceb82 */ /* 0x000ea20000000a00 */
[----:B------:R-:W-:Y:S01]  /*0eb0*/  @!P5 SHF.L.U64.HI R34, R14, 0x2, R15 ;  /* 0x000000020e22d819 */ /* 0x000fe2000001020f */
[----:B----4-:R-:W-:Y:S01]  /*0ec0*/  @!P6 IMAD R37, R51, R12, RZ ;  /* 0x0000000c3325e224 */ /* 0x010fe200078e02ff */
[----:B------:R-:W-:Y:S02]  /*0ed0*/  @!P6 MOV R14, R88 ;  /* 0x00000058000ee202 */ /* 0x000fe40000000f00 */
[----:B------:R-:W-:Y:S01]  /*0ee0*/  @!P6 MOV R15, R91 ;  /* 0x0000005b000fe202 */ /* 0x000fe20000000f00 */
[----:B------:R-:W-:Y:S01]  /*0ef0*/  @!P6 IMAD R37, R56, R13, R37 ;  /* 0x0000000d3825e224 */ /* 0x000fe200078e0225 */
[----:B------:R-:W-:Y:S02]  /*0f00*/  @!P4 IADD3.X R49, R36, R49, RZ, P0, !PT ;  /* 0x000000312431c210 */ /* 0x000fe400007fe4ff */
[----:B-1----:R-:W-:Y:S01]  /*0f10*/  @!P5 IADD3 R24, P0, R35, R24, RZ ;  /* 0x000000182318d210 */ /* 0x002fe20007f1e0ff */
[----:B------:R-:W-:-:S03]  /*0f20*/  @!P6 IMAD.WIDE.U32 R12, R56, R12, R14 ;  /* 0x0000000c380ce225 */ /* 0x000fc600078e000e */
[----:B------:R-:W-:Y:S02]  /*0f30*/  @!P5 IADD3.X R25, R34, R25, RZ, P0, !PT ;  /* 0x000000192219d210 */ /* 0x000fe400007fe4ff */
[----:B0-----:R-:W-:Y:S02]  /*0f40*/  @!P5 IADD3 R26, P0, R35, R26, RZ ;  /* 0x0000001a231ad210 */ /* 0x001fe40007f1e0ff */
[----:B------:R-:W-:Y:S02]  /*0f50*/  @!P6 IADD3 R15, R13, R37, RZ ;  /* 0x000000250d0fe210 */ /* 0x000fe40007ffe0ff */
[----:B------:R-:W-:Y:S02]  /*0f60*/  @!P6 SHF.L.U32 R13, R12, 0x2, RZ ;  /* 0x000000020c0de819 */ /* 0x000fe400000006ff */
[----:B------:R-:W-:Y:S02]  /*0f70*/  @!P5 IADD3.X R27, R34, R27, RZ, P0, !PT ;  /* 0x0000001b221bd210 */ /* 0x000fe400007fe4ff */
[----:B------:R-:W-:-:S02]  /*0f80*/  CS2R R16, SRZ ;  /* 0x0000000000107805 */ /* 0x000fc4000001ff00 */
[----:B------:R-:W-:Y:S02]  /*0f90*/  @!P6 SHF.L.U64.HI R12, R12, 0x2, R15 ;  /* 0x000000020c0ce819 */ /* 0x000fe4000001020f */
[----:B------:R-:W-:Y:S02]  /*0fa0*/  CS2R R14, SRZ ;  /* 0x00000000000e7805 */ /* 0x000fe4000001ff00 */
[C---:B--2---:R-:W-:Y:S01]  /*0fb0*/  @!P6 IADD3 R46, P0, R13.reuse, R46, RZ ;  /* 0x0000002e0d2ee210 */ /* 0x044fe20007f1e0ff */
[----:B------:R0:W5:Y:S03]  /*0fc0*/  @!P3 LDG.E.64 R16, desc[UR8][R22.64] ;  /* 0x000000081610b981 */ /* 0x000166000c1e1b00 */
[C---:B------:R-:W-:Y:S02]  /*0fd0*/  @!P6 IADD3.X R47, R12.reuse, R47, RZ, P0, !PT ;  /* 0x0000002f0c2fe210 */ /* 0x040fe400007fe4ff */
[----:B------:R-:W-:Y:S01]  /*0fe0*/  @!P6 IADD3 R44, P0, R13, R44, RZ ;  /* 0x0000002c0d2ce210 */ /* 0x000fe20007f1e0ff */
[----:B------:R1:W5:Y:S03]  /*0ff0*/  @!P2 LDG.E.64 R14, desc[UR8][R28.64] ;  /* 0x000000081c0ea981 */ /* 0x000366000c1e1b00 */
[----:B------:R-:W-:-:S02]  /*1000*/  @!P6 IADD3.X R45, R12, R45, RZ, P0, !PT ;  /* 0x0000002d0c2de210 */ /* 0x000fc400007fe4ff */
[----:B0-----:R-:W-:Y:S02]  /*1010*/  CS2R R22, SRZ ;  /* 0x0000000000167805 */ /* 0x001fe4000001ff00 */
[----:B-1----:R-:W-:-:S04]  /*1020*/  CS2R R28, SRZ ;  /* 0x00000000001c7805 */ /* 0x002fc8000001ff00 */
[----:B------:R-:W5:Y:S04]  /*1030*/  @!P6 LDG.E.64 R22, desc[UR8][R44.64] ;  /* 0x000000082c16e981 */ /* 0x000f68000c1e1b00 */
[----:B------:R-:W5:Y:S01]  /*1040*/  @!P6 LDG.E.64 R28, desc[UR8][R46.64] ;  /* 0x000000082e1ce981 */ /* 0x000f62000c1e1b00 */
[----:B------:R-:W-:-:S06]  /*1050*/  CS2R R36, SRZ ;  /* 0x0000000000247805 */ /* 0x000fcc000001ff00 */
[----:B------:R0:W5:Y:S02]  /*1060*/  @!P2 LDG.E.64 R36, desc[UR8][R18.64] ;  /* 0x000000081224a981 */ /* 0x000164000c1e1b00 */
[----:B0-----:R-:W-:-:S06]  /*1070*/  CS2R R18, SRZ ;  /* 0x0000000000127805 */ /* 0x001fcc000001ff00 */
[----:B------:R-:W5:Y:S01]  /*1080*/  @!P4 LDG.E.64 R18, desc[UR8][R48.64] ;  /* 0x000000083012c981 */ /* 0x000f62000c1e1b00 */
[----:B------:R-:W-:-:S06]  /*1090*/  CS2R R42, SRZ ;  /* 0x00000000002a7805 */ /* 0x000fcc000001ff00 */
[----:B------:R0:W5:Y:S02]  /*10a0*/  @P1 LDG.E.64 R42, desc[UR8][R32.64] ;  /* 0x00000008202a1981 */ /* 0x000164000c1e1b00 */
[----:B0-----:R-:W-:-:S06]  /*10b0*/  CS2R R32, SRZ ;  /* 0x0000000000207805 */ /* 0x001fcc000001ff00 */
[----:B------:R0:W5:Y:S01]  /*10c0*/  @!P4 LDG.E.64 R32, desc[UR8][R72.64] ;  /* 0x000000084820c981 */ /* 0x000162000c1e1b00 */
[----:B------:R-:W-:Y:S02]  /*10d0*/  CS2R R12, SRZ ;  /* 0x00000000000c7805 */ /* 0x000fe4000001ff00 */
[----:B------:R-:W-:-:S04]  /*10e0*/  CS2R R34, SRZ ;  /* 0x0000000000227805 */ /* 0x000fc8000001ff00 */
[----:B------:R1:W5:Y:S01]  /*10f0*/  @P1 LDG.E.64 R12, desc[UR8][R30.64] ;  /* 0x000000081e0c1981 */ /* 0x000362000c1e1b00 */
[----:B0-----:R-:W-:-:S03]  /*1100*/  MOV R72, 0x3f800000 ;  /* 0x3f80000000487802 */ /* 0x001fc60000000f00 */
[----:B------:R0:W5:Y:S01]  /*1110*/  @!P3 LDG.E.64 R34, desc[UR8][R20.64] ;  /* 0x000000081422b981 */ /* 0x000162000c1e1b00 */
[----:B------:R-:W-:Y:S01]  /*1120*/  BSSY B0, `(.L_x_1092) ;  /* 0x0000018000007945 */ /* 0x000fe20003800000 */
[----:B-1----:R-:W-:Y:S02]  /*1130*/  CS2R R30, SRZ ;  /* 0x00000000001e7805 */ /* 0x002fe4000001ff00 */
[----:B0-----:R-:W-:-:S04]  /*1140*/  CS2R R20, SRZ ;  /* 0x0000000000147805 */ /* 0x001fc8000001ff00 */
[----:B------:R0:W5:Y:S04]  /*1150*/  @!P5 LDG.E.64 R30, desc[UR8][R24.64] ;  /* 0x00000008181ed981 */ /* 0x000168000c1e1b00 */
[----:B------:R1:W5:Y:S01]  /*1160*/  @!P5 LDG.E.64 R20, desc[UR8][R26.64] ;  /* 0x000000081a14d981 */ /* 0x000362000c1e1b00 */
[----:B0-----:R-:W-:Y:S02]  /*1170*/  CS2R R24, SRZ ;  /* 0x0000000000187805 */ /* 0x001fe4000001ff00 */
[----:B-1----:R-:W-:Y:S01]  /*1180*/  CS2R R26, SRZ ;  /* 0x00000000001a7805 */ /* 0x002fe2000001ff00 */
[----:B---3--:R-:W-:-:S05]  /*1190*/  FFMA.FTZ R48, -R38, R38, R39 ;  /* 0x0000002626307223 */ /* 0x008fca0000010127 */
[----:B------:R-:W-:-:S13]  /*11a0*/  FSETP.GTU.FTZ.AND P0, PT, R48, RZ, PT ;  /* 0x000000ff3000720b */ /* 0x000fda0003f1c000 */
[----:B------:R-:W0:Y:S02]  /*11b0*/  @P0 LDC R39, c[0x0][0x250] ;  /* 0x00009400ff270b82 */ /* 0x000e240000000800 */
[----:B0-----:R-:W-:-:S04]  /*11c0*/  @P0 FADD.FTZ R39, R48, R39 ;  /* 0x0000002730270221 */ /* 0x001fc80000010000 */
[----:B------:R0:W1:Y:S01]  /*11d0*/  @P0 MUFU.RSQ R72, R39 ;  /* 0x0000002700480308 */ /* 0x0000620000001400 */
[----:B------:R-:W-:-:S13]  /*11e0*/  ISETP.GT.U32.AND P0, PT, R70, 0x27f, PT ;  /* 0x0000027f4600780c */ /* 0x000fda0003f04070 */
[----:B0-----:R-:W-:Y:S05]  /*11f0*/  @P0 BRA `(.L_x_1093) ;  /* 0x0000000000280947 */ /* 0x001fea0003800000 */
[----:B------:R-:W-:Y:S01]  /*1200*/  ISETP.NE.AND P0, PT, RZ, UR10, PT ;  /* 0x0000000aff007c0c */ /* 0x000fe2000bf05270 */
[----:B------:R-:W0:Y:S01]  /*1210*/  LDC.64 R44, c[0x0][0x238] ;  /* 0x00008e00ff2c7b82 */ /* 0x000e220000000a00 */
[----:B------:R-:W-:-:S04]  /*1220*/  IADD3 R39, R71, R0, RZ ;  /* 0x0000000047277210 */ /* 0x000fc80007ffe0ff */
[----:B------:R-:W-:-:S07]  /*1230*/  SHF.R.S32.HI R0, RZ, 0x1f, R39 ;  /* 0x0000001fff007819 */ /* 0x000fce0000011427 */
[----:B------:R-:W2:Y:S01]  /*1240*/  @P0 LDC.64 R24, c[0x0][0x240] ;  /* 0x00009000ff180b82 */ /* 0x000ea20000000a00 */
[C---:B0-----:R-:W-:Y:S01]  /*1250*/  IMAD.WIDE R44, R39.reuse, 0x4, R44 ;  /* 0x00000004272c7825 */ /* 0x041fe200078e022c */
[----:B--2---:R-:W-:-:S04]  /*1260*/  @P0 LEA R46, P2, R39, R24, 0x2 ;  /* 0x00000018272e0211 */ /* 0x004fc800078410ff */
[----:B------:R-:W-:Y:S02]  /*1270*/  @P0 LEA.HI.X R47, R39, R25, R0, 0x2, P2 ;  /* 0x00000019272f0211 */ /* 0x000fe400010f1400 */
[----:B------:R0:W5:Y:S04]  /*1280*/  LDG.E.64 R24, desc[UR8][R44.64] ;  /* 0x000000082c187981 */ /* 0x000168000c1e1b00 */
[----:B------:R0:W5:Y:S03]  /*1290*/  @P0 LDG.E.64 R26, desc[UR8][R46.64] ;  /* 0x000000082e1a0981 */ /* 0x000166000c1e1b00 */
.L_x_1093:
[----:B------:R-:W-:Y:S05]  /*12a0*/  BSYNC B0 ;  /* 0x0000000000007941 */ /* 0x000fea0003800000 */
.L_x_1092:
[----:B------:R-:W-:Y:S01]  /*12b0*/  ISETP.NE.AND P5, PT, RZ, UR10, PT ;  /* 0x0000000aff007c0c */ /* 0x000fe2000bfa5270 */
[C---:B-----5:R-:W-:Y:S01]  /*12c0*/  FADD.FTZ R73, -R38.reuse, R42 ;  /* 0x0000002a26497221 */ /* 0x060fe20000010100 */
[C---:B------:R-:W-:Y:S01]  /*12d0*/  FADD.FTZ R39, -R38.reuse, R43 ;  /* 0x0000002b26277221 */ /* 0x040fe20000010100 */
[C---:B------:R-:W-:Y:S01]  /*12e0*/  FADD.FTZ R75, -R38.reuse, R6 ;  /* 0x00000006264b7221 */ /* 0x040fe20000010100 */
[----:B0-----:R-:W-:Y:S01]  /*12f0*/  FADD.FTZ R45, -R38, R7 ;  /* 0x00000007262d7221 */ /* 0x001fe20000010100 */
[----:B------:R-:W-:Y:S01]  /*1300*/  MOV R44, R12 ;  /* 0x0000000c002c7202 */ /* 0x000fe20000000f00 */
[-C--:B-1----:R-:W-:Y:S01]  /*1310*/  FMUL.FTZ R73, R73, R72.reuse ;  /* 0x0000004849497220 */ /* 0x082fe20000410000 */
[----:B------:R-:W-:Y:S01]  /*1320*/  MOV R43, R13 ;  /* 0x0000000d002b7202 */ /* 0x000fe20000000f00 */
[----:B------:R-:W-:Y:S01]  /*1330*/  FMUL.FTZ R0, R39, R72 ;  /* 0x0000004827007220 */ /* 0x000fe20000410000 */
[----:B------:R-:W-:-:S04]  /*1340*/  MOV R42, R8 ;  /* 0x00000008002a7202 */ /* 0x000fc80000000f00 */
[----:B------:R-:W-:Y:S05]  /*1350*/  @!P5 BRA `(.L_x_1094) ;  /* 0x000000000048d947 */ /* 0x000fea0003800000 */
        /* <DEDUP_REMOVED lines=18> */
.L_x_1094:
[----:B------:R-:W-:Y:S01]  /*1480*/  FMUL.FTZ R46, R44, R24 ;  /* 0x000000182c2e7220 */ /* 0x000fe20000410000 */
[----:B------:R-:W-:Y:S01]  /*1490*/  MOV R39, R9 ;  /* 0x0000000900277202 */ /* 0x000fe20000000f00 */
        /* <DEDUP_REMOVED lines=24> */
.L_x_1095:
[----:B------:R-:W-:Y:S01]  /*1620*/  FFMA.FTZ R74, R0, R47, R49 ;  /* 0x0000002f004a7223 */ /* 0x000fe20000010031 */
[----:B------:R-:W-:Y:S01]  /*1630*/  FMUL.FTZ R48, R42, R24 ;  /* 0x000000182a307220 */ /* 0x000fe20000410000 */
[----:B------:R-:W-:Y:S01]  /*1640*/  FADD.FTZ R47, R47, R46 ;  /* 0x0000002e2f2f7221 */ /* 0x000fe20000010000 */
[C---:B------:R-:W-:Y:S01]  /*1650*/  FADD.FTZ R75, -R38.reuse, R40 ;  /* 0x00000028264b7221 */ /* 0x040fe20000010100 */
[----:B------:R-:W-:Y:S01]  /*1660*/  FADD.FTZ R49, -R38, R41 ;  /* 0x0000002926317221 */ /* 0x000fe20000010100 */
[----:B------:R-:W-:Y:S01]  /*1670*/  FFMA.FTZ R45, R7, R48, R74 ;  /* 0x00000030072d7223 */ /* 0x000fe2000001004a */
[----:B------:R-:W-:Y:S01]  /*1680*/  FADD.FTZ R46, R47, R48 ;  /* 0x000000302f2e7221 */ /* 0x000fe20000010000 */
[----:B------:R-:W-:Y:S01]  /*1690*/  MOV R41, R10 ;  /* 0x0000000a00297202 */ /* 0x000fe20000000f00 */
[-C--:B------:R-:W-:Y:S01]  /*16a0*/  FMUL.FTZ R75, R75, R72.reuse ;  /* 0x000000484b4b7220 */ /* 0x080fe20000410000 */
[----:B------:R-:W-:Y:S01]  /*16b0*/  MOV R40, R11 ;  /* 0x0000000b00287202 */ /* 0x000fe20000000f00 */
        /* <DEDUP_REMOVED lines=17> */
[----:B------:R-:W-:-:S03]  /*17d0*/  FMUL.FTZ R78, R11, R78 ;  /* 0x0000004e0b4e7220 */ /* 0x000fc60000410000 */
[----:B------:R-:W-:Y:S01]  /*17e0*/  FFMA.FTZ R81, R41, R80, 1 ;  /* 0x3f80000029517423 */ /* 0x000fe20000010050 */
[----:B------:R-:W-:-:S03]  /*17f0*/  FMUL.FTZ R41, R79, R40 ;  /* 0x000000284f297220 */ /* 0x000fc60000410000 */
[----:B------:R-:W-:-:S07]  /*1800*/  FMUL.FTZ R40, R78, R81 ;  /* 0x000000514e287220 */ /* 0x000fce0000410000 */
.L_x_1096:
        /* <DEDUP_REMOVED lines=31> */
.L_x_1097:
        /* <DEDUP_REMOVED lines=27> */
[----:B------:R-:W-:-:S03]  /*1bb0*/  FMUL.FTZ R82, R17, R82 ;  /* 0x0000005211527220 */ /* 0x000fc60000410000 */
[----:B------:R-:W-:Y:S01]  /*1bc0*/  FFMA.FTZ R83, R34, R83, 1 ;  /* 0x3f80000022537423 */ /* 0x000fe20000010053 */
[----:B------:R-:W-:-:S03]  /*1bd0*/  FMUL.FTZ R34, R35, R84 ;  /* 0x0000005423227220 */ /* 0x000fc60000410000 */
[----:B------:R-:W-:-:S07]  /*1be0*/  FMUL.FTZ R35, R82, R83 ;  /* 0x0000005352237220 */ /* 0x000fce0000410000 */
.L_x_1098:
        /* <DEDUP_REMOVED lines=25> */
[----:B-1----:R-:W-:-:S04]  /*1d80*/  FADD.FTZ R33, -R84, 1 ;  /* 0x3f80000054217421 */ /* 0x002fc80000010100 */
[----:B------:R-:W-:Y:S01]  /*1d90*/  FFMA.FTZ R85, R32, R33, 1 ;  /* 0x3f80000020557423 */ /* 0x000fe20000010021 */
[----:B------:R-:W-:Y:S01]  /*1da0*/  FMUL.FTZ R33, R18, R49 ;  /* 0x0000003112217220 */ /* 0x000fe20000410000 */
[----:B------:R-:W-:-:S03]  /*1db0*/  FMUL.FTZ R32, R19, R84 ;  /* 0x0000005413207220 */ /* 0x000fc60000410000 */
[----:B------:R-:W-:Y:S01]  /*1dc0*/  FMUL.FTZ R33, R33, R86 ;  /* 0x0000005621217220 */ /* 0x000fe20000410000 */
[----:B------:R-:W-:-:S07]  /*1dd0*/  FMUL.FTZ R32, R32, R85 ;  /* 0x0000005520207220 */ /* 0x000fce0000410000 */
.L_x_1099:
[----:B------:R-:W-:Y:S01]  /*1de0*/  FFMA.FTZ R82, R78, R47, R45 ;  /* 0x0000002f4e527223 */ /* 0x000fe2000001002d */
[----:B------:R-:W-:Y:S01]  /*1df0*/  FMUL.FTZ R48, R33, R24 ;  /* 0x0000001821307220 */ /* 0x000fe20000410000 */
[----:B------:R-:W-:Y:S01]  /*1e00*/  FADD.FTZ R49, R47, R46 ;  /* 0x0000002e2f317221 */ /* 0x000fe20000010000 */
[----:B------:R-:W-:Y:S01]  /*1e10*/  FMUL.FTZ R47, R32, R25 ;  /* 0x00000019202f7220 */ /* 0x000fe20000410000 */
[----:B------:R-:W-:Y:S01]  /*1e20*/  FADD.FTZ R83, -R38, R30 ;  /* 0x0000001e26537221 */ /* 0x000fe20000010100 */
[----:B------:R-:W-:Y:S01]  /*1e30*/  FFMA.FTZ R45, R81, R48, R82 ;  /* 0x00000030512d7223 */ /* 0x000fe20000010052 */
[----:B------:R-:W-:Y:S01]  /*1e40*/  FADD.FTZ R48, R49, R48 ;  /* 0x0000003031307221 */ /* 0x000fe20000010000 */
[----:B------:R-:W-:Y:S01]  /*1e50*/  MOV R30, R20 ;  /* 0x00000014001e7202 */ /* 0x000fe20000000f00 */
[----:B------:R-:W-:Y:S01]  /*1e60*/  FMUL.FTZ R83, R83, R72 ;  /* 0x0000004853537220 */ /* 0x000fe20000410000 */
[----:B------:R-:W-:Y:S01]  /*1e70*/  FFMA.FTZ R46, R80, R47, R45 ;  /* 0x0000002f502e7223 */ /* 0x000fe2000001002d */
[----:B------:R-:W-:Y:S01]  /*1e80*/  FADD.FTZ R45, R47, R48 ;  /* 0x000000302f2d7221 */ /* 0x000fe20000010000 */
[----:B------:R-:W-:Y:S01]  /*1e90*/  FADD.FTZ R47, -R38, R31 ;  /* 0x0000001f262f7221 */ /* 0x000fe20000010100 */
[----:B------:R-:W-:-:S03]  /*1ea0*/  MOV R31, R21 ;  /* 0x00000015001f7202 */ /* 0x000fc60000000f00 */
        /* <DEDUP_REMOVED lines=20> */
.L_x_1100:
[----:B------:R-:W-:Y:S01]  /*1ff0*/  FMUL.FTZ R48, R30, R24 ;  /* 0x000000181e307220 */ /* 0x000fe20000410000 */
[C---:B------:R-:W-:Y:S01]  /*2000*/  FADD.FTZ R85, -R38.reuse, R28 ;  /* 0x0000001c26557221 */ /* 0x040fe20000010100 */
[----:B------:R-:W-:Y:S01]  /*2010*/  FADD.FTZ R49, -R38, R29 ;  /* 0x0000001d26317221 */ /* 0x000fe20000010100 */
[----:B------:R-:W-:Y:S01]  /*2020*/  MOV R29, R22 ;  /* 0x00000016001d7202 */ /* 0x000fe20000000f00 */
[----:B------:R-:W-:Y:S01]  /*2030*/  FFMA.FTZ R47, R83, R48, R46 ;  /* 0x00000030532f7223 */ /* 0x000fe2000001002e */
[----:B------:R-:W-:Y:S01]  /*2040*/  FADD.FTZ R48, R45, R48 ;  /* 0x000000302d307221 */ /* 0x000fe20000010000 */
[----:B------:R-:W-:Y:S01]  /*2050*/  FMUL.FTZ R45, R31, R25 ;  /* 0x000000191f2d7220 */ /* 0x000fe20000410000 */
[-C--:B------:R-:W-:Y:S01]  /*2060*/  FMUL.FTZ R85, R85, R72.reuse ;  /* 0x0000004855557220 */ /* 0x080fe20000410000 */
[----:B------:R-:W-:Y:S01]  /*2070*/  FMUL.FTZ R84, R49, R72 ;  /* 0x0000004831547220 */ /* 0x000fe20000410000 */
[----:B------:R-:W-:Y:S01]  /*2080*/  MOV R28, R23 ;  /* 0x00000017001c7202 */ /* 0x000fe20000000f00 */
[----:B------:R-:W-:Y:S01]  /*2090*/  FFMA.FTZ R38, R82, R45, R47 ;  /* 0x0000002d52267223 */ /* 0x000fe2000001002f */
[----:B------:R-:W-:Y:S01]  /*20a0*/  FADD.FTZ R45, R45, R48 ;  /* 0x000000302d2d7221 */ /* 0x000fe20000010000 */
        /* <DEDUP_REMOVED lines=16> */
[----:B------:R-:W-:-:S04]  /*21b0*/  FMUL.FTZ R29, R22, R47 ;  /* 0x0000002f161d7220 */ /* 0x000fc80000410000 */
[----:B------:R-:W-:Y:S01]  /*21c0*/  FMUL.FTZ R29, R29, R28 ;  /* 0x0000001c1d1d7220 */ /* 0x000fe20000410000 */
[----:B------:R-:W-:-:S07]  /*21d0*/  FMUL.FTZ R28, R86, R93 ;  /* 0x0000005d561c7220 */ /* 0x000fce0000410000 */
.L_x_1101:
        /* <DEDUP_REMOVED lines=11> */
[----:B------:R-:W-:Y:S01]  /*2290*/  FADD.FTZ R47, RZ, R44 ;  /* 0x0000002cff2f7221 */ /* 0x000fe20000010000 */
[----:B------:R-:W-:Y:S01]  /*22a0*/  UIADD3 UR5, UR6, 0xd0, URZ ;  /* 0x000000d006057890 */ /* 0x000fe2000fffe03f */
[----:B------:R-:W1:Y:S01]  /*22b0*/  SHFL.DOWN PT, R45, R48, 0x1, 0x1f ;  /* 0x08201f00302d7f89 */ /* 0x000e6200000e0000 */
[----:B------:R-:W-:Y:S01]  /*22c0*/  FFMA.FTZ R44, R7, R42, R46 ;  /* 0x0000002a072c7223 */ /* 0x000fe2000001002e */
[----:B------:R-:W-:Y:S01]  /*22d0*/  FADD.FTZ R46, R47, R42 ;  /* 0x0000002a2f2e7221 */ /* 0x000fe20000010000 */
[----:B------:R-:W-:Y:S01]  /*22e0*/  FFMA.FTZ R47, R0, R43, RZ ;  /* 0x0000002b002f7223 */ /* 0x000fe200000100ff */
[----:B------:R-:W2:Y:S01]  /*22f0*/  SHFL.DOWN PT, R38, R49, 0x1, 0x1f ;  /* 0x08201f0031267f89 */ /* 0x000ea200000e0000 */
[----:B------:R-:W-:Y:S01]  /*2300*/  FADD.FTZ R42, RZ, R43 ;  /* 0x0000002bff2a7221 */ /* 0x000fe20000010000 */
        /* <DEDUP_REMOVED lines=8> */
[----:B0-----:R-:W-:Y:S01]  /*2390*/  ULEA UR5, UR11, UR5, 0x18 ;  /* 0x000000050b057291 */ /* 0x001fe2000f8ec03f */
[----:B------:R-:W-:Y:S01]  /*23a0*/  FFMA.FTZ R47, R76, R36, R47 ;  /* 0x000000244c2f7223 */ /* 0x000fe2000001002f */
        /* <DEDUP_REMOVED lines=8> */
[----:B-1----:R-:W-:Y:S01]  /*2430*/  @!P0 FADD.FTZ R48, R48, R45 ;  /* 0x0000002d30308221 */ /* 0x002fe20000010000 */
[----:B------:R-:W-:Y:S01]  /*2440*/  FADD.FTZ R34, R37, R32 ;  /* 0x0000002025227221 */ /* 0x000fe20000010000 */
[----:B------:R-:W-:Y:S01]  /*2450*/  FADD.FTZ R46, R35, R30 ;  /* 0x0000001e232e7221 */ /* 0x000fe20000010000 */
[----:B------:R-:W-:Y:S01]  /*2460*/  FFMA.FTZ R47, R82, R31, R47 ;  /* 0x0000001f522f7223 */ /* 0x000fe2000001002f */
[----:B--2---:R-:W-:Y:S01]  /*2470*/  @!P0 FADD.FTZ R49, R49, R38 ;  /* 0x0000002631318221 */ /* 0x004fe20000010000 */
[----:B------:R-:W0:Y:S01]  /*2480*/  SHFL.DOWN PT, R45, R48, 0x2, 0x1f ;  /* 0x08401f00302d7f89 */ /* 0x000e2200000e0000 */
[----:B------:R-:W-:Y:S01]  /*2490*/  ISETP.GT.AND P0, PT, R52, 0x1d, PT ;  /* 0x0000001d3400780c */ /* 0x000fe20003f04270 */
[----:B------:R-:W-:Y:S01]  /*24a0*/  FFMA.FTZ R44, R83, R30, R44 ;  /* 0x0000001e532c7223 */ /* 0x000fe2000001002c */
[----:B------:R-:W-:Y:S01]  /*24b0*/  FADD.FTZ R33, R34, R31 ;  /* 0x0000001f22217221 */ /* 0x000fe20000010000 */
[----:B------:R-:W1:Y:S01]  /*24c0*/  SHFL.DOWN PT, R38, R49, 0x2, 0x1f ;  /* 0x08401f0031267f89 */ /* 0x000e6200000e0000 */
[----:B------:R-:W-:Y:S01]  /*24d0*/  FADD.FTZ R46, R46, R29 ;  /* 0x0000001d2e2e7221 */ /* 0x000fe20000010000 */
[----:B------:R-:W-:Y:S01]  /*24e0*/  FFMA.FTZ R44, R85, R29, R44 ;  /* 0x0000001d552c7223 */ /* 0x000fe2000001002c */
[C---:B------:R-:W-:Y:S01]  /*24f0*/  LEA R86, R70.reuse, UR5, 0x4 ;  /* 0x0000000546567c11 */ /* 0x040fe2000f8e20ff */
[----:B------:R-:W-:Y:S01]  /*2500*/  BSSY B0, `(.L_x_1102) ;  /* 0x000004b000007945 */ /* 0x000fe20003800000 */
[----:B------:R-:W-:-:S05]  /*2510*/  ISETP.GT.U32.AND P3, PT, R70, 0x9, PT ;  /* 0x000000094600780c */ /* 0x000fca0003f64070 */
        /* <DEDUP_REMOVED lines=12> */
[----:B------:R-:W-:Y:S01]  /*25e0*/  FADD.FTZ R47, R33, R28 ;  /* 0x0000001c212f7221 */ /* 0x000fe20000010000 */
[----:B-1----:R-:W-:-:S02]  /*25f0*/  @!P0 FADD.FTZ R49, R49, R38 ;  /* 0x0000002631318221 */ /* 0x002fc40000010000 */
[----:B------:R-:W0:Y:S01]  /*2600*/  SHFL.DOWN PT, R39, R48, 0x10, 0x1f ;  /* 0x0a001f0030277f89 */ /* 0x000e2200000e0000 */
[----:B------:R-:W-:-:S03]  /*2610*/  ISETP.GT.AND P0, PT, R52, 0xf, PT ;  /* 0x0000000f3400780c */ /* 0x000fc60003f04270 */
[----:B------:R-:W1:Y:S04]  /*2620*/  SHFL.DOWN PT, R38, R49, 0x10, 0x1f ;  /* 0x0a001f0031267f89 */ /* 0x000e6800000e0000 */
[----:B------:R2:W-:Y:S06]  /*2630*/  STS.128 [R86], R44 ;  /* 0x0000002c56007388 */ /* 0x0005ec0000000c00 */
[----:B0-----:R-:W-:Y:S01]  /*2640*/  @!P0 FADD.FTZ R48, R48, R39 ;  /* 0x0000002730308221 */ /* 0x001fe20000010000 */
[----:B-1----:R-:W-:Y:S01]  /*2650*/  @!P0 FADD.FTZ R49, R49, R38 ;  /* 0x0000002631318221 */ /* 0x002fe20000010000 */
[----:B------:R-:W-:-:S13]  /*2660*/  ISETP.NE.AND P0, PT, R52, RZ, PT ;  /* 0x000000ff3400720c */ /* 0x000fda0003f05270 */
[----:B------:R2:W-:Y:S01]  /*2670*/  @!P0 STS.64 [R2+0x18], R48 ;  /* 0x0000183002008388 */ /* 0x0005e20000000a00 */
[----:B------:R-:W-:Y:S06]  /*2680*/  BAR.SYNC.DEFER_BLOCKING 0x0 ;  /* 0x0000000000007b1d */ /* 0x000fec0000010000 */
[----:B------:R-:W-:Y:S05]  /*2690*/  @P2 BRA `(.L_x_1103) ;  /* 0x0000000000c42947 */ /* 0x000fea0003800000 */
[----:B------:R-:W-:-:S09]  /*26a0*/  ULEA UR5, UR11, UR6, 0x18 ;  /* 0x000000060b057291 */ /* 0x000fd2000f8ec03f */
[----:B------:R-:W0:Y:S04]  /*26b0*/  LDS.128 R36, [UR5+0x20] ;  /* 0x00002005ff247984 */ /* 0x000e280008000c00 */
[----:B------:R-:W2:Y:S04]  /*26c0*/  LDS.128 R32, [UR5+0x30] ;  /* 0x00003005ff207984 */ /* 0x000ea80008000c00 */
[----:B------:R-:W1:Y:S01]  /*26d0*/  LDS.128 R28, [UR5+0x40] ;  /* 0x00004005ff1c7984 */ /* 0x000e620008000c00 */
[----:B0-----:R-:W-:Y:S01]  /*26e0*/  FADD.FTZ R41, R48, R36 ;  /* 0x0000002430297221 */ /* 0x001fe20000010000 */
[----:B------:R-:W-:-:S03]  /*26f0*/  FADD.FTZ R36, R49, R37 ;  /* 0x0000002531247221 */ /* 0x000fc60000010000 */
[----:B------:R-:W-:Y:S01]  /*2700*/  FADD.FTZ R37, R41, R38 ;  /* 0x0000002629257221 */ /* 0x000fe20000010000 */
[----:B------:R-:W-:Y:S01]  /*2710*/  FADD.FTZ R36, R36, R39 ;  /* 0x0000002724247221 */ /* 0x000fe20000010000 */
[----:B------:R-:W0:Y:S02]  /*2720*/  LDS.128 R40, [UR5+0x50] ;  /* 0x00005005ff287984 */ /* 0x000e240008000c00 */
[----:B--2---:R-:W-:Y:S01]  /*2730*/  FADD.FTZ R49, R37, R32 ;  /* 0x0000002025317221 */ /* 0x004fe20000010000 */
[----:B------:R-:W-:Y:S02]  /*2740*/  FADD.FTZ R32, R36, R33 ;  /* 0x0000002124207221 */ /* 0x000fe40000010000 */
[----:B------:R-:W2:Y:S01]  /*2750*/  LDS.128 R36, [UR5+0x60] ;  /* 0x00006005ff247984 */ /* 0x000ea20008000c00 */
[----:B------:R-:W-:Y:S01]  /*2760*/  FADD.FTZ R49, R49, R34 ;  /* 0x0000002231317221 */ /* 0x000fe20000010000 */
[----:B------:R-:W-:Y:S02]  /*2770*/  FADD.FTZ R48, R32, R35 ;  /* 0x0000002320307221 */ /* 0x000fe40000010000 */
[----:B------:R-:W3:Y:S01]  /*2780*/  LDS.128 R32, [UR5+0x70] ;  /* 0x00007005ff207984 */ /* 0x000ee20008000c00 */
[----:B-1----:R-:W-:Y:S01]  /*2790*/  FADD.FTZ R49, R49, R28 ;  /* 0x0000001c31317221 */ /* 0x002fe20000010000 */
[----:B------:R-:W-:-:S03]  /*27a0*/  FADD.FTZ R48, R48, R29 ;  /* 0x0000001d30307221 */ /* 0x000fc60000010000 */
[----:B------:R-:W-:Y:S01]  /*27b0*/  FADD.FTZ R49, R49, R30 ;  /* 0x0000001e31317221 */ /* 0x000fe20000010000 */
[----:B------:R-:W-:Y:S02]  /*27c0*/  FADD.FTZ R48, R48, R31 ;  /* 0x0000001f30307221 */ /* 0x000fe40000010000 */
[----:B------:R-:W1:Y:S01]  /*27d0*/  LDS.128 R28, [UR5+0x80] ;  /* 0x00008005ff1c7984 */ /* 0x000e620008000c00 */
[----:B0-----:R-:W-:Y:S01]  /*27e0*/  FADD.FTZ R49, R49, R40 ;  /* 0x0000002831317221 */ /* 0x001fe20000010000 */
[----:B------:R-:W-:-:S03]  /*27f0*/  FADD.FTZ R48, R48, R41 ;  /* 0x0000002930307221 */ /* 0x000fc60000010000 */
[----:B------:R-:W-:Y:S01]  /*2800*/  FADD.FTZ R49, R49, R42 ;  /* 0x0000002a31317221 */ /* 0x000fe20000010000 */
[----:B------:R-:W-:Y:S02]  /*2810*/  FADD.FTZ R48, R48, R43 ;  /* 0x0000002b30307221 */ /* 0x000fe40000010000 */
[----:B------:R-:W-:Y:S01]  /*2820*/  LDS.128 R40, [UR5+0xa0] ;  /* 0x0000a005ff287984 */ /* 0x000fe20008000c00 */
[----:B--2---:R-:W-:Y:S01]  /*2830*/  FADD.FTZ R49, R49, R36 ;  /* 0x0000002431317221 */ /* 0x004fe20000010000 */
[----:B------:R-:W-:-:S03]  /*2840*/  FADD.FTZ R48, R48, R37 ;  /* 0x0000002530307221 */ /* 0x000fc60000010000 */
[----:B------:R-:W-:Y:S01]  /*2850*/  FADD.FTZ R49, R49, R38 ;  /* 0x0000002631317221 */ /* 0x000fe20000010000 */
[----:B------:R-:W-:Y:S02]  /*2860*/  FADD.FTZ R48, R48, R39 ;  /* 0x0000002730307221 */ /* 0x000fe40000010000 */
[----:B------:R-:W0:Y:S01]  /*2870*/  LDS.128 R36, [UR5+0x90] ;  /* 0x00009005ff247984 */ /* 0x000e220008000c00 */
[----:B---3--:R-:W-:Y:S01]  /*2880*/  FADD.FTZ R93, R49, R32 ;  /* 0x00000020315d7221 */ /* 0x008fe20000010000 */
[----:B------:R-:W-:Y:S02]  /*2890*/  FADD.FTZ R32, R48, R33 ;  /* 0x0000002130207221 */ /* 0x000fe40000010000 */
[----:B------:R-:W2:Y:S01]  /*28a0*/  LDS.64 R48, [UR5+0xb0] ;  /* 0x0000b005ff307984 */ /* 0x000ea20008000a00 */
[----:B------:R-:W-:Y:S01]  /*28b0*/  FADD.FTZ R93, R93, R34 ;  /* 0x000000225d5d7221 */ /* 0x000fe20000010000 */
[----:B------:R-:W-:-:S03]  /*28c0*/  FADD.FTZ R32, R32, R35 ;  /* 0x0000002320207221 */ /* 0x000fc60000010000 */
        /* <DEDUP_REMOVED lines=12> */
[----:B--2---:R-:W-:Y:S01]  /*2990*/  FADD.FTZ R48, R93, R48 ;  /* 0x000000305d307221 */ /* 0x004fe20000010000 */
[----:B------:R-:W-:-:S07]  /*29a0*/  FADD.FTZ R49, R32, R49 ;  /* 0x0000003120317221 */ /* 0x000fce0000010000 */
.L_x_1103:
[----:B------:R-:W-:Y:S05]  /*29b0*/  BSYNC B0 ;  /* 0x0000000000007941 */ /* 0x000fea0003800000 */
.L_x_1102:
[----:B------:R-:W-:Y:S06]  /*29c0*/  BAR.SYNC.DEFER_BLOCKING 0x0 ;  /* 0x0000000000007b1d */ /* 0x000fec0000010000 */
[----:B------:R-:W-:Y:S04]  /*29d0*/  BSSY B0, `(.L_x_1104) ;  /* 0x000013d000007945 */ /* 0x000fe80003800000 */
[----:B------:R-:W-:Y:S05]  /*29e0*/  @P3 BRA `(.L_x_1105) ;  /* 0x0000001000ec3947 */ /* 0x000fea0003800000 */
[----:B------:R-:W0:Y:S04]  /*29f0*/  LDS.128 R36, [R86+0xa0] ;  /* 0x0000a00056247984 */ /* 0x000e280000000c00 */
[----:B------:R-:W2:Y:S04]  /*2a00*/  LDS.128 R32, [R86+0x140] ;  /* 0x0001400056207984 */ /* 0x000ea80000000c00 */
[----:B------:R-:W1:Y:S01]  /*2a10*/  LDS.128 R28, [R86+0x1e0] ;  /* 0x0001e000561c7984 */ /* 0x000e620000000c00 */
[----:B0-----:R-:W-:Y:S01]  /*2a20*/  FADD.FTZ R41, R44, R36 ;  /* 0x000000242c297221 */ /* 0x001fe20000010000 */
[----:B------:R-:W-:Y:S01]  /*2a30*/  FADD.FTZ R36, R45, R37 ;  /* 0x000000252d247221 */ /* 0x000fe20000010000 */
[----:B------:R-:W-:Y:S01]  /*2a40*/  FADD.FTZ R37, R46, R38 ;  /* 0x000000262e257221 */ /* 0x000fe20000010000 */
[----:B------:R-:W-:Y:S01]  /*2a50*/  FADD.FTZ R38, R47, R39 ;  /* 0x000000272f267221 */ /* 0x000fe20000010000 */
[----:B--2---:R-:W-:Y:S01]  /*2a60*/  FADD.FTZ R45, R41, R32 ;  /* 0x00000020292d7221 */ /* 0x004fe20000010000 */
[----:B------:R-:W-:Y:S01]  /*2a70*/  FADD.FTZ R36, R36, R33 ;  /* 0x0000002124247221 */ /* 0x000fe20000010000 */
[----:B------:R-:W0:Y:S01]  /*2a80*/  LDS.128 R40, [R86+0x280] ;  /* 0x0002800056287984 */ /* 0x000e220000000c00 */
[----:B------:R-:W-:Y:S01]  /*2a90*/  FADD.FTZ R47, R37, R34 ;  /* 0x00000022252f7221 */ /* 0x000fe20000010000 */
[----:B------:R-:W-:Y:S01]  /*2aa0*/  FADD.FTZ R46, R38, R35 ;  /* 0x00000023262e7221 */ /* 0x000fe20000010000 */
[----:B-1----:R-:W-:Y:S01]  /*2ab0*/  FADD.FTZ R44, R36, R29 ;  /* 0x0000001d242c7221 */ /* 0x002fe20000010000 */
[----:B------:R-:W-:Y:S01]  /*2ac0*/  LDS.128 R32, [R86+0x3c0] ;  /* 0x0003c00056207984 */ /* 0x000fe20000000c00 */
[----:B------:R-:W-:Y:S01]  /*2ad0*/  FADD.FTZ R45, R45, R28 ;  /* 0x0000001c2d2d7221 */ /* 0x000fe20000010000 */
[----:B------:R-:W-:Y:S01]  /*2ae0*/  FADD.FTZ R47, R47, R30 ;  /* 0x0000001e2f2f7221 */ /* 0x000fe20000010000 */
[----:B------:R-:W-:Y:S01]  /*2af0*/  FADD.FTZ R46, R46, R31 ;  /* 0x0000001f2e2e7221 */ /* 0x000fe20000010000 */
[----:B------:R-:W1:Y:S04]  /*2b00*/  LDS.128 R36, [R86+0x320] ;  /* 0x0003200056247984 */ /* 0x000e680000000c00 */
[----:B------:R-:W2:Y:S01]  /*2b10*/  LDS.128 R28, [R86+0x460] ;  /* 0x00046000561c7984 */ /* 0x000ea20000000c00 */
        /* <DEDUP_REMOVED lines=9> */
[----:B------:R-:W-:Y:S01]  /*2bb0*/  FADD.FTZ R45, R45, R32 ;  /* 0x000000202d2d7221 */ /* 0x000fe20000010000 */
[----:B------:R-:W1:Y:S01]  /*2bc0*/  LDS.128 R36, [R86+0x5a0] ;  /* 0x0005a00056247984 */ /* 0x000e620000000c00 */
[----:B------:R-:W-:Y:S01]  /*2bd0*/  FADD.FTZ R44, R44, R33 ;  /* 0x000000212c2c7221 */ /* 0x000fe20000010000 */
[----:B------:R-:W-:Y:S01]  /*2be0*/  FADD.FTZ R47, R47, R34 ;  /* 0x000000222f2f7221 */ /* 0x000fe20000010000 */
[----:B------:R-:W-:Y:S01]  /*2bf0*/  FADD.FTZ R46, R46, R35 ;  /* 0x000000232e2e7221 */ /* 0x000fe20000010000 */
[----:B--2---:R-:W-:Y:S01]  /*2c00*/  FADD.FTZ R45, R45, R28 ;  /* 0x0000001c2d2d7221 */ /* 0x004fe20000010000 */
        /* <DEDUP_REMOVED lines=249> */
[----:B------:R-:W-:Y:S01]  /*3ba0*/  LDS.128 R40, [R86+0x26c0] ;  /* 0x0026c00056287984 */ /* 0x000fe20000000c00 */
[----:B-1----:R-:W-:Y:S01]  /*3bb0*/  FADD.FTZ R45, R45, R32 ;  /* 0x000000202d2d7221 */ /* 0x002fe20000010000 */
[----:B------:R-:W-:Y:S01]  /*3bc0*/  FADD.FTZ R44, R44, R33 ;  /* 0x000000212c2c7221 */ /* 0x000fe20000010000 */
[----:B------:R-:W-:Y:S01]  /*3bd0*/  FADD.FTZ R47, R47, R34 ;  /* 0x000000222f2f7221 */ /* 0x000fe20000010000 */
[----:B------:R-:W-:Y:S01]  /*3be0*/  FADD.FTZ R46, R46, R35 ;  /* 0x000000232e2e7221 */ /* 0x000fe20000010000 */
[----:B------:R-:W-:Y:S01]  /*3bf0*/  FADD.FTZ R45, R45, R36 ;  /* 0x000000242d2d7221 */ /* 0x000fe20000010000 */
[----:B------:R-:W0:Y:S01]  /*3c00*/  LDS.128 R32, [R86+0x2580] ;  /* 0x0025800056207984 */ /* 0x000e220000000c00 */
        /* <DEDUP_REMOVED lines=9> */
[----:B0-----:R-:W-:Y:S01]  /*3ca0*/  FADD.FTZ R93, R32, R93 ;  /* 0x0000005d205d7221 */ /* 0x001fe20000010000 */
        /* <DEDUP_REMOVED lines=14> */
[----:B------:R-:W-:-:S07]  /*3d90*/  FADD.FTZ R47, R30, R47 ;  /* 0x0000002f1e2f7221 */ /* 0x000fce0000010000 */
.L_x_1105:
[----:B------:R-:W-:Y:S05]  /*3da0*/  BSYNC B0 ;  /* 0x0000000000007941 */ /* 0x000fea0003800000 */
.L_x_1104:
[----:B------:R-:W0:Y:S01]  /*3db0*/  LDC R36, c[0x0][0xc] ;  /* 0x00000300ff247b82 */ /* 0x000e220000000800 */
[----:B------:R-:W-:Y:S01]  /*3dc0*/  IMAD R87, R87, 0xa, R70 ;  /* 0x0000000a57577824 */ /* 0x000fe200078e0246 */
[----:B------:R-:W-:Y:S06]  /*3dd0*/  BSSY B0, `(.L_x_1106) ;  /* 0x0000010000007945 */ /* 0x000fec0003800000 */
[----:B------:R-:W1:Y:S01]  /*3de0*/  LDC.64 R30, c[0x0][0x268] ;  /* 0x00009a00ff1e7b82 */ /* 0x000e620000000a00 */
[----:B0-----:R-:W-:Y:S01]  /*3df0*/  ISETP.GE.U32.AND P0, PT, R36, 0x2, PT ;  /* 0x000000022400780c */ /* 0x001fe20003f06070 */
[----:B-1----:R-:W-:Y:S01]  /*3e00*/  IMAD.WIDE R30, R87, 0x4, R30 ;  /* 0x00000004571e7825 */ /* 0x002fe200078e021e */
[----:B------:R-:W-:Y:S11]  /*3e10*/  @P3 BRA `(.L_x_1107) ;  /* 0x00000000002c3947 */ /* 0x000ff60003800000 */
        /* <DEDUP_REMOVED lines=11> */
.L_x_1107:
[----:B------:R-:W-:Y:S05]  /*3ed0*/  BSYNC B0 ;  /* 0x0000000000007941 */ /* 0x000fea0003800000 */
.L_x_1106:
[----:B------:R-:W-:Y:S05]  /*3ee0*/  @!P0 BRA `(.L_x_1108) ;  /* 0x0000001000888947 */ /* 0x000fea0003800000 */
[----:B-1----:R-:W0:Y:S01]  /*3ef0*/  LDC R38, c[0x0][0x10] ;  /* 0x00000400ff267b82 */ /* 0x002e220000000800 */
[----:B------:R-:W1:Y:S01]  /*3f00*/  S2R R37, SR_CTAID.Y ;  /* 0x0000000000257919 */ /* 0x000e620000002600 */
[----:B------:R-:W-:-:S06]  /*3f10*/  LOP3.LUT R31, R54, 0x1, RZ, 0xc0, !PT ;  /* 0x00000001361f7812 */ /* 0x000fcc00078ec0ff */
[----:B------:R-:W3:Y:S08]  /*3f20*/  LDC.64 R28, c[0x0][0x258] ;  /* 0x00009600ff1c7b82 */ /* 0x000ef00000000a00 */
[----:B------:R-:W4:Y:S01]  /*3f30*/  LDC.64 R42, c[0x0][0x260] ;  /* 0x00009800ff2a7b82 */ /* 0x000f220000000a00 */
[----:B0-----:R-:W-:-:S04]  /*3f40*/  IMAD R31, R31, R38, RZ ;  /* 0x000000261f1f7224 */ /* 0x001fc800078e02ff */
[C---:B------:R-:W-:Y:S01]  /*3f50*/  IMAD R30, R31.reuse, R36, RZ ;  /* 0x000000241f1e7224 */ /* 0x040fe200078e02ff */
[----:B-1----:R-:W-:-:S04]  /*3f60*/  IADD3 R31, R31, R37, RZ ;  /* 0x000000251f1f7210 */ /* 0x002fc80007ffe0ff */
        /* <DEDUP_REMOVED lines=23> */
.L_x_1110:
[----:B-1----:R-:W3:Y:S04]  /*40e0*/  LDG.E.STRONG.GPU R30, desc[UR8][R28.64] ;  /* 0x000000081c1e7981 */ /* 0x002ee8000c1ef900 */
[----:B---3--:R-:W-:Y:S01]  /*40f0*/  CCTL.IVALL ;  /* 0x00000000ff00798f */ /* 0x008fe20002000000 */
[----:B------:R-:W-:Y:S05]  /*4100*/  YIELD ;  /* 0x0000000000007946 */ /* 0x000fea0003800000 */
[----:B------:R-:W-:-:S13]  /*4110*/  ISETP.NE.AND P0, PT, R30, R35, PT ;  /* 0x000000231e00720c */ /* 0x000fda0003f05270 */
[----:B------:R-:W-:Y:S05]  /*4120*/  @P0 BRA `(.L_x_1110) ;  /* 0xfffffffc00ec0947 */ /* 0x000fea000383ffff */
.L_x_1109:
[----:B------:R-:W-:Y:S01]  /*4130*/  ISETP.NE.AND P0, PT, R36, RZ, PT ;  /* 0x000000ff2400720c */ /* 0x000fe20003f05270 */
[----:B------:R-:W-:Y:S05]  /*4140*/  WARPSYNC.ALL ;  /* 0x0000000000007948 */ /* 0x000fea0003800000 */
[----:B------:R-:W-:Y:S07]  /*4150*/  BAR.SYNC.DEFER_BLOCKING 0x0 ;  /* 0x0000000000007b1d */ /* 0x000fee0000010000 */
[----:B------:R-:W-:Y:S05]  /*4160*/  @!P0 BRA `(.L_x_1108) ;  /* 0x0000000c00e88947 */ /* 0x000fea0003800000 */
[----:B-1----:R-:W-:Y:S02]  /*4170*/  IADD3 R28, R36, -0x1, RZ ;  /* 0xffffffff241c7810 */ /* 0x002fe40007ffe0ff */
        /* <DEDUP_REMOVED lines=12> */
.L_x_1114:
        /* <DEDUP_REMOVED lines=115> */
.L_x_1113:
        /* <DEDUP_REMOVED lines=61> */
.L_x_1115:
[----:B------:R-:W-:-:S13]  /*4d40*/  ISETP.NE.OR P0, PT, R39, RZ, P0 ;  /* 0x000000ff2700720c */ /* 0x000fda0000705670 */
[----:B------:R-:W-:Y:S05]  /*4d50*/  @!P0 BRA `(.L_x_1111) ;  /* 0x00000000007c8947 */ /* 0x000fea0003800000 */
.L_x_1112:
        /* <DEDUP_REMOVED lines=31> */
.L_x_1111:
        /* <DEDUP_REMOVED lines=11> */
.L_x_1117:
[----:B------:R-:W-:Y:S05]  /*5000*/  BSYNC B0 ;  /* 0x0000000000007941 */ /* 0x000fea0003800000 */
.L_x_1116:
        /* <DEDUP_REMOVED lines=16> */
.L_x_1108:
[----:B------:R-:W0:Y:S01]  /*5110*/  S2UR UR6, SR_CgaCtaId ;  /* 0x00000000000679c3 */ /* 0x000e220000008800 */
[----:B------:R-:W-:Y:S01]  /*5120*/  UMOV UR5, 0x400 ;  /* 0x0000040000057882 */ /* 0x000fe20000000000 */
[----:B------:R-:W-:Y:S02]  /*5130*/  ULDC.64 UR14, c[0x0][0x290] ;  /* 0x0000a400000e7ab9 */ /* 0x000fe40000000a00 */
[----:B------:R-:W-:Y:S02]  /*5140*/  ISETP.GE.U32.AND P0, PT, R67, UR14, PT ;  /* 0x0000000e43007c0c */ /* 0x000fe4000bf06070 */
[----:B------:R-:W-:Y:S02]  /*5150*/  ISETP.GE.U32.AND P3, PT, R66, UR14, PT ;  /* 0x0000000e42007c0c */ /* 0x000fe4000bf66070 */
[----:B------:R-:W-:Y:S02]  /*5160*/  ISETP.GE.U32.AND P4, PT, R64, UR14, PT ;  /* 0x0000000e40007c0c */ /* 0x000fe4000bf86070 */
[----:B------:R-:W-:-:S04]  /*5170*/  ISETP.GE.AND.EX P3, PT, R61, UR15, PT, P3 ;  /* 0x0000000f3d007c0c */ /* 0x000fc8000bf66330 */
[----:B------:R-:W-:Y:S01]  /*5180*/  ISETP.GT.U32.OR P3, PT, R70, 0x27f, P3 ;  /* 0x0000027f4600780c */ /* 0x000fe20001f64470 */
[----:B0-----:R-:W-:-:S09]  /*5190*/  ULEA UR5, UR6, UR5, 0x18 ;  /* 0x0000000506057291 */ /* 0x001fd2000f8ec03f */
[----:B------:R-:W-:Y:S01]  /*51a0*/  @!P2 STS.64 [UR5+0xc0], R48 ;  /* 0x0000c030ff00a988 */ /* 0x000fe20008000a05 */
[----:B------:R-:W-:Y:S01]  /*51b0*/  BAR.SYNC.DEFER_BLOCKING 0x0 ;  /* 0x0000000000007b1d */ /* 0x000fe20000010000 */
[----:B------:R-:W-:Y:S02]  /*51c0*/  ISETP.GE.AND.EX P2, PT, R63, UR15, PT, P0 ;  /* 0x0000000f3f007c0c */ /* 0x000fe4000bf46300 */
[----:B------:R-:W-:Y:S02]  /*51d0*/  ISETP.GE.U32.AND P0, PT, R62, UR14, PT ;  /* 0x0000000e3e007c0c */ /* 0x000fe4000bf06070 */
[----:B------:R-:W-:Y:S01]  /*51e0*/  ISETP.GT.U32.OR P2, PT, R70, 0x27f, P2 ;  /* 0x0000027f4600780c */ /* 0x000fe20001744470 */
[----:B-1----:R-:W0:Y:S01]  /*51f0*/  LDS.64 R28, [UR5+0xc0] ;  /* 0x0000c005ff1c7984 */ /* 0x002e220008000a00 */
[----:B------:R-:W-:Y:S02]  /*5200*/  ULDC UR5, c[0x0][0x2bc] ;  /* 0x0000af0000057ab9 */ /* 0x000fe40000000800 */
[----:B0-----:R-:W-:Y:S01]  /*5210*/  FMUL.FTZ R32, R28, UR5 ;  /* 0x000000051c207c20 */ /* 0x001fe20008410000 */
        /* <DEDUP_REMOVED lines=20> */
.L_x_1118:
[----:B------:R-:W-:Y:S04]  /*5360*/  BSSY B0, `(.L_x_1119) ;  /* 0x0000013000007945 */ /* 0x000fe80003800000 */
[----:B------:R-:W-:Y:S05]  /*5370*/  @!P1 BRA `(.L_x_1120) ;  /* 0x0000000000449947 */ /* 0x000fea0003800000 */
[----:B------:R-:W-:Y:S01]  /*5380*/  ULDC.64 UR12, c[0x0][0x288] ;  /* 0x0000a200000c7ab9 */ /* 0x000fe20000000a00 */
[----:B------:R-:W-:Y:S01]  /*5390*/  MOV R28, R88 ;  /* 0x00000058001c7202 */ /* 0x000fe20000000f00 */
        /* <DEDUP_REMOVED lines=8> */
[----:B------:R-:W-:Y:S01]  /*5420*/  FFMA.FTZ R13, R25, R13, -R0 ;  /* 0x0000000d190d7223 */ /* 0x000fe20000010800 */
[----:B------:R-:W-:Y:S02]  /*5430*/  LEA R30, P6, R28, UR12, 0x2 ;  /* 0x0000000c1c1e7c11 */ /* 0x000fe4000f8c10ff */
[-C--:B------:R-:W-:Y:S01]  /*5440*/  FMUL.FTZ R12, R73, R72.reuse ;  /* 0x00000048490c7220 */ /* 0x080fe20000410000 */
[----:B------:R-:W-:Y:S01]  /*5450*/  IADD3 R31, R29, R31, RZ ;  /* 0x0000001f1d1f7210 */ /* 0x000fe20007ffe0ff */
[----:B------:R-:W-:-:S03]  /*5460*/  FMUL.FTZ R13, R13, R72 ;  /* 0x000000480d0d7220 */ /* 0x000fc60000410000 */
[----:B------:R-:W-:-:S05]  /*5470*/  LEA.HI.X R31, R28, UR13, R31, 0x2, P6 ;  /* 0x0000000d1c1f7c11 */ /* 0x000fca000b0f141f */
[----:B------:R0:W-:Y:S02]  /*5480*/  STG.E.64 desc[UR8][R30.64], R12 ;  /* 0x0000000c1e007986 */ /* 0x0001e4000c101b08 */
.L_x_1120:
[----:B------:R-:W-:Y:S05]  /*5490*/  BSYNC B0 ;  /* 0x0000000000007941 */ /* 0x000fea0003800000 */
.L_x_1119:
[----:B------:R-:W-:Y:S05]  /*54a0*/  @!P5 BRA `(.L_x_1121) ;  /* 0x000000000048d947 */ /* 0x000fea0003800000 */
[----:B------:R-:W-:Y:S01]  /*54b0*/  FFMA.FTZ R0, R7, R24, R26 ;  /* 0x0000001807007223 */ /* 0x000fe2000001001a */
[----:B0-----:R-:W-:-:S03]  /*54c0*/  FFMA.FTZ R12, R6, R25, R27 ;  /* 0x00000019060c7223 */ /* 0x001fc6000001001b */
        /* <DEDUP_REMOVED lines=16> */
.L_x_1121:
[----:B------:R-:W-:Y:S04]  /*55d0*/  BSSY B0, `(.L_x_1122) ;  /* 0x0000013000007945 */ /* 0x000fe80003800000 */
[----:B------:R-:W-:Y:S05]  /*55e0*/  @P2 BRA `(.L_x_1123) ;  /* 0x0000000000442947 */ /* 0x000fea0003800000 */
[----:B------:R-:W-:Y:S01]  /*55f0*/  ULDC.64 UR12, c[0x0][0x288] ;  /* 0x0000a200000c7ab9 */ /* 0x000fe20000000a00 */
[----:B0-----:R-:W-:Y:S01]  /*5600*/  MOV R12, R88 ;  /* 0x00000058000c7202 */ /* 0x001fe20000000f00 */
        /* <DEDUP_REMOVED lines=10> */
[C---:B------:R-:W-:Y:S01]  /*56b0*/  LEA R8, P2, R12.reuse, UR12, 0x2 ;  /* 0x0000000c0c087c11 */ /* 0x040fe2000f8410ff */
[-C--:B------:R-:W-:Y:S02]  /*56c0*/  FMUL.FTZ R6, R7, R72.reuse ;  /* 0x0000004807067220 */ /* 0x080fe40000410000 */
[----:B------:R-:W-:Y:S01]  /*56d0*/  FMUL.FTZ R7, R13, R72 ;  /* 0x000000480d077220 */ /* 0x000fe20000410000 */
[----:B------:R-:W-:-:S05]  /*56e0*/  LEA.HI.X R9, R12, UR13, R29, 0x2, P2 ;  /* 0x0000000d0c097c11 */ /* 0x000fca00090f141d */
[----:B------:R1:W-:Y:S04]  /*56f0*/  STG.E.64 desc[UR8][R8.64], R6 ;  /* 0x0000000608007986 */ /* 0x0003e8000c101b08 */
.L_x_1123:
[----:B------:R-:W-:Y:S05]  /*5700*/  BSYNC B0 ;  /* 0x0000000000007941 */ /* 0x000fea0003800000 */
.L_x_1122:
[----:B------:R-:W-:Y:S05]  /*5710*/  @!P5 BRA `(.L_x_1124) ;  /* 0x000000000048d947 */ /* 0x000fea0003800000 */
[----:B------:R-:W-:Y:S01]  /*5720*/  FFMA.FTZ R0, R75, R24, R26 ;  /* 0x000000184b007223 */ /* 0x000fe2000001001a */
[----:B-1----:R-:W-:-:S03]  /*5730*/  FFMA.FTZ R6, R74, R25, R27 ;  /* 0x000000194a067223 */ /* 0x002fc6000001001b */
        /* <DEDUP_REMOVED lines=16> */
.L_x_1124:
        /* <DEDUP_REMOVED lines=19> */
.L_x_1126:
[----:B------:R-:W-:Y:S05]  /*5970*/  BSYNC B0 ;  /* 0x0000000000007941 */ /* 0x000fea0003800000 */
.L_x_1125:
[----:B------:R-:W-:Y:S02]  /*5980*/  ISETP.GE.U32.AND P2, PT, R60, UR14, PT ;  /* 0x0000000e3c007c0c */ /* 0x000fe4000bf46070 */
[----:B------:R-:W-:Y:S02]  /*5990*/  ISETP.GE.U32.AND P3, PT, R58, UR14, PT ;  /* 0x0000000e3a007c0c */ /* 0x000fe4000bf66070 */
[----:B------:R-:W-:Y:S02]  /*59a0*/  ISETP.GE.U32.AND P6, PT, R56, UR14, PT ;  /* 0x0000000e38007c0c */ /* 0x000fe4000bfc6070 */
[----:B------:R-:W-:Y:S02]  /*59b0*/  ISETP.GE.AND.EX P4, PT, R59, UR15, PT, P4 ;  /* 0x0000000f3b007c0c */ /* 0x000fe4000bf86340 */
[----:B------:R-:W-:Y:S02]  /*59c0*/  ISETP.GE.AND.EX P0, PT, R57, UR15, PT, P0 ;  /* 0x0000000f39007c0c */ /* 0x000fe4000bf06300 */
[----:B------:R-:W-:-:S02]  /*59d0*/  ISETP.GE.AND.EX P2, PT, R55, UR15, PT, P2 ;  /* 0x0000000f37007c0c */ /* 0x000fc4000bf46320 */
[----:B------:R-:W-:Y:S02]  /*59e0*/  ISETP.GE.AND.EX P3, PT, R53, UR15, PT, P3 ;  /* 0x0000000f35007c0c */ /* 0x000fe4000bf66330 */
[----:B------:R-:W-:Y:S02]  /*59f0*/  ISETP.GE.AND.EX P6, PT, R51, UR15, PT, P6 ;  /* 0x0000000f33007c0c */ /* 0x000fe4000bfc6360 */
[C---:B------:R-:W-:Y:S02]  /*5a00*/  ISETP.GT.U32.OR P4, PT, R70.reuse, 0x27f, P4 ;  /* 0x0000027f4600780c */ /* 0x040fe40002784470 */
[C---:B------:R-:W-:Y:S02]  /*5a10*/  ISETP.GT.U32.OR P0, PT, R70.reuse, 0x27f, P0 ;  /* 0x0000027f4600780c */ /* 0x040fe40000704470 */
[C---:B------:R-:W-:Y:S02]  /*5a20*/  ISETP.GT.U32.OR P2, PT, R70.reuse, 0x27f, P2 ;  /* 0x0000027f4600780c */ /* 0x040fe40001744470 */
[----:B------:R-:W-:-:S02]  /*5a30*/  ISETP.GT.U32.OR P3, PT, R70, 0x27f, P3 ;  /* 0x0000027f4600780c */ /* 0x000fc40001f64470 */
[----:B------:R-:W-:Y:S01]  /*5a40*/  ISETP.GT.U32.OR P6, PT, R70, 0x27f, P6 ;  /* 0x0000027f4600780c */ /* 0x000fe200037c4470 */
[----:B------:R-:W-:-:S12]  /*5a50*/  @!P5 BRA `(.L_x_1127) ;  /* 0x000000000048d947 */ /* 0x000fd80003800000 */
[----:B------:R-:W-:Y:S01]  /*5a60*/  FFMA.FTZ R0, R77, R24, R26 ;  /* 0x000000184d007223 */ /* 0x000fe2000001001a */
[----:B-1----:R-:W-:-:S03]  /*5a70*/  FFMA.FTZ R6, R76, R25, R27 ;  /* 0x000000194c067223 */ /* 0x002fc6000001001b */
[----:B------:R-:W-:Y:S01]  /*5a80*/  FMUL.FTZ R7, R0, -1.4426950216293334961 ;  /* 0xbfb8aa3b00077820 */ /* 0x000fe20000410000 */
[----:B---3--:R-:W-:-:S05]  /*5a90*/  FMUL.FTZ R10, R6, -1.4426950216293334961 ;  /* 0xbfb8aa3b060a7820 */ /* 0x008fca0000410000 */
[----:B------:R-:W1:Y:S08]  /*5aa0*/  MUFU.EX2 R7, R7 ;  /* 0x0000000700077308 */ /* 0x000e700000000800 */
[----:B------:R-:W3:Y:S01]  /*5ab0*/  MUFU.EX2 R10, R10 ;  /* 0x0000000a000a7308 */ /* 0x000ee20000000800 */
[----:B-1----:R-:W-:-:S07]  /*5ac0*/  FADD.FTZ R8, R7, 1 ;  /* 0x3f80000007087421 */ /* 0x002fce0000010000 */
[----:B------:R-:W1:Y:S01]  /*5ad0*/  MUFU.RCP R9, R8 ;  /* 0x0000000800097308 */ /* 0x000e620000001000 */
[----:B---3--:R-:W-:-:S07]  /*5ae0*/  FADD.FTZ R11, R10, 1 ;  /* 0x3f8000000a0b7421 */ /* 0x008fce0000010000 */
[----:B0-----:R-:W0:Y:S01]  /*5af0*/  MUFU.RCP R12, R11 ;  /* 0x0000000b000c7308 */ /* 0x001e220000001000 */
        /* <DEDUP_REMOVED lines=8> */
.L_x_1127:
        /* <DEDUP_REMOVED lines=12> */
[----:B---3--:R-:W-:Y:S01]  /*5c40*/  FFMA.FTZ R11, R25, R15, -R76 ;  /* 0x0000000f190b7223 */ /* 0x008fe2000001084c */
[----:B------:R-:W-:Y:S02]  /*5c50*/  LEA R8, P4, R6, UR12, 0x2 ;  /* 0x0000000c06087c11 */ /* 0x000fe4000f8810ff */
[-C--:B------:R-:W-:Y:S01]  /*5c60*/  FMUL.FTZ R10, R77, R72.reuse ;  /* 0x000000484d0a7220 */ /* 0x080fe20000410000 */
[----:B------:R-:W-:Y:S01]  /*5c70*/  IADD3 R59, R7, R59, RZ ;  /* 0x0000003b073b7210 */ /* 0x000fe20007ffe0ff */
[----:B------:R-:W-:-:S03]  /*5c80*/  FMUL.FTZ R11, R11, R72 ;  /* 0x000000480b0b7220 */ /* 0x000fc60000410000 */
[----:B------:R-:W-:-:S05]  /*5c90*/  LEA.HI.X R9, R6, UR13, R59, 0x2, P4 ;  /* 0x0000000d06097c11 */ /* 0x000fca000a0f143b */
[----:B------:R4:W-:Y:S02]  /*5ca0*/  STG.E.64 desc[UR8][R8.64], R10 ;  /* 0x0000000a08007986 */ /* 0x0009e4000c101b08 */
.L_x_1129:
[----:B------:R-:W-:Y:S05]  /*5cb0*/  BSYNC B0 ;  /* 0x0000000000007941 */ /* 0x000fea0003800000 */
.L_x_1128:
[----:B------:R-:W-:Y:S05]  /*5cc0*/  @!P5 BRA `(.L_x_1130) ;  /* 0x000000000048d947 */ /* 0x000fea0003800000 */
[----:B------:R-:W-:Y:S01]  /*5cd0*/  FFMA.FTZ R0, R79, R24, R26 ;  /* 0x000000184f007223 */ /* 0x000fe2000001001a */
[----:B-1----:R-:W-:-:S03]  /*5ce0*/  FFMA.FTZ R6, R78, R25, R27 ;  /* 0x000000194e067223 */ /* 0x002fc6000001001b */
[----:B------:R-:W-:Y:S01]  /*5cf0*/  FMUL.FTZ R7, R0, -1.4426950216293334961 ;  /* 0xbfb8aa3b00077820 */ /* 0x000fe20000410000 */
[----:B---34-:R-:W-:-:S05]  /*5d00*/  FMUL.FTZ R10, R6, -1.4426950216293334961 ;  /* 0xbfb8aa3b060a7820 */ /* 0x018fca0000410000 */
        /* <DEDUP_REMOVED lines=14> */
.L_x_1130:
        /* <DEDUP_REMOVED lines=12> */
[----:B---34-:R-:W-:Y:S01]  /*5eb0*/  FFMA.FTZ R11, R25, R17, -R78 ;  /* 0x00000011190b7223 */ /* 0x018fe2000001084e */
[----:B------:R-:W-:Y:S02]  /*5ec0*/  LEA R8, P0, R6, UR12, 0x2 ;  /* 0x0000000c06087c11 */ /* 0x000fe4000f8010ff */
[-C--:B------:R-:W-:Y:S01]  /*5ed0*/  FMUL.FTZ R10, R79, R72.reuse ;  /* 0x000000484f0a7220 */ /* 0x080fe20000410000 */
[----:B------:R-:W-:Y:S01]  /*5ee0*/  IADD3 R57, R7, R57, RZ ;  /* 0x0000003907397210 */ /* 0x000fe20007ffe0ff */
[----:B------:R-:W-:-:S03]  /*5ef0*/  FMUL.FTZ R11, R11, R72 ;  /* 0x000000480b0b7220 */ /* 0x000fc60000410000 */
[----:B------:R-:W-:-:S05]  /*5f00*/  LEA.HI.X R9, R6, UR13, R57, 0x2, P0 ;  /* 0x0000000d06097c11 */ /* 0x000fca00080f1439 */
[----:B------:R1:W-:Y:S02]  /*5f10*/  STG.E.64 desc[UR8][R8.64], R10 ;  /* 0x0000000a08007986 */ /* 0x0003e4000c101b08 */
.L_x_1132:
[----:B------:R-:W-:Y:S05]  /*5f20*/  BSYNC B0 ;  /* 0x0000000000007941 */ /* 0x000fea0003800000 */
.L_x_1131:
        /* <DEDUP_REMOVED lines=19> */
.L_x_1133:
        /* <DEDUP_REMOVED lines=9> */
[----:B---34-:R-:W-:Y:S01]  /*60f0*/  IMAD.WIDE.U32 R8, R60, UR12, R6 ;  /* 0x0000000c3c087c25 */ /* 0x018fe2000f8e0006 */
        /* <DEDUP_REMOVED lines=9> */
.L_x_1135:
[----:B------:R-:W-:Y:S05]  /*6190*/  BSYNC B0 ;  /* 0x0000000000007941 */ /* 0x000fea0003800000 */
.L_x_1134:
        /* <DEDUP_REMOVED lines=19> */
.L_x_1136:
        /* <DEDUP_REMOVED lines=19> */
.L_x_1138:
[----:B------:R-:W-:Y:S05]  /*6400*/  BSYNC B0 ;  /* 0x0000000000007941 */ /* 0x000fea0003800000 */
.L_x_1137:
[----:B------:R-:W-:Y:S05]  /*6410*/  @!P5 BRA `(.L_x_1139) ;  /* 0x000000000048d947 */ /* 0x000fea0003800000 */
[----:B------:R-:W-:Y:S01]  /*6420*/  FFMA.FTZ R26, R85, R24, R26 ;  /* 0x00000018551a7223 */ /* 0x000fe2000001001a */
[----:B------:R-:W-:-:S03]  /*6430*/  FFMA.FTZ R27, R84, R25, R27 ;  /* 0x00000019541b7223 */ /* 0x000fc6000001001b */
[----:B------:R-:W-:Y:S01]  /*6440*/  FMUL.FTZ R0, R26, -1.4426950216293334961 ;  /* 0xbfb8aa3b1a007820 */ /* 0x000fe20000410000 */
[----:B-1-34-:R-:W-:-:S05]  /*6450*/  FMUL.FTZ R8, R27, -1.4426950216293334961 ;  /* 0xbfb8aa3b1b087820 */ /* 0x01afca0000410000 */
[----:B------:R-:W1:Y:S08]  /*6460*/  MUFU.EX2 R0, R0 ;  /* 0x0000000000007308 */ /* 0x000e700000000800 */
[----:B------:R-:W3:Y:S01]  /*6470*/  MUFU.EX2 R8, R8 ;  /* 0x0000000800087308 */ /* 0x000ee20000000800 */
[----:B-1----:R-:W-:-:S07]  /*6480*/  FADD.FTZ R6, R0, 1 ;  /* 0x3f80000000067421 */ /* 0x002fce0000010000 */
[----:B------:R-:W1:Y:S01]  /*6490*/  MUFU.RCP R7, R6 ;  /* 0x0000000600077308 */ /* 0x000e620000001000 */
[----:B---3--:R-:W-:-:S07]  /*64a0*/  FADD.FTZ R9, R8, 1 ;  /* 0x3f80000008097421 */ /* 0x008fce0000010000 */
        /* <DEDUP_REMOVED lines=9> */
.L_x_1139:
[----:B------:R-:W-:Y:S04]  /*6540*/  BSSY B0, `(.L_x_1140) ;  /* 0x0000012000007945 */ /* 0x000fe80003800000 */
        /* <DEDUP_REMOVED lines=11> */
[-C--:B------:R-:W-:Y:S01]  /*6600*/  FMUL.FTZ R22, R85, R72.reuse ;  /* 0x0000004855167220 */ /* 0x080fe20000410000 */
[----:B-1----:R-:W-:Y:S01]  /*6610*/  LEA R6, P0, R88, UR12, 0x2 ;  /* 0x0000000c58067c11 */ /* 0x002fe2000f8010ff */
[----:B------:R-:W-:Y:S01]  /*6620*/  FMUL.FTZ R23, R23, R72 ;  /* 0x0000004817177220 */ /* 0x000fe20000410000 */
[----:B------:R-:W-:-:S04]  /*6630*/  IADD3 R51, R89, R51, RZ ;  /* 0x0000003359337210 */ /* 0x000fc80007ffe0ff */
[----:B------:R-:W-:-:S05]  /*6640*/  LEA.HI.X R7, R88, UR13, R51, 0x2, P0 ;  /* 0x0000000d58077c11 */ /* 0x000fca00080f1433 */
[----:B------:R1:W-:Y:S02]  /*6650*/  STG.E.64 desc[UR8][R6.64], R22 ;  /* 0x0000001606007986 */ /* 0x0003e4000c101b08 */
.L_x_1141:
[----:B------:R-:W-:Y:S05]  /*6660*/  BSYNC B0 ;  /* 0x0000000000007941 */ /* 0x000fea0003800000 */
.L_x_1140:
[----:B------:R-:W5:Y:S01]  /*6670*/  LDC R0, c[0x0][0x10] ;  /* 0x00000400ff007b82 */ /* 0x000f620000000800 */
[----:B------:R-:W-:Y:S02]  /*6680*/  IADD3 R54, R54, 0x1, RZ ;  /* 0x0000000136367810 */ /* 0x000fe40007ffe0ff */
[----:B-----5:R-:W-:-:S04]  /*6690*/  IADD3 R69, R0, R69, RZ ;  /* 0x0000004500457210 */ /* 0x020fc80007ffe0ff */
[----:B------:R-:W-:-:S13]  /*66a0*/  ISETP.GE.AND P0, PT, R69, UR4, PT ;  /* 0x0000000445007c0c */ /* 0x000fda000bf06270 */
[----:B------:R-:W-:Y:S05]  /*66b0*/  @!P0 BRA `(.L_x_1142) ;  /* 0xffffff9c00208947 */ /* 0x000fea000383ffff */
.L_x_1091:
[----:B------:R-:W5:Y:S01]  /*66c0*/  LDC R4, c[0x0][0xc] ;  /* 0x00000300ff047b82 */ /* 0x000f620000000800 */
[----:B------:R-:W-:Y:S01]  /*66d0*/  ISETP.NE.AND P1, PT, R70, RZ, PT ;  /* 0x000000ff4600720c */ /* 0x000fe20003f25270 */
[----:B------:R-:W-:Y:S06]  /*66e0*/  BSSY B0, `(.L_x_1143) ;  /* 0x0000011000007945 */ /* 0x000fec0003800000 */
[----:B-1----:R-:W1:Y:S08]  /*66f0*/  LDC R7, c[0x0][0x10] ;  /* 0x00000400ff077b82 */ /* 0x002e700000000800 */
[----:B--2---:R-:W2:Y:S01]  /*6700*/  LDC.64 R2, c[0x0][0x258] ;  /* 0x00009600ff027b82 */ /* 0x004ea20000000a00 */
[----:B-----5:R-:W-:-:S02]  /*6710*/  ISETP.NE.AND P0, PT, R4, 0x1, PT ;  /* 0x000000010400780c */ /* 0x020fc40003f05270 */
[----:B-1----:R-:W-:-:S04]  /*6720*/  SHF.L.U32 R0, R7, 0x1, RZ ;  /* 0x0000000107007819 */ /* 0x002fc800000006ff */
[----:B------:R-:W-:-:S05]  /*6730*/  SEL R5, R0, RZ, P0 ;  /* 0x000000ff00057207 */ /* 0x000fca0000000000 */
[----:B--2---:R-:W-:Y:S01]  /*6740*/  IMAD.WIDE.U32 R2, R5, 0x4, R2 ;  /* 0x0000000405027825 */ /* 0x004fe200078e0002 */
        /* <DEDUP_REMOVED lines=10> */
.L_x_1144:
[----:B------:R-:W-:Y:S05]  /*67f0*/  BSYNC B0 ;  /* 0x0000000000007941 */ /* 0x000fea0003800000 */
.L_x_1143:
        /* <DEDUP_REMOVED lines=11> */
.L_x_1146:
[----:B------:R-:W2:Y:S04]  /*68b0*/  LDG.E.STRONG.GPU R5, desc[UR8][R2.64] ;  /* 0x0000000802057981 */ /* 0x000ea8000c1ef900 */
[----:B--2---:R-:W-:Y:S01]  /*68c0*/  CCTL.IVALL ;  /* 0x00000000ff00798f */ /* 0x004fe20002000000 */
[----:B------:R-:W-:Y:S05]  /*68d0*/  YIELD ;  /* 0x0000000000007946 */ /* 0x000fea0003800000 */
[----:B------:R-:W-:-:S13]  /*68e0*/  ISETP.NE.AND P0, PT, R5, R0, PT ;  /* 0x000000000500720c */ /* 0x000fda0003f05270 */
[----:B------:R-:W-:Y:S05]  /*68f0*/  @P0 BRA `(.L_x_1146) ;  /* 0xfffffffc00ec0947 */ /* 0x000fea000383ffff */
.L_x_1145:
        /* <DEDUP_REMOVED lines=23> */
[----:B0-----:R-:W-:-:S07]  /*6a70*/  SHF.L.U64.HI R31, R29, 0x2, R2 ;  /* 0x000000021d1f7819 */ /* 0x001fce0000010202 */
.L_x_1147:
[----:B------:R-:W-:-:S04]  /*6a80*/  LEA R6, P0, R70, UR4, 0x2 ;  /* 0x0000000446067c11 */ /* 0x000fc8000f8010ff */
[----:B------:R-:W-:Y:S02]  /*6a90*/  LEA.HI.X R7, R70, UR5, R0, 0x2, P0 ;  /* 0x0000000546077c11 */ /* 0x000fe400080f1400 */
[-C--:B---34-:R-:W-:Y:S02]  /*6aa0*/  LEA R8, P0, R25, R6.reuse, 0x2 ;  /* 0x0000000619087211 */ /* 0x098fe400078010ff */
[-C--:B------:R-:W-:Y:S01]  /*6ab0*/  LEA R12, P1, R22, R6.reuse, 0x2 ;  /* 0x00000006160c7211 */ /* 0x080fe200078210ff */
[----:B0-----:R-:W3:Y:S01]  /*6ac0*/  LDG.E R18, desc[UR8][R6.64] ;  /* 0x0000000806127981 */ /* 0x001ee2000c1e1900 */
        /* <DEDUP_REMOVED lines=18> */
.L_x_1148:
        /* <DEDUP_REMOVED lines=9> */
.L_x_2306:


//--------------------- .text._Z35group_norm_nhwc_bwd_one_pass_kernelI11Fp32IOBf16WLi64ELi20ELi640EEv26Group_norm_nhwc_bwd_params --------------------------
	.section	.text._Z35group_norm_nhwc_bwd_one_pass_kernelI11Fp32IOBf16WLi64ELi20ELi640EEv26Group_norm_nhwc_bwd_params,"ax",@progbits
	.align	128
        .global         _Z35group_norm_nhwc_bwd_one_pass_kernelI11Fp32IOBf16WLi64ELi20ELi640EEv26Group_norm_nhwc_bwd_params
        .type           _Z35group_norm_nhwc_bwd_one_pass_kernelI11Fp32IOBf16WLi64ELi20ELi640EEv26Group_norm_nhwc_bwd_params,@function
        .size           _Z35group_norm_nhwc_bwd_one_pass_kernelI11Fp32IOBf16WLi64ELi20ELi640EEv26Group_norm_nhwc_bwd_params,(.L_x_2307 - _Z35group_norm_nhwc_bwd_one_pass_kernelI11Fp32IOBf16WLi64ELi20ELi640EEv26Group_norm_nhwc_bwd_params)
        .other          _Z35group_norm_nhwc_bwd_one_pass_kernelI11Fp32IOBf16WLi64ELi20ELi640EEv26Group_norm_nhwc_bwd_params,@"STO_CUDA_ENTRY STV_DEFAULT"
_Z35group_norm_nhwc_bwd_one_pass_kernelI11Fp32IOBf16WLi64ELi20ELi640EEv26Group_norm_nhwc_bwd_params:
.text._Z35group_norm_nhwc_bwd_one_pass_kernelI11Fp32IOBf16WLi64ELi20ELi640EEv26Group_norm_nhwc_bwd_params:
        /* <DEDUP_REMOVED lines=46> */
.L_x_1172:
[----:B01----:R-:W0:Y:S01]  /*02e0*/  LDC R8, c[0x0][0x2a0] ;  /* 0x0000a800ff087b82 */ /* 0x003e220000000800 */
[----:B------:R-:W-:Y:S01]  /*02f0*/  ULDC.64 UR6, c[0x0][0x248] ;  /* 0x0000920000067ab9 */ /* 0x000fe20000000a00 */
[----:B------:R-:W-:Y:S01]  /*0300*/  ISETP.LE.AND P4, PT, RZ, UR8, PT ;  /* 0x00000008ff007c0c */ /* 0x000fe2000bf83270 */
[----:B------:R-:W-:-:S05]  /*0310*/  UIMAD.WIDE UR6, UR8, 0x8, UR6 ;  /* 0x00000008080678a5 */ /* 0x000fca000f8e0206 */
[----:B------:R-:W1:Y:S01]  /*0320*/  @P1 LDC.64 R12, c[0x0][0x288] ;  /* 0x0000a200ff0c1b82 */ /* 0x000e620000000a00 */
[----:B0-----:R-:W-:-:S04]  /*0330*/  IABS R7, R8 ;  /* 0x0000000800077213 */ /* 0x001fc80000000000 */
[----:B--2---:R-:W0:Y:S08]  /*0340*/  I2F.RP R4, R7 ;  /* 0x0000000700047306 */ /* 0x004e300000209400 */
[----:B0-----:R-:W0:Y:S02]  /*0350*/  MUFU.RCP R4, R4 ;  /* 0x0000000400047308 */ /* 0x001e240000001000 */
[----:B0-----:R-:W-:-:S06]  /*0360*/  IADD3 R2, R4, 0xffffffe, RZ ;  /* 0x0ffffffe04027810 */ /* 0x001fcc0007ffe0ff */
[----:B------:R0:W2:Y:S02]  /*0370*/  F2I.FTZ.U32.TRUNC.NTZ R3, R2 ;  /* 0x0000000200037305 */ /* 0x0000a4000021f000 */
[----:B0-----:R-:W-:Y:S01]  /*0380*/  HFMA2.MMA R2, -RZ, RZ, 0, 0 ;  /* 0x00000000ff027435 */ /* 0x001fe200000001ff */
[----:B--2---:R-:W-:-:S05]  /*0390*/  IADD3 R6, RZ, -R3, RZ ;  /* 0x80000003ff067210 */ /* 0x004fca0007ffe0ff */
[----:B------:R-:W-:Y:S01]  /*03a0*/  IMAD R5, R6, R7, RZ ;  /* 0x0000000706057224 */ /* 0x000fe200078e02ff */
[----:B------:R-:W-:-:S03]  /*03b0*/  IABS R6, UR8 ;  /* 0x0000000800067c13 */ /* 0x000fc60008000000 */
[----:B------:R-:W-:Y:S01]  /*03c0*/  IMAD.HI.U32 R3, R3, R5, R2 ;  /* 0x0000000503037227 */ /* 0x000fe200078e0002 */
[----:B------:R-:W-:-:S05]  /*03d0*/  MOV R2, UR6 ;  /* 0x0000000600027c02 */ /* 0x000fca0008000f00 */
[----:B------:R-:W-:Y:S01]  /*03e0*/  IMAD.HI.U32 R5, R3, R6, RZ ;  /* 0x0000000603057227 */ /* 0x000fe200078e00ff */
[----:B------:R-:W-:Y:S01]  /*03f0*/  MOV R3, UR7 ;  /* 0x0000000700037c02 */ /* 0x000fe20008000f00 */
[----:B------:R-:W-:-:S03]  /*0400*/  ULDC.64 UR6, c[0x0][0x298] ;  /* 0x0000a60000067ab9 */ /* 0x000fc60000000a00 */
[----:B------:R-:W-:Y:S02]  /*0410*/  IADD3 R4, -R5, RZ, RZ ;  /* 0x000000ff05047210 */ /* 0x000fe40007ffe1ff */
[----:B------:R-:W2:Y:S03]  /*0420*/  LDG.E.64 R2, desc[UR14][R2.64] ;  /* 0x0000000e02027981 */ /* 0x000ea6000c1e1b00 */
        /* <DEDUP_REMOVED lines=26> */
[----:B------:R-:W-:Y:S02]  /*05d0*/  IMAD R11, R5, UR7, R4 ;  /* 0x00000007050b7c24 */ /* 0x000fe4000f8e0204 */
[----:B-1----:R-:W-:-:S03]  /*05e0*/  @P1 IMAD R4, R45, R12, RZ ;  /* 0x0000000c2d041224 */ /* 0x002fc600078e02ff */
[----:B------:R-:W-:Y:S01]  /*05f0*/  IADD3 R5, R35, R11, RZ ;  /* 0x0000000b23057210 */ /* 0x000fe20007ffe0ff */
[----:B------:R-:W-:Y:S01]  /*0600*/  @P1 IMAD R11, R40, R13, R4 ;  /* 0x0000000d280b1224 */ /* 0x000fe200078e0204 */
[----:B------:R-:W-:-:S05]  /*0610*/  @P1 MOV R4, R34 ;  /* 0x0000002200041202 */ /* 0x000fca0000000f00 */
[----:B------:R-:W-:-:S05]  /*0620*/  @P1 IMAD.WIDE.U32 R12, R40, R12, R4 ;  /* 0x0000000c280c1225 */ /* 0x000fca00078e0004 */
[----:B------:R-:W-:Y:S02]  /*0630*/  @P1 IADD3 R11, R13, R11, RZ ;  /* 0x0000000b0d0b1210 */ /* 0x000fe40007ffe0ff */
[C---:B------:R-:W-:Y:S02]  /*0640*/  @P1 SHF.L.U32 R15, R12.reuse, 0x2, RZ ;  /* 0x000000020c0f1819 */ /* 0x040fe400000006ff */
[----:B------:R-:W-:Y:S02]  /*0650*/  @P1 SHF.L.U64.HI R16, R12, 0x2, R11 ;  /* 0x000000020c101819 */ /* 0x000fe4000001020b */
[C---:B---3--:R-:W-:Y:S02]  /*0660*/  @P1 IADD3 R12, P0, R15.reuse, R6, RZ ;  /* 0x000000060f0c1210 */ /* 0x048fe40007f1e0ff */
[----:B0-----:R-:W-:Y:S02]  /*0670*/  @P1 IADD3 R14, P2, R15, R8, RZ ;  /* 0x000000080f0e1210 */ /* 0x001fe40007f5e0ff */
[----:B------:R-:W-:-:S02]  /*0680*/  @P1 IADD3.X R13, R16, R7, RZ, P0, !PT ;  /* 0x00000007100d1210 */ /* 0x000fc400007fe4ff */
[----:B------:R-:W-:Y:S02]  /*0690*/  CS2R R6, SRZ ;  /* 0x0000000000067805 */ /* 0x000fe4000001ff00 */
[----:B------:R-:W-:Y:S02]  /*06a0*/  @P1 IADD3.X R15, R16, R9, RZ, P2, !PT ;  /* 0x00000009100f1210 */ /* 0x000fe400017fe4ff */
[----:B------:R-:W-:-:S03]  /*06b0*/  CS2R R8, SRZ ;  /* 0x0000000000087805 */ /* 0x000fc6000001ff00 */
[----:B------:R0:W5:Y:S04]  /*06c0*/  @P1 LDG.E.64 R6, desc[UR14][R14.64] ;  /* 0x0000000e0e061981 */ /* 0x000168000c1e1b00 */
[----:B------:R0:W5:Y:S01]  /*06d0*/  @P1 LDG.E.64 R8, desc[UR14][R12.64] ;  /* 0x0000000e0c081981 */ /* 0x000162000c1e1b00 */
[----:B------:R-:W-:Y:S01]  /*06e0*/  UMOV UR9, 0x3f800000 ;  /* 0x3f80000000097882 */ /* 0x000fe20000000000 */
[----:B------:R-:W-:Y:S01]  /*06f0*/  BSSY B0, `(.L_x_1150) ;  /* 0x0000022000007945 */ /* 0x000fe20003800000 */
[----:B------:R-:W-:Y:S02]  /*0700*/  HFMA2.MMA R41, -RZ, RZ, 0, 0 ;  /* 0x00000000ff297435 */ /* 0x000fe400000001ff */
[----:B------:R-:W-:Y:S01]  /*0710*/  HFMA2.MMA R36, -RZ, RZ, 0, 0 ;  /* 0x00000000ff247435 */ /* 0x000fe200000001ff */
[----:B------:R-:W-:-:S02]  /*0720*/  ISETP.NE.AND P3, PT, RZ, UR18, PT ;  /* 0x00000012ff007c0c */ /* 0x000fc4000bf65270 */
[----:B------:R-:W-:Y:S01]  /*0730*/  MOV R39, RZ ;  /* 0x000000ff00277202 */ /* 0x000fe20000000f00 */
[----:B--2---:R-:W-:-:S05]  /*0740*/  FFMA.FTZ R3, -R2, R2, R3 ;  /* 0x0000000202037223 */ /* 0x004fca0000010103 */
[----:B------:R-:W-:-:S13]  /*0750*/  FSETP.GTU.FTZ.AND P0, PT, R3, RZ, PT ;  /* 0x000000ff0300720b */ /* 0x000fda0003f1c000 */
[----:B------:R-:W-:Y:S01]  /*0760*/  VOTEU.ANY UP0, P0 ;  /* 0x00000000003f7886 */ /* 0x000fe20000000100 */
[----:B------:R-:W-:-:S04]  /*0770*/  PLOP3.LUT P0, PT, PT, PT, UP0, 0x80, 0x0 ;  /* 0x000000000000781c */ /* 0x000fc80003f0f008 */
[----:B------:R-:W-:-:S09]  /*0780*/  @UP0 ULDC UR6, c[0x0][0x250] ;  /* 0x0000940000060ab9 */ /* 0x000fd20000000800 */
[----:B------:R-:W-:-:S06]  /*0790*/  @P0 FADD.FTZ R11, R3, UR6 ;  /* 0x00000006030b0e21 */ /* 0x000fcc0008010000 */
[----:B------:R-:W1:Y:S01]  /*07a0*/  @P0 MUFU.RSQ R11, R11 ;  /* 0x0000000b000b0308 */ /* 0x000e620000001400 */
[----:B------:R-:W-:Y:S02]  /*07b0*/  MOV R3, RZ ;  /* 0x000000ff00037202 */ /* 0x000fe40000000f00 */
        /* <DEDUP_REMOVED lines=8> */
[----:B------:R-:W1:Y:S02]  /*0840*/  @P0 LDC.64 R12, c[0x0][0x240] ;  /* 0x00009000ff0c0b82 */ /* 0x000e640000000a00 */
[----:B-1----:R-:W-:-:S04]  /*0850*/  @P0 LEA R12, P2, R11, R12, 0x1 ;  /* 0x0000000c0b0c0211 */ /* 0x002fc800078408ff */
[C---:B------:R-:W-:Y:S01]  /*0860*/  @P0 LEA.HI.X R13, R11.reuse, R13, R10, 0x1, P2 ;  /* 0x0000000d0b0d0211 */ /* 0x040fe200010f0c0a */
[----:B0-----:R-:W-:-:S04]  /*0870*/  IMAD.WIDE R10, R11, 0x2, R14 ;  /* 0x000000020b0a7825 */ /* 0x001fc800078e020e */
[----:B------:R-:W2:Y:S04]  /*0880*/  @P0 LDG.E.U16 R15, desc[UR14][R12.64] ;  /* 0x0000000e0c0f0981 */ /* 0x000ea8000c1e1500 */
[----:B------:R-:W3:Y:S04]  /*0890*/  @P0 LDG.E.U16 R14, desc[UR14][R12.64+0x2] ;  /* 0x0000020e0c0e0981 */ /* 0x000ee8000c1e1500 */
[----:B------:R-:W4:Y:S04]  /*08a0*/  LDG.E.U16 R36, desc[UR14][R10.64] ;  /* 0x0000000e0a247981 */ /* 0x000f28000c1e1500 */
[----:B------:R-:W4:Y:S01]  /*08b0*/  LDG.E.U16 R3, desc[UR14][R10.64+0x2] ;  /* 0x0000020e0a037981 */ /* 0x000f22000c1e1500 */
[----:B------:R-:W-:-:S02]  /*08c0*/  MOV R39, RZ ;  /* 0x000000ff00277202 */ /* 0x000fc40000000f00 */
[----:B--2---:R-:W-:Y:S02]  /*08d0*/  @P0 SHF.L.U32 R41, R15, 0x10, RZ ;  /* 0x000000100f290819 */ /* 0x004fe400000006ff */
[----:B---3--:R-:W-:Y:S02]  /*08e0*/  @P0 SHF.L.U32 R39, R14, 0x10, RZ ;  /* 0x000000100e270819 */ /* 0x008fe400000006ff */
[----:B----4-:R-:W-:Y:S02]  /*08f0*/  SHF.L.U32 R36, R36, 0x10, RZ ;  /* 0x0000001024247819 */ /* 0x010fe400000006ff */
[----:B------:R-:W-:-:S07]  /*0900*/  SHF.L.U32 R3, R3, 0x10, RZ ;  /* 0x0000001003037819 */ /* 0x000fce00000006ff */
.L_x_1151:
[----:B------:R-:W-:Y:S05]  /*0910*/  BSYNC B0 ;  /* 0x0000000000007941 */ /* 0x000fea0003800000 */
.L_x_1150:
        /* <DEDUP_REMOVED lines=25> */
.L_x_1152:
[----:B------:R-:W0:Y:S01]  /*0ab0*/  S2R R12, SR_LANEID ;  /* 0x00000000000c7919 */ /* 0x000e220000000000 */
[----:B------:R-:W-:Y:S01]  /*0ac0*/  FMUL.FTZ R9, R11, R36 ;  /* 0x000000240b097220 */ /* 0x000fe20000410000 */
[----:B------:R-:W-:Y:S01]  /*0ad0*/  FMUL.FTZ R10, R2, R3 ;  /* 0x00000003020a7220 */ /* 0x000fe20000410000 */
[----:B------:R-:W1:Y:S01]  /*0ae0*/  S2UR UR17, SR_CgaCtaId ;  /* 0x00000000001179c3 */ /* 0x000e620000008800 */
        /* <DEDUP_REMOVED lines=12> */
[----:B-1----:R-:W-:Y:S01]  /*0bb0*/  ULEA UR6, UR17, UR6, 0x18 ;  /* 0x0000000611067291 */ /* 0x002fe2000f8ec03f */
[----:B0-----:R-:W-:-:S13]  /*0bc0*/  ISETP.GT.AND P0, PT, R12, 0x1e, PT ;  /* 0x0000001e0c00780c */ /* 0x001fda0003f04270 */
        /* <DEDUP_REMOVED lines=22> */
[----:B-1----:R-:W-:Y:S01]  /*0d30*/  @!P0 FADD.FTZ R33, R33, R8 ;  /* 0x0000000821218221 */ /* 0x002fe20000010000 */
[----:B------:R-:W-:Y:S01]  /*0d40*/  ISETP.NE.AND P0, PT, R12, RZ, PT ;  /* 0x000000ff0c00720c */ /* 0x000fe20003f05270 */
[----:B------:R-:W-:Y:S01]  /*0d50*/  FFMA.FTZ R8, R38, R11, RZ ;  /* 0x0000000b26087223 */ /* 0x000fe200000100ff */
[----:B------:R-:W-:Y:S01]  /*0d60*/  FADD.FTZ R11, RZ, R2 ;  /* 0x00000002ff0b7221 */ /* 0x000fe20000010000 */
        /* <DEDUP_REMOVED lines=54> */
.L_x_1154:
[----:B------:R-:W-:Y:S05]  /*10d0*/  BSYNC B0 ;  /* 0x0000000000007941 */ /* 0x000fea0003800000 */
.L_x_1153:
        /* <DEDUP_REMOVED lines=318> */
.L_x_1156:
[----:B------:R-:W-:Y:S05]  /*24c0*/  BSYNC B0 ;  /* 0x0000000000007941 */ /* 0x000fea0003800000 */
.L_x_1155:
        /* <DEDUP_REMOVED lines=20> */
.L_x_1158:
[----:B------:R-:W-:Y:S05]  /*2610*/  BSYNC B0 ;  /* 0x0000000000007941 */ /* 0x000fea0003800000 */
.L_x_1157:
        /* <DEDUP_REMOVED lines=34> */
.L_x_1161:
[----:B------:R-:W2:Y:S04]  /*2840*/  LDG.E.STRONG.GPU R14, desc[UR14][R10.64] ;  /* 0x0000000e0a0e7981 */ /* 0x000ea8000c1ef900 */
[----:B--2---:R-:W-:Y:S01]  /*2850*/  CCTL.IVALL ;  /* 0x00000000ff00798f */ /* 0x004fe20002000000 */
[----:B------:R-:W-:Y:S05]  /*2860*/  YIELD ;  /* 0x0000000000007946 */ /* 0x000fea0003800000 */
[----:B------:R-:W-:-:S13]  /*2870*/  ISETP.NE.AND P0, PT, R14, R17, PT ;  /* 0x000000110e00720c */ /* 0x000fda0003f05270 */
[----:B------:R-:W-:Y:S05]  /*2880*/  @P0 BRA `(.L_x_1161) ;  /* 0xfffffffc00ec0947 */ /* 0x000fea000383ffff */
.L_x_1160:
        /* <DEDUP_REMOVED lines=17> */
.L_x_1165:
        /* <DEDUP_REMOVED lines=115> */
.L_x_1164:
        /* <DEDUP_REMOVED lines=61> */
.L_x_1166:
[----:B------:R-:W-:-:S13]  /*34a0*/  ISETP.NE.OR P0, PT, R10, RZ, P0 ;  /* 0x000000ff0a00720c */ /* 0x000fda0000705670 */
[----:B------:R-:W-:Y:S05]  /*34b0*/  @!P0 BRA `(.L_x_1162) ;  /* 0x00000000007c8947 */ /* 0x000fea0003800000 */
.L_x_1163:
        /* <DEDUP_REMOVED lines=31> */
.L_x_1162:
        /* <DEDUP_REMOVED lines=11> */
.L_x_1168:
[----:B------:R-:W-:Y:S05]  /*3760*/  BSYNC B0 ;  /* 0x0000000000007941 */ /* 0x000fea0003800000 */
.L_x_1167:
        /* <DEDUP_REMOVED lines=16> */
.L_x_1159:
        /* <DEDUP_REMOVED lines=26> */
.L_x_1169:
        /* <DEDUP_REMOVED lines=11> */
[----:B------:R-:W-:Y:S02]  /*3ac0*/  IMAD R13, R40, UR21, R11 ;  /* 0x00000015280d7c24 */ /* 0x000fe4000f8e020b */
[----:B------:R-:W-:Y:S01]  /*3ad0*/  FFMA.FTZ R11, R9, UR6, R38 ;  /* 0x00000006090b7c23 */ /* 0x000fe20008010026 */
[----:B------:R-:W-:Y:S01]  /*3ae0*/  ULDC.64 UR20, c[0x0][0x210] ;  /* 0x0000840000147ab9 */ /* 0x000fe20000000a00 */
[----:B------:R-:W-:Y:S01]  /*3af0*/  FFMA.FTZ R8, R3, R7, -R8 ;  /* 0x0000000703087223 */ /* 0x000fe20000010808 */
[----:B------:R-:W-:Y:S01]  /*3b00*/  LEA R2, P0, R4, UR20, 0x2 ;  /* 0x0000001404027c11 */ /* 0x000fe2000f8010ff */
[----:B------:R-:W-:Y:S01]  /*3b10*/  FFMA.FTZ R11, R36, R6, -R11 ;  /* 0x00000006240b7223 */ /* 0x000fe2000001080b */
[----:B------:R-:W-:Y:S01]  /*3b20*/  IADD3 R13, R5, R13, RZ ;  /* 0x0000000d050d7210 */ /* 0x000fe20007ffe0ff */
[----:B------:R-:W-:-:S03]  /*3b30*/  FMUL.FTZ R5, R8, UR9 ;  /* 0x0000000908057c20 */ /* 0x000fc60008410000 */
[----:B------:R-:W-:Y:S01]  /*3b40*/  LEA.HI.X R3, R4, UR21, R13, 0x2, P0 ;  /* 0x0000001504037c11 */ /* 0x000fe200080f140d */
[----:B------:R-:W-:-:S05]  /*3b50*/  FMUL.FTZ R4, R11, UR9 ;  /* 0x000000090b047c20 */ /* 0x000fca0008410000 */
[----:B------:R2:W-:Y:S02]  /*3b60*/  STG.E.64 desc[UR14][R2.64], R4 ;  /* 0x0000000402007986 */ /* 0x0005e4000c101b0e */
.L_x_1171:
[----:B------:R-:W-:Y:S05]  /*3b70*/  BSYNC B0 ;  /* 0x0000000000007941 */ /* 0x000fea0003800000 */
.L_x_1170:
[----:B------:R-:W-:Y:S01]  /*3b80*/  ULDC UR6, c[0x0][0x10] ;  /* 0x0000040000067ab9 */ /* 0x000fe20000000800 */
[----:B------:R-:W-:Y:S02]  /*3b90*/  UIADD3 UR4, UR4, 0x1, URZ ;  /* 0x0000000104047890 */ /* 0x000fe4000fffe03f */
[----:B------:R-:W-:-:S04]  /*3ba0*/  UIADD3 UR8, UR6, UR8, URZ ;  /* 0x0000000806087290 */ /* 0x000fc8000fffe03f */
[----:B------:R-:W-:-:S06]  /*3bb0*/  UISETP.GE.AND UP0, UPT, UR8, UR5, UPT ;  /* 0x000000050800728c */ /* 0x000fcc000bf06270 */
[----:B------:R-:W-:-:S13]  /*3bc0*/  PLOP3.LUT P0, PT, PT, PT, UP0, 0x80, 0x0 ;  /* 0x000000000000781c */ /* 0x000fda0003f0f008 */
[----:B------:R-:W-:Y:S05]  /*3bd0*/  @!P0 BRA `(.L_x_1172) ;  /* 0xffffffc400c08947 */ /* 0x000fea000383ffff */
.L_x_1149:
        /* <DEDUP_REMOVED lines=19> */
.L_x_1174:
[----:B------:R-:W-:Y:S05]  /*3d10*/  BSYNC B0 ;  /* 0x0000000000007941 */ /* 0x000fea0003800000 */
.L_x_1173:
        /* <DEDUP_REMOVED lines=11> */
.L_x_1176:
[----:B------:R-:W2:Y:S04]  /*3dd0*/  LDG.E.STRONG.GPU R5, desc[UR14][R2.64] ;  /* 0x0000000e02057981 */ /* 0x000ea8000c1ef900 */
[----:B--2---:R-:W-:Y:S01]  /*3de0*/  CCTL.IVALL ;  /* 0x00000000ff00798f */ /* 0x004fe20002000000 */
[----:B------:R-:W-:Y:S05]  /*3df0*/  YIELD ;  /* 0x0000000000007946 */ /* 0x000fea0003800000 */
[----:B------:R-:W-:-:S13]  /*3e00*/  ISETP.NE.AND P0, PT, R5, R4, PT ;  /* 0x000000040500720c */ /* 0x000fda0003f05270 */
[----:B------:R-:W-:Y:S05]  /*3e10*/  @P0 BRA `(.L_x_1176) ;  /* 0xfffffffc00ec0947 */ /* 0x000fea000383ffff */
.L_x_1175:
[----:B------:R-:W-:Y:S05]  /*3e20*/  WARPSYNC.ALL ;  /* 0x0000000000007948 */ /* 0x000fea0003800000 */
[----:B------:R-:W2:Y:S01]  /*3e30*/  LDC.64 R2, c[0x0][0x288] ;  /* 0x0000a200ff027b82 */ /* 0x000ea20000000a00 */
[----:B------:R-:W-:-:S07]  /*3e40*/  SHF.R.S32.HI R10, RZ, 0x1f, R0 ;  /* 0x0000001fff0a7819 */ /* 0x000fce0000011400 */
[----:B------:R-:W-:Y:S01]  /*3e50*/  BAR.SYNC.DEFER_BLOCKING 0x0 ;  /* 0x0000000000007b1d */ /* 0x000fe20000010000 */
[----:B--2---:R-:W-:-:S04]  /*3e60*/  LEA.HI R4, P0, R3, R2, RZ, 0x1 ;  /* 0x0000000203047211 */ /* 0x004fc800078108ff */
[----:B------:R-:W-:-:S04]  /*3e70*/  IADD3.X R5, RZ, R3, RZ, P0, !PT ;  /* 0x00000003ff057210 */ /* 0x000fc800007fe4ff */
[--C-:B------:R-:W-:Y:S02]  /*3e80*/  SHF.R.S64 R25, R4, 0x1, R5.reuse ;  /* 0x0000000104197819 */ /* 0x100fe40000001005 */
[----:B------:R-:W-:Y:S02]  /*3e90*/  SHF.R.S32.HI R20, RZ, 0x1, R5 ;  /* 0x00000001ff147819 */ /* 0x000fe40000011405 */
[----:B------:R-:W-:-:S04]  /*3ea0*/  ISETP.GT.U32.AND P0, PT, R25, R0, PT ;  /* 0x000000001900720c */ /* 0x000fc80003f04070 */
[----:B------:R-:W-:-:S13]  /*3eb0*/  ISETP.GT.AND.EX P0, PT, R20, R10, PT, P0 ;  /* 0x0000000a1400720c */ /* 0x000fda0003f04300 */
[----:B------:R-:W-:Y:S05]  /*3ec0*/  @!P0 EXIT ;  /* 0x000000000000894d */ /* 0x000fea0003800000 */
[C---:B-1----:R-:W-:Y:S01]  /*3ed0*/  IMAD.WIDE.U32 R8, R2.reuse, 0x3, RZ ;  /* 0x0000000302087825 */ /* 0x042fe200078e00ff */
[----:B------:R-:W-:Y:S01]  /*3ee0*/  LEA R11, R3, R3, 0x1 ;  /* 0x00000003030b7211 */ /* 0x000fe200078e08ff */
[----:B------:R-:W1:Y:S01]  /*3ef0*/  LDC.64 R4, c[0x0][0x218] ;  /* 0x00008600ff047b82 */ /* 0x000e620000000a00 */
[----:B------:R-:W-:Y:S01]  /*3f00*/  MOV R13, R10 ;  /* 0x0000000a000d7202 */ /* 0x000fe20000000f00 */
[----:B------:R-:W-:Y:S01]  /*3f10*/  ULDC.64 UR4, c[0x0][0x268] ;  /* 0x00009a0000047ab9 */ /* 0x000fe20000000a00 */
[----:B------:R-:W-:Y:S02]  /*3f20*/  IADD3 R11, R9, R11, RZ ;  /* 0x0000000b090b7210 */ /* 0x000fe40007ffe0ff */
[----:B------:R-:W-:Y:S02]  /*3f30*/  SHF.L.U64.HI R23, R2, 0x2, R3 ;  /* 0x0000000202177819 */ /* 0x000fe40000010203 */
[----:B------:R-:W-:Y:S01]  /*3f40*/  LEA.HI R8, P0, R11, R8, RZ, 0x1 ;  /* 0x000000080b087211 */ /* 0x000fe200078108ff */
[----:B------:R-:W2:Y:S01]  /*3f50*/  LDC.64 R6, c[0x0][0x220] ;  /* 0x00008800ff067b82 */ /* 0x000ea20000000a00 */
[----:B------:R-:W-:-:S02]  /*3f60*/  SHF.L.U64.HI R31, R25, 0x2, R20 ;  /* 0x00000002191f7819 */ /* 0x000fc40000010214 */
[----:B------:R-:W-:-:S04]  /*3f70*/  IADD3.X R11, RZ, R11, RZ, P0, !PT ;  /* 0x0000000bff0b7210 */ /* 0x000fc800007fe4ff */
[--C-:B------:R-:W-:Y:S02]  /*3f80*/  SHF.R.S64 R27, R8, 0x1, R11.reuse ;  /* 0x00000001081b7819 */ /* 0x100fe4000000100b */
[----:B------:R-:W-:-:S04]  /*3f90*/  SHF.R.S32.HI R8, RZ, 0x1, R11 ;  /* 0x00000001ff087819 */ /* 0x000fc8000001140b */
[----:B------:R-:W-:-:S07]  /*3fa0*/  SHF.L.U64.HI R29, R27, 0x2, R8 ;  /* 0x000000021b1d7819 */ /* 0x000fce0000010208 */
.L_x_1177:
[----:B------:R-:W-:-:S04]  /*3fb0*/  LEA R12, P0, R0, UR4, 0x2 ;  /* 0x00000004000c7c11 */ /* 0x000fc8000f8010ff */
[----:B------:R-:W-:Y:S02]  /*3fc0*/  LEA.HI.X R13, R0, UR5, R13, 0x2, P0 ;  /* 0x00000005000d7c11 */ /* 0x000fe400080f140d */
[-C--:B------:R-:W-:Y:S02]  /*3fd0*/  LEA R14, P0, R25, R12.reuse, 0x2 ;  /* 0x0000000c190e7211 */ /* 0x080fe400078010ff */
[-C--:B------:R-:W-:Y:S01]  /*3fe0*/  LEA R18, P2, R27, R12.reuse, 0x2 ;  /* 0x0000000c1b127211 */ /* 0x080fe200078410ff */
[----:B---3--:R3:W4:Y:S01]  /*3ff0*/  LDG.E R3, desc[UR14][R12.64] ;  /* 0x0000000e0c037981 */ /* 0x008722000c1e1900 */
[----:B------:R-:W-:Y:S02]  /*4000*/  LEA R16, P1, R2, R12, 0x2 ;  /* 0x0000000c02107211 */ /* 0x000fe400078210ff */
[C---:B------:R-:W-:Y:S02]  /*4010*/  IADD3.X R15, R13.reuse, R31, RZ, P0, !PT ;  /* 0x0000001f0d0f7210 */ /* 0x040fe400007fe4ff */
[----:B------:R-:W-:-:S02]  /*4020*/  IADD3.X R19, R13, R29, RZ, P2, !PT ;  /* 0x0000001d0d137210 */ /* 0x000fc400017fe4ff */
[----:B------:R-:W-:Y:S01]  /*4030*/  IADD3.X R17, R23, R13, RZ, P1, !PT ;  /* 0x0000000d17117210 */ /* 0x000fe20000ffe4ff */
[----:B------:R-:W4:Y:S04]  /*4040*/  LDG.E R14, desc[UR14][R14.64] ;  /* 0x0000000e0e0e7981 */ /* 0x000f28000c1e1900 */
[----:B------:R-:W5:Y:S04]  /*4050*/  LDG.E R16, desc[UR14][R16.64] ;  /* 0x0000000e10107981 */ /* 0x000f68000c1e1900 */
[----:B------:R-:W5:Y:S01]  /*4060*/  LDG.E R19, desc[UR14][R18.64] ;  /* 0x0000000e12137981 */ /* 0x000f62000c1e1900 */
[----:B------:R-:W-:-:S02]  /*4070*/  SHF.L.U32 R11, R0, 0x1, RZ ;  /* 0x00000001000b7819 */ /* 0x000fc400000006ff */
[----:B------:R-:W-:-:S03]  /*4080*/  IADD3 R0, R0, 0x280, RZ ;  /* 0x0000028000007810 */ /* 0x000fc60007ffe0ff */
[----:B-1----:R-:W-:-:S04]  /*4090*/  IMAD.WIDE R8, R11, 0x2, R4 ;  /* 0x000000020b087825 */ /* 0x002fc800078e0204 */
[----:B--2---:R-:W-:Y:S01]  /*40a0*/  IMAD.WIDE R10, R11, 0x2, R6 ;  /* 0x000000020b0a7825 */ /* 0x004fe200078e0206 */
[----:B------:R-:W-:Y:S02]  /*40b0*/  ISETP.GT.U32.AND P0, PT, R25, R0, PT ;  /* 0x000000001900720c */ /* 0x000fe40003f04070 */
[----:B---3--:R-:W-:-:S04]  /*40c0*/  SHF.R.S32.HI R13, RZ, 0x1f, R0 ;  /* 0x0000001fff0d7819 */ /* 0x008fc80000011400 */
[----:B------:R-:W-:Y:S02]  /*40d0*/  ISETP.GT.AND.EX P0, PT, R20, R13, PT, P0 ;  /* 0x0000000d1400720c */ /* 0x000fe40003f04300 */
[----:B----4-:R-:W-:Y:S02]  /*40e0*/  F2FP.BF16.F32.PACK_AB R3, R14, R3 ;  /* 0x000000030e03723e */ /* 0x010fe400000010ff */
[----:B-----5:R-:W-:-:S03]  /*40f0*/  F2FP.BF16.F32.PACK_AB R21, R19, R16 ;  /* 0x000000101315723e */ /* 0x020fc600000010ff */
[----:B------:R3:W-:Y:S04]  /*4100*/  STG.E desc[UR14][R8.64], R3 ;  /* 0x0000000308007986 */ /* 0x0007e8000c10190e */
[----:B------:R3:W-:Y:S02]  /*4110*/  STG.E desc[UR14][R10.64], R21 ;  /* 0x000000150a007986 */ /* 0x0007e4000c10190e */
[----:B------:R-:W-:Y:S05]  /*4120*/  @P0 BRA `(.L_x_1177) ;  /* 0xfffffffc00a00947 */ /* 0x000fea000383ffff */
[----:B------:R-:W-:Y:S05]  /*4130*/  EXIT ;  /* 0x000000000000794d */ /* 0x000fea0003800000 */
.L_x_1178:
        /* <DEDUP_REMOVED lines=12> */
.L_x_2307:


//--------------------- .text._Z35group_norm_nhwc_bwd_one_pass_kernelI11Fp32IOBf16WLi128ELi20ELi640EEv26Group_norm_nhwc_bwd_params --------------------------
	.section	.text._Z35group_norm_nhwc_bwd_one_pass_kernelI11Fp32IOBf16WLi128ELi20ELi640EEv26Group_norm_nhwc_bwd_params,"ax",@progbits
	.align	128
        .global         _Z35group_norm_nhwc_bwd_one_pass_kernelI11Fp32IOBf16WLi128ELi20ELi640EEv26Group_norm_nhwc_bwd_params
        .type           _Z35group_norm_nhwc_bwd_one_pass_kernelI11Fp32IOBf16WLi128ELi20ELi640EEv26Group_norm_nhwc_bwd_params,@function
        .size           _Z35group_norm_nhwc_bwd_one_pass_kernelI11Fp32IOBf16WLi128ELi20ELi640EEv26Group_norm_nhwc_bwd_params,(.L_x_2308 - _Z35group_norm_nhwc_bwd_one_pass_kernelI11Fp32IOBf16WLi128ELi20ELi640EEv26Group_norm_nhwc_bwd_params)
        .other          _Z35group_norm_nhwc_bwd_one_pass_kernelI11Fp32IOBf16WLi128ELi20ELi640EEv26Group_norm_nhwc_bwd_params,@"STO_CUDA_ENTRY STV_DEFAULT"
_Z35group_norm_nhwc_bwd_one_pass_kernelI11Fp32IOBf16WLi128ELi20ELi640EEv26Group_norm_nhwc_bwd_params:
.text._Z35group_norm_nhwc_bwd_one_pass_kernelI11Fp32IOBf16WLi128ELi20ELi640EEv26Group_norm_nhwc_bwd_params:
        /* <DEDUP_REMOVED lines=45> */
[----:B------:R-:W-:Y:S01]  /*02d0*/  LEA R32, R3, UR4, 0x3 ;  /* 0x0000000403207c11 */ /* 0x000fe2000f8e18ff */
[----:B-1----:R-:W-:-:S10]  /*02e0*/  UMOV UR4, URZ ;  /* 0x0000003f00047c82 */ /* 0x002fd40008000000 */
.L_x_1206:
[----:B0-----:R-:W0:Y:S01]  /*02f0*/  LDC R7, c[0x0][0x2a0] ;  /* 0x0000a800ff077b82 */ /* 0x001e220000000800 */
[----:B------:R-:W-:Y:S01]  /*0300*/  IABS R4, UR7 ;  /* 0x0000000700047c13 */ /* 0x000fe20008000000 */
[----:B------:R-:W-:Y:S01]  /*0310*/  ULDC.64 UR8, c[0x0][0x248] ;  /* 0x0000920000087ab9 */ /* 0x000fe20000000a00 */
[----:B------:R-:W-:Y:S01]  /*0320*/  ULDC.64 UR20, c[0x0][0x290] ;  /* 0x0000a40000147ab9 */ /* 0x000fe20000000a00 */
[----:B------:R-:W-:Y:S02]  /*0330*/  UIMAD.WIDE UR8, UR7, 0x8, UR8 ;  /* 0x00000008070878a5 */ /* 0x000fe4000f8e0208 */
[----:B------:R-:W-:Y:S02]  /*0340*/  ISETP.LE.AND P2, PT, RZ, UR7, PT ;  /* 0x00000007ff007c0c */ /* 0x000fe4000bf43270 */
[----:B------:R-:W1:Y:S01]  /*0350*/  @P1 LDC.64 R16, c[0x0][0x288] ;  /* 0x0000a200ff101b82 */ /* 0x000e620000000a00 */
[----:B------:R-:W-:-:S07]  /*0360*/  SHF.R.S32.HI R21, RZ, 0x1f, R36 ;  /* 0x0000001fff157819 */ /* 0x000fce0000011424 */
[----:B------:R-:W2:Y:S01]  /*0370*/  @P1 LDC.64 R8, c[0x0][0x230] ;  /* 0x00008c00ff081b82 */ /* 0x000ea20000000a00 */
[----:B0-----:R-:W-:-:S07]  /*0380*/  IABS R6, R7 ;  /* 0x0000000700067213 */ /* 0x001fce0000000000 */
[----:B------:R-:W0:Y:S01]  /*0390*/  @P1 LDC.64 R12, c[0x0][0x228] ;  /* 0x00008a00ff0c1b82 */ /* 0x000e220000000a00 */
[----:B------:R-:W3:Y:S08]  /*03a0*/  I2F.RP R0, R6 ;  /* 0x0000000600007306 */ /* 0x000ef00000209400 */
[----:B---3--:R-:W3:Y:S02]  /*03b0*/  MUFU.RCP R0, R0 ;  /* 0x0000000000007308 */ /* 0x008ee40000001000 */
[----:B---3--:R-:W-:-:S02]  /*03c0*/  IADD3 R2, R0, 0xffffffe, RZ ;  /* 0x0ffffffe00027810 */ /* 0x008fc40007ffe0ff */
[----:B------:R-:W-:-:S04]  /*03d0*/  IADD3 R0, R36, 0x40, RZ ;  /* 0x0000004024007810 */ /* 0x000fc80007ffe0ff */
[----:B------:R3:W4:Y:S01]  /*03e0*/  F2I.FTZ.U32.TRUNC.NTZ R3, R2 ;  /* 0x0000000200037305 */ /* 0x000722000021f000 */
[----:B------:R-:W-:Y:S02]  /*03f0*/  ISETP.GE.U32.AND P0, PT, R0, UR20, PT ;  /* 0x0000001400007c0c */ /* 0x000fe4000bf06070 */
[----:B------:R-:W-:-:S04]  /*0400*/  SHF.R.S32.HI R19, RZ, 0x1f, R0 ;  /* 0x0000001fff137819 */ /* 0x000fc80000011400 */
[----:B------:R-:W-:Y:S01]  /*0410*/  ISETP.GE.AND.EX P0, PT, R19, UR21, PT, P0 ;  /* 0x0000001513007c0c */ /* 0x000fe2000bf06300 */
[----:B---3--:R-:W-:-:S03]  /*0420*/  HFMA2.MMA R2, -RZ, RZ, 0, 0 ;  /* 0x00000000ff027435 */ /* 0x008fc600000001ff */
[----:B------:R-:W-:Y:S02]  /*0430*/  ISETP.GT.U32.OR P0, PT, R38, 0x27f, P0 ;  /* 0x0000027f2600780c */ /* 0x000fe40000704470 */
[----:B----4-:R-:W-:-:S05]  /*0440*/  IADD3 R5, RZ, -R3, RZ ;  /* 0x80000003ff057210 */ /* 0x010fca0007ffe0ff */
[----:B------:R-:W-:-:S04]  /*0450*/  IMAD R5, R5, R6, RZ ;  /* 0x0000000605057224 */ /* 0x000fc800078e02ff */
[----:B------:R-:W-:Y:S01]  /*0460*/  IMAD.HI.U32 R3, R3, R5, R2 ;  /* 0x0000000503037227 */ /* 0x000fe200078e0002 */
[----:B------:R-:W-:Y:S01]  /*0470*/  MOV R5, R4 ;  /* 0x0000000400057202 */ /* 0x000fe20000000f00 */
[----:B------:R-:W3:Y:S04]  /*0480*/  @!P0 LDC.64 R14, c[0x0][0x288] ;  /* 0x0000a200ff0e8b82 */ /* 0x000ee80000000a00 */
[----:B------:R-:W-:-:S05]  /*0490*/  IMAD.HI.U32 R4, R3, R5, RZ ;  /* 0x0000000503047227 */ /* 0x000fca00078e00ff */
[----:B------:R-:W-:-:S05]  /*04a0*/  IADD3 R3, -R4, RZ, RZ ;  /* 0x000000ff04037210 */ /* 0x000fca0007ffe1ff */
[----:B------:R-:W-:Y:S01]  /*04b0*/  IMAD R3, R6, R3, R5 ;  /* 0x0000000306037224 */ /* 0x000fe200078e0205 */
[----:B------:R-:W-:-:S04]  /*04c0*/  LOP3.LUT R5, R7, UR7, RZ, 0x3c, !PT ;  /* 0x0000000707057c12 */ /* 0x000fc8000f8e3cff */
[----:B------:R-:W-:Y:S02]  /*04d0*/  ISETP.GT.U32.AND P5, PT, R6, R3, PT ;  /* 0x000000030600720c */ /* 0x000fe40003fa4070 */
[----:B------:R-:W-:-:S11]  /*04e0*/  ISETP.GE.AND P4, PT, R5, RZ, PT ;  /* 0x000000ff0500720c */ /* 0x000fd60003f86270 */
[-C--:B------:R-:W-:Y:S02]  /*04f0*/  @!P5 IADD3 R3, R3, -R6.reuse, RZ ;  /* 0x800000060303d210 */ /* 0x080fe40007ffe0ff */
[----:B------:R-:W-:Y:S02]  /*0500*/  @!P5 IADD3 R4, R4, 0x1, RZ ;  /* 0x000000010404d810 */ /* 0x000fe40007ffe0ff */
[-C--:B------:R-:W-:Y:S02]  /*0510*/  ISETP.GT.U32.AND P6, PT, R6, R3.reuse, PT ;  /* 0x000000030600720c */ /* 0x080fe40003fc4070 */
[CC--:B------:R-:W-:Y:S02]  /*0520*/  IADD3 R2, R3.reuse, -R6.reuse, RZ ;  /* 0x8000000603027210 */ /* 0x0c0fe40007ffe0ff */
[----:B------:R-:W-:Y:S02]  /*0530*/  ISETP.GE.U32.AND P3, PT, R3, R6, PT ;  /* 0x000000060300720c */ /* 0x000fe40003f66070 */
[----:B------:R-:W-:-:S02]  /*0540*/  SEL R31, R2, R3, !P6 ;  /* 0x00000003021f7207 */ /* 0x000fc40007000000 */
[----:B------:R-:W-:Y:S02]  /*0550*/  MOV R2, UR8 ;  /* 0x0000000800027c02 */ /* 0x000fe40008000f00 */
[----:B------:R-:W-:Y:S01]  /*0560*/  MOV R3, UR9 ;  /* 0x0000000900037c02 */ /* 0x000fe20008000f00 */
[----:B------:R-:W-:Y:S01]  /*0570*/  ULDC.64 UR8, c[0x0][0x298] ;  /* 0x0000a60000087ab9 */ /* 0x000fe20000000a00 */
[----:B------:R-:W-:Y:S02]  /*0580*/  ISETP.NE.AND P5, PT, R7, RZ, PT ;  /* 0x000000ff0700720c */ /* 0x000fe40003fa5270 */
[----:B------:R-:W-:Y:S02]  /*0590*/  LOP3.LUT R6, RZ, R7, RZ, 0x33, !PT ;  /* 0x00000007ff067212 */ /* 0x000fe400078e33ff */
[----:B------:R-:W4:Y:S01]  /*05a0*/  LDG.E.64 R2, desc[UR14][R2.64] ;  /* 0x0000000e02027981 */ /* 0x000f22000c1e1b00 */
[----:B------:R-:W-:Y:S02]  /*05b0*/  @!P2 IADD3 R31, -R31, RZ, RZ ;  /* 0x000000ff1f1fa210 */ /* 0x000fe40007ffe1ff */
[----:B------:R-:W-:-:S02]  /*05c0*/  @P3 IADD3 R4, R4, 0x1, RZ ;  /* 0x0000000104043810 */ /* 0x000fc40007ffe0ff */
        /* <DEDUP_REMOVED lines=9> */
[----:B---3--:R-:W-:Y:S01]  /*0660*/  @!P0 IMAD R19, R19, R14, RZ ;  /* 0x0000000e13138224 */ /* 0x008fe200078e02ff */
[----:B------:R-:W3:Y:S01]  /*0670*/  @!P0 LDC.64 R6, c[0x0][0x228] ;  /* 0x00008a00ff068b82 */ /* 0x000ee20000000a00 */
[C---:B------:R-:W-:Y:S02]  /*0680*/  IMAD R45, R5.reuse, UR9, R4 ;  /* 0x00000009052d7c24 */ /* 0x040fe4000f8e0204 */
[----:B------:R-:W-:-:S05]  /*0690*/  IMAD.WIDE.U32 R42, R5, UR8, R42 ;  /* 0x00000008052a7c25 */ /* 0x000fca000f8e002a */
[----:B------:R-:W0:Y:S01]  /*06a0*/  @!P0 LDC.64 R4, c[0x0][0x230] ;  /* 0x00008c00ff048b82 */ /* 0x000e220000000a00 */
[----:B-1----:R-:W-:Y:S01]  /*06b0*/  @P1 IMAD R10, R21, R16, RZ ;  /* 0x00000010150a1224 */ /* 0x002fe200078e02ff */
[----:B------:R-:W-:Y:S02]  /*06c0*/  IADD3 R45, R43, R45, RZ ;  /* 0x0000002d2b2d7210 */ /* 0x000fe40007ffe0ff */
[-C--:B------:R-:W-:Y:S01]  /*06d0*/  @P1 MOV R44, R42.reuse ;  /* 0x0000002a002c1202 */ /* 0x080fe20000000f00 */
[----:B------:R-:W-:Y:S01]  /*06e0*/  @!P0 IMAD R23, R0, R15, R19 ;  /* 0x0000000f00178224 */ /* 0x000fe200078e0213 */
[----:B------:R-:W-:Y:S01]  /*06f0*/  @!P0 MOV R18, R42 ;  /* 0x0000002a00128202 */ /* 0x000fe20000000f00 */
[C---:B------:R-:W-:Y:S01]  /*0700*/  @P1 IMAD R21, R36.reuse, R17, R10 ;  /* 0x0000001124151224 */ /* 0x040fe200078e020a */
[----:B------:R-:W-:Y:S01]  /*0710*/  @!P0 MOV R19, R45 ;  /* 0x0000002d00138202 */ /* 0x000fe20000000f00 */
[----:B------:R-:W-:-:S04]  /*0720*/  @P1 IMAD.WIDE.U32 R16, R36, R16, R44 ;  /* 0x0000001024101225 */ /* 0x000fc800078e002c */
[----:B------:R-:W-:Y:S01]  /*0730*/  @!P0 IMAD.WIDE.U32 R14, R0, R14, R18 ;  /* 0x0000000e000e8225 */ /* 0x000fe200078e0012 */
[----:B------:R-:W-:Y:S02]  /*0740*/  @P1 IADD3 R19, R17, R21, RZ ;  /* 0x0000001511131210 */ /* 0x000fe40007ffe0ff */
[C---:B------:R-:W-:Y:S02]  /*0750*/  @P1 SHF.L.U32 R17, R16.reuse, 0x2, RZ ;  /* 0x0000000210111819 */ /* 0x040fe400000006ff */
[----:B------:R-:W-:Y:S02]  /*0760*/  @P1 SHF.L.U64.HI R0, R16, 0x2, R19 ;  /* 0x0000000210001819 */ /* 0x000fe40000010213 */
[----:B------:R-:W-:Y:S02]  /*0770*/  @!P0 IADD3 R15, R15, R23, RZ ;  /* 0x000000170f0f8210 */ /* 0x000fe40007ffe0ff */
[----:B------:R-:W-:Y:S02]  /*0780*/  @!P0 SHF.L.U32 R19, R14, 0x2, RZ ;  /* 0x000000020e138819 */ /* 0x000fe400000006ff */
[----:B--2---:R-:W-:-:S02]  /*0790*/  @P1 IADD3 R20, P2, R17, R8, RZ ;  /* 0x0000000811141210 */ /* 0x004fc40007f5e0ff */
[----:B------:R-:W-:Y:S02]  /*07a0*/  @!P0 SHF.L.U64.HI R14, R14, 0x2, R15 ;  /* 0x000000020e0e8819 */ /* 0x000fe4000001020f */
[----:B0-----:R-:W-:Y:S02]  /*07b0*/  @!P0 IADD3 R16, P4, R19, R4, RZ ;  /* 0x0000000413108210 */ /* 0x001fe40007f9e0ff */
[----:B------:R-:W-:Y:S02]  /*07c0*/  @P1 IADD3 R12, P3, R17, R12, RZ ;  /* 0x0000000c110c1210 */ /* 0x000fe40007f7e0ff */
[----:B------:R-:W-:Y:S02]  /*07d0*/  @P1 IADD3.X R21, R0, R9, RZ, P2, !PT ;  /* 0x0000000900151210 */ /* 0x000fe400017fe4ff */
[----:B------:R-:W-:Y:S02]  /*07e0*/  CS2R R8, SRZ ;  /* 0x0000000000087805 */ /* 0x000fe4000001ff00 */
[----:B------:R-:W-:-:S02]  /*07f0*/  @!P0 IADD3.X R17, R14, R5, RZ, P4, !PT ;  /* 0x000000050e118210 */ /* 0x000fc400027fe4ff */
[----:B------:R-:W-:Y:S02]  /*0800*/  CS2R R4, SRZ ;  /* 0x0000000000047805 */ /* 0x000fe4000001ff00 */
[----:B------:R-:W-:Y:S01]  /*0810*/  @P1 IADD3.X R13, R0, R13, RZ, P3, !PT ;  /* 0x0000000d000d1210 */ /* 0x000fe20001ffe4ff */
[----:B------:R0:W5:Y:S04]  /*0820*/  @P1 LDG.E.64 R8, desc[UR14][R20.64] ;  /* 0x0000000e14081981 */ /* 0x000168000c1e1b00 */
[----:B------:R0:W5:Y:S01]  /*0830*/  @P1 LDG.E.64 R4, desc[UR14][R12.64] ;  /* 0x0000000e0c041981 */ /* 0x000162000c1e1b00 */
[----:B---3--:R-:W-:-:S04]  /*0840*/  @!P0 IADD3 R18, P5, R19, R6, RZ ;  /* 0x0000000613128210 */ /* 0x008fc80007fbe0ff */
[----:B------:R-:W-:Y:S02]  /*0850*/  @!P0 IADD3.X R19, R14, R7, RZ, P5, !PT ;  /* 0x000000070e138210 */ /* 0x000fe40002ffe4ff */
[----:B------:R-:W-:Y:S02]  /*0860*/  CS2R R14, SRZ ;  /* 0x00000000000e7805 */ /* 0x000fe4000001ff00 */
[----:B------:R-:W-:-:S04]  /*0870*/  CS2R R6, SRZ ;  /* 0x0000000000067805 */ /* 0x000fc8000001ff00 */
[----:B------:R0:W5:Y:S04]  /*0880*/  @!P0 LDG.E.64 R14, desc[UR14][R16.64] ;  /* 0x0000000e100e8981 */ /* 0x000168000c1e1b00 */
[----:B------:R0:W5:Y:S01]  /*0890*/  @!P0 LDG.E.64 R6, desc[UR14][R18.64] ;  /* 0x0000000e12068981 */ /* 0x000162000c1e1b00 */
[----:B------:R-:W-:Y:S01]  /*08a0*/  UMOV UR13, 0x3f800000 ;  /* 0x3f800000000d7882 */ /* 0x000fe20000000000 */
[----:B------:R-:W-:Y:S01]  /*08b0*/  BSSY B0, `(.L_x_1180) ;  /* 0x000001f000007945 */ /* 0x000fe20003800000 */
[----:B------:R-:W-:Y:S01]  /*08c0*/  HFMA2.MMA R39, -RZ, RZ, 0, 0 ;  /* 0x00000000ff277435 */ /* 0x000fe200000001ff */
[----:B------:R-:W-:Y:S02]  /*08d0*/  MOV R37, RZ ;  /* 0x000000ff00257202 */ /* 0x000fe40000000f00 */
[----:B------:R-:W-:Y:S01]  /*08e0*/  CS2R R34, SRZ ;  /* 0x0000000000227805 */ /* 0x000fe2000001ff00 */
[----:B----4-:R-:W-:-:S05]  /*08f0*/  FFMA.FTZ R3, -R2, R2, R3 ;  /* 0x0000000202037223 */ /* 0x010fca0000010103 */
        /* <DEDUP_REMOVED lines=22> */
[----:B--2---:R-:W-:-:S02]  /*0a60*/  @P0 SHF.L.U32 R37, R3, 0x10, RZ ;  /* 0x0000001003250819 */ /* 0x004fc400000006ff */
[----:B---3--:R-:W-:Y:S02]  /*0a70*/  @P0 SHF.L.U32 R35, R0, 0x10, RZ ;  /* 0x0000001000230819 */ /* 0x008fe400000006ff */
[----:B----4-:R-:W-:Y:S02]  /*0a80*/  SHF.L.U32 R39, R39, 0x10, RZ ;  /* 0x0000001027277819 */ /* 0x010fe400000006ff */
[----:B------:R-:W-:-:S07]  /*0a90*/  SHF.L.U32 R34, R34, 0x10, RZ ;  /* 0x0000001022227819 */ /* 0x000fce00000006ff */
.L_x_1181:
[----:B------:R-:W-:Y:S05]  /*0aa0*/  BSYNC B0 ;  /* 0x0000000000007941 */ /* 0x000fea0003800000 */
.L_x_1180:
        /* <DEDUP_REMOVED lines=29> */
.L_x_1182:
[----:B------:R-:W-:Y:S01]  /*0c80*/  FMUL.FTZ R17, R8, R39 ;  /* 0x0000002708117220 */ /* 0x000fe20000410000 */
        /* <DEDUP_REMOVED lines=25> */
.L_x_1183:
        /* <DEDUP_REMOVED lines=16> */
[----:B------:R-:W-:Y:S01]  /*0f20*/  BSSY B0, `(.L_x_1184) ;  /* 0x0000058000007945 */ /* 0x000fe20003800000 */
[----:B------:R-:W-:Y:S01]  /*0f30*/  ISETP.GT.U32.AND P4, PT, R38, 0x9, PT ;  /* 0x000000092600780c */ /* 0x000fe20003f84070 */
[----:B------:R-:W2:Y:S01]  /*0f40*/  SHFL.DOWN PT, R10, R29, 0x1, 0x1f ;  /* 0x08201f001d0a7f89 */ /* 0x000ea200000e0000 */
[----:B------:R-:W-:Y:S01]  /*0f50*/  FADD.FTZ R11, R11, R12 ;  /* 0x0000000c0b0b7221 */ /* 0x000fe20000010000 */
        /* <DEDUP_REMOVED lines=26> */
[----:B------:R-:W-:Y:S01]  /*1100*/  FADD.FTZ R10, RZ, R8 ;  /* 0x00000008ff0a7221 */ /* 0x000fe20000010000 */
[----:B------:R-:W-:-:S03]  /*1110*/  FFMA.FTZ R8, R2, R9, R13 ;  /* 0x0000000902087223 */ /* 0x000fc6000001000d */
[----:B------:R-:W-:Y:S01]  /*1120*/  FADD.FTZ R10, R10, R9 ;  /* 0x000000090a0a7221 */ /* 0x000fe20000010000 */
[----:B------:R-:W-:-:S05]  /*1130*/  FFMA.FTZ R9, R3, R12, R14 ;  /* 0x0000000c03097223 */ /* 0x000fca000001000e */
[----:B------:R0:W-:Y:S04]  /*1140*/  STS.128 [R41], R8 ;  /* 0x0000000829007388 */ /* 0x0001e80000000c00 */
[----:B------:R0:W-:Y:S01]  /*1150*/  @!P0 STS.64 [R32+0x18], R28 ;  /* 0x0000181c20008388 */ /* 0x0001e20000000a00 */
[----:B------:R-:W-:Y:S06]  /*1160*/  BAR.SYNC.DEFER_BLOCKING 0x0 ;  /* 0x0000000000007b1d */ /* 0x000fec0000010000 */
[----:B------:R-:W-:Y:S05]  /*1170*/  @P3 BRA `(.L_x_1185) ;  /* 0x0000000000c83947 */ /* 0x000fea0003800000 */
[----:B------:R-:W-:Y:S02]  /*1180*/  UMOV UR8, 0x400 ;  /* 0x0000040000087882 */ /* 0x000fe40000000000 */
        /* <DEDUP_REMOVED lines=49> */
.L_x_1185:
[----:B------:R-:W-:Y:S05]  /*14a0*/  BSYNC B0 ;  /* 0x0000000000007941 */ /* 0x000fea0003800000 */
.L_x_1184:
        /* <DEDUP_REMOVED lines=318> */
.L_x_1187:
[----:B------:R-:W-:Y:S05]  /*2890*/  BSYNC B0 ;  /* 0x0000000000007941 */ /* 0x000fea0003800000 */
.L_x_1186:
        /* <DEDUP_REMOVED lines=20> */
.L_x_1189:
[----:B------:R-:W-:Y:S05]  /*29e0*/  BSYNC B0 ;  /* 0x0000000000007941 */ /* 0x000fea0003800000 */
.L_x_1188:
[----:B------:R-:W-:Y:S05]  /*29f0*/  @!P0 BRA `(.L_x_1190) ;  /* 0x0000001000908947 */ /* 0x000fea0003800000 */
[----:B--2---:R-:W1:Y:S01]  /*2a00*/  LDC R18, c[0x0][0x10] ;  /* 0x00000400ff127b82 */ /* 0x004e620000000800 */
[----:B------:R-:W2:Y:S01]  /*2a10*/  S2R R17, SR_CTAID.Y ;  /* 0x0000000000117919 */ /* 0x000ea20000002600 */
[----:B------:R-:W-:-:S06]  /*2a20*/  ULOP3.LUT UR8, UR4, 0x1, URZ, 0xc0, !UPT ;  /* 0x0000000104087892 */ /* 0x000fcc000f8ec03f */
[----:B0-----:R-:W0:Y:S08]  /*2a30*/  LDC.64 R8, c[0x0][0x258] ;  /* 0x00009600ff087b82 */ /* 0x001e300000000a00 */
[----:B------:R-:W3:Y:S01]  /*2a40*/  LDC.64 R22, c[0x0][0x260] ;  /* 0x00009800ff167b82 */ /* 0x000ee20000000a00 */
[----:B-1----:R-:W-:-:S04]  /*2a50*/  IMAD R10, R18, UR8, RZ ;  /* 0x00000008120a7c24 */ /* 0x002fc8000f8e02ff */
[C---:B------:R-:W-:Y:S01]  /*2a60*/  IMAD R12, R10.reuse, R16, RZ ;  /* 0x000000100a0c7224 */ /* 0x040fe200078e02ff */
[----:B--2---:R-:W-:-:S04]  /*2a70*/  IADD3 R11, R10, R17, RZ ;  /* 0x000000110a0b7210 */ /* 0x004fc80007ffe0ff */
[----:B------:R-:W-:Y:S01]  /*2a80*/  SHF.L.U32 R13, R12, 0x1, RZ ;  /* 0x000000010c0d7819 */ /* 0x000fe200000006ff */
[----:B0-----:R-:W-:-:S04]  /*2a90*/  IMAD.WIDE.U32 R8, R11, 0x4, R8 ;  /* 0x000000040b087825 */ /* 0x001fc800078e0008 */
        /* <DEDUP_REMOVED lines=23> */
.L_x_1192:
[----:B------:R-:W2:Y:S04]  /*2c10*/  LDG.E.STRONG.GPU R10, desc[UR14][R8.64] ;  /* 0x0000000e080a7981 */ /* 0x000ea8000c1ef900 */
[----:B--2---:R-:W-:Y:S01]  /*2c20*/  CCTL.IVALL ;  /* 0x00000000ff00798f */ /* 0x004fe20002000000 */
[----:B------:R-:W-:Y:S05]  /*2c30*/  YIELD ;  /* 0x0000000000007946 */ /* 0x000fea0003800000 */
[----:B------:R-:W-:-:S13]  /*2c40*/  ISETP.NE.AND P0, PT, R10, R13, PT ;  /* 0x0000000d0a00720c */ /* 0x000fda0003f05270 */
[----:B------:R-:W-:Y:S05]  /*2c50*/  @P0 BRA `(.L_x_1192) ;  /* 0xfffffffc00ec0947 */ /* 0x000fea000383ffff */
.L_x_1191:
        /* <DEDUP_REMOVED lines=17> */
.L_x_1196:
        /* <DEDUP_REMOVED lines=115> */
.L_x_1195:
        /* <DEDUP_REMOVED lines=61> */
.L_x_1197:
[----:B------:R-:W-:-:S13]  /*3870*/  ISETP.NE.OR P0, PT, R19, RZ, P0 ;  /* 0x000000ff1300720c */ /* 0x000fda0000705670 */
[----:B------:R-:W-:Y:S05]  /*3880*/  @!P0 BRA `(.L_x_1193) ;  /* 0x00000000007c8947 */ /* 0x000fea0003800000 */
.L_x_1194:
        /* <DEDUP_REMOVED lines=31> */
.L_x_1193:
        /* <DEDUP_REMOVED lines=11> */
.L_x_1199:
[----:B------:R-:W-:Y:S05]  /*3b30*/  BSYNC B0 ;  /* 0x0000000000007941 */ /* 0x000fea0003800000 */
.L_x_1198:
        /* <DEDUP_REMOVED lines=16> */
.L_x_1190:
        /* <DEDUP_REMOVED lines=29> */
.L_x_1200:
[----:B------:R-:W-:Y:S04]  /*3e10*/  BSSY B0, `(.L_x_1201) ;  /* 0x0000014000007945 */ /* 0x000fe80003800000 */
[----:B------:R-:W-:Y:S05]  /*3e20*/  @!P1 BRA `(.L_x_1202) ;  /* 0x0000000000489947 */ /* 0x000fea0003800000 */
[----:B------:R-:W-:Y:S01]  /*3e30*/  SHF.R.S32.HI R15, RZ, 0x1f, R36 ;  /* 0x0000001fff0f7819 */ /* 0x000fe20000011424 */
[----:B------:R-:W-:Y:S01]  /*3e40*/  ULDC.64 UR8, c[0x0][0x288] ;  /* 0x0000a20000087ab9 */ /* 0x000fe20000000a00 */
[----:B------:R-:W-:Y:S01]  /*3e50*/  MOV R8, R42 ;  /* 0x0000002a00087202 */ /* 0x000fe20000000f00 */
[----:B------:R-:W-:Y:S01]  /*3e60*/  FFMA.FTZ R30, R30, R11, R13 ;  /* 0x0000000b1e1e7223 */ /* 0x000fe2000001000d */
[----:B------:R-:W-:Y:S01]  /*3e70*/  MOV R9, R45 ;  /* 0x0000002d00097202 */ /* 0x000fe20000000f00 */
[----:B------:R-:W-:Y:S02]  /*3e80*/  IMAD R15, R15, UR8, RZ ;  /* 0x000000080f0f7c24 */ /* 0x000fe4000f8e02ff */
[----:B------:R-:W-:Y:S01]  /*3e90*/  FFMA.FTZ R30, R39, R4, -R30 ;  /* 0x00000004271e7223 */ /* 0x000fe2000001081e */
[----:B------:R-:W-:-:S04]  /*3ea0*/  IMAD.WIDE.U32 R8, R36, UR8, R8 ;  /* 0x0000000824087c25 */ /* 0x000fc8000f8e0008 */
[----:B------:R-:W-:Y:S01]  /*3eb0*/  FMUL.FTZ R30, R30, UR13 ;  /* 0x0000000d1e1e7c20 */ /* 0x000fe20008410000 */
[----:B------:R-:W-:Y:S02]  /*3ec0*/  IMAD R17, R36, UR9, R15 ;  /* 0x0000000924117c24 */ /* 0x000fe4000f8e020f */
[----:B------:R-:W-:Y:S01]  /*3ed0*/  FFMA.FTZ R15, R0, R11, R13 ;  /* 0x0000000b000f7223 */ /* 0x000fe2000001000d */
[----:B------:R-:W-:Y:S02]  /*3ee0*/  ULDC.64 UR8, c[0x0][0x210] ;  /* 0x0000840000087ab9 */ /* 0x000fe40000000a00 */
[----:B------:R-:W-:Y:S01]  /*3ef0*/  LEA R4, P0, R8, UR8, 0x2 ;  /* 0x0000000808047c11 */ /* 0x000fe2000f8010ff */
[----:B------:R-:W-:Y:S01]  /*3f00*/  FFMA.FTZ R15, R34, R5, -R15 ;  /* 0x00000005220f7223 */ /* 0x000fe2000001080f */
[----:B------:R-:W-:-:S03]  /*3f10*/  IADD3 R17, R9, R17, RZ ;  /* 0x0000001109117210 */ /* 0x000fc60007ffe0ff */
[----:B------:R-:W-:Y:S01]  /*3f20*/  FMUL.FTZ R31, R15, UR13 ;  /* 0x0000000d0f1f7c20 */ /* 0x000fe20008410000 */
[----:B------:R-:W-:-:S05]  /*3f30*/  LEA.HI.X R5, R8, UR9, R17, 0x2, P0 ;  /* 0x0000000908057c11 */ /* 0x000fca00080f1411 */
[----:B------:R0:W-:Y:S02]  /*3f40*/  STG.E.64 desc[UR14][R4.64], R30 ;  /* 0x0000001e04007986 */ /* 0x0001e4000c101b0e */
.L_x_1202:
[----:B------:R-:W-:Y:S05]  /*3f50*/  BSYNC B0 ;  /* 0x0000000000007941 */ /* 0x000fea0003800000 */
.L_x_1201:
        /* <DEDUP_REMOVED lines=19> */
.L_x_1203:
        /* <DEDUP_REMOVED lines=23> */
.L_x_1205:
[----:B------:R-:W-:Y:S05]  /*4200*/  BSYNC B0 ;  /* 0x0000000000007941 */ /* 0x000fea0003800000 */
.L_x_1204:
[----:B------:R-:W-:Y:S01]  /*4210*/  ULDC UR8, c[0x0][0x10] ;  /* 0x0000040000087ab9 */ /* 0x000fe20000000800 */
[----:B------:R-:W-:Y:S02]  /*4220*/  UIADD3 UR4, UR4, 0x1, URZ ;  /* 0x0000000104047890 */ /* 0x000fe4000fffe03f */
[----:B------:R-:W-:-:S04]  /*4230*/  UIADD3 UR7, UR8, UR7, URZ ;  /* 0x0000000708077290 */ /* 0x000fc8000fffe03f */
[----:B------:R-:W-:-:S06]  /*4240*/  UISETP.GE.AND UP0, UPT, UR7, UR5, UPT ;  /* 0x000000050700728c */ /* 0x000fcc000bf06270 */
[----:B------:R-:W-:-:S13]  /*4250*/  PLOP3.LUT P0, PT, PT, PT, UP0, 0x80, 0x0 ;  /* 0x000000000000781c */ /* 0x000fda0003f0f008 */
[----:B------:R-:W-:Y:S05]  /*4260*/  @!P0 BRA `(.L_x_1206) ;  /* 0xffffffc000208947 */ /* 0x000fea000383ffff */
.L_x_1179:
[----:B------:R-:W1:Y:S01]  /*4270*/  LDC R4, c[0x0][0xc] ;  /* 0x00000300ff047b82 */ /* 0x000e620000000800 */
        /* <DEDUP_REMOVED lines=18> */
.L_x_1208:
[----:B------:R-:W-:Y:S05]  /*43a0*/  BSYNC B0 ;  /* 0x0000000000007941 */ /* 0x000fea0003800000 */
.L_x_1207:
        /* <DEDUP_REMOVED lines=11> */
.L_x_1210:
[----:B------:R-:W2:Y:S04]  /*4460*/  LDG.E.STRONG.GPU R5, desc[UR14][R2.64] ;  /* 0x0000000e02057981 */ /* 0x000ea8000c1ef900 */
[----:B--2---:R-:W-:Y:S01]  /*4470*/  CCTL.IVALL ;  /* 0x00000000ff00798f */ /* 0x004fe20002000000 */
[----:B------:R-:W-:Y:S05]  /*4480*/  YIELD ;  /* 0x0000000000007946 */ /* 0x000fea0003800000 */
[----:B------:R-:W-:-:S13]  /*4490*/  ISETP.NE.AND P0, PT, R5, R0, PT ;  /* 0x000000000500720c */ /* 0x000fda0003f05270 */
[----:B------:R-:W-:Y:S05]  /*44a0*/  @P0 BRA `(.L_x_1210) ;  /* 0xfffffffc00ec0947 */ /* 0x000fea000383ffff */
.L_x_1209:
        /* <DEDUP_REMOVED lines=24> */
.L_x_1211:
        /* <DEDUP_REMOVED lines=25> */
.L_x_1212:
        /* <DEDUP_REMOVED lines=12> */
.L_x_2308:


//--------------------- .text._Z35group_norm_nhwc_bwd_one_pass_kernelI11Fp32IOBf16WLi256ELi20ELi640EEv26Group_norm_nhwc_bwd_params --------------------------
	.section	.text._Z35group_norm_nhwc_bwd_one_pass_kernelI11Fp32IOBf16WLi256ELi20ELi640EEv26Group_norm_nhwc_bwd_params,"ax",@progbits
	.align	128
        .global         _Z35group_norm_nhwc_bwd_one_pass_kernelI11Fp32IOBf16WLi256ELi20ELi640EEv26Group_norm_nhwc_bwd_params
        .type           _Z35group_norm_nhwc_bwd_one_pass_kernelI11Fp32IOBf16WLi256ELi20ELi640EEv26Group_norm_nhwc_bwd_params,@function
        .size           _Z35group_norm_nhwc_bwd_one_pass_kernelI11Fp32IOBf16WLi256ELi20ELi640EEv26Group_norm_nhwc_bwd_params,(.L_x_2309 - _Z35group_norm_nhwc_bwd_one_pass_kernelI11Fp32IOBf16WLi256ELi20ELi640EEv26Group_norm_nhwc_bwd_params)
        .other          _Z35group_norm_nhwc_bwd_one_pass_kernelI11Fp32IOBf16WLi256ELi20ELi640EEv26Group_norm_nhwc_bwd_params,@"STO_CUDA_ENTRY STV_DEFAULT"
_Z35group_norm_nhwc_bwd_one_pass_kernelI11Fp32IOBf16WLi256ELi20ELi640EEv26Group_norm_nhwc_bwd_params:
.text._Z35group_norm_nhwc_bwd_one_pass_kernelI11Fp32IOBf16WLi256ELi20ELi640EEv26Group_norm_nhwc_bwd_params:
        /* <DEDUP_REMOVED lines=50> */
.L_x_1248:
[----:B01-3--:R-:W1:Y:S01]  /*0320*/  LDC R6, c[0x0][0x2a0] ;  /* 0x0000a800ff067b82 */ /* 0x00be620000000800 */
[----:B------:R-:W-:Y:S01]  /*0330*/  ISETP.LE.AND P5, PT, RZ, UR6, PT ;  /* 0x00000006ff007c0c */ /* 0x000fe2000bfa3270 */
[----:B------:R-:W-:Y:S01]  /*0340*/  ULDC.64 UR16, c[0x0][0x290] ;  /* 0x0000a40000107ab9 */ /* 0x000fe20000000a00 */
[----:B------:R-:W-:Y:S01]  /*0350*/  SHF.R.S32.HI R26, RZ, 0x1f, R44 ;  /* 0x0000001fff1a7819 */ /* 0x000fe2000001142c */
[----:B------:R-:W-:Y:S01]  /*0360*/  ULDC.64 UR10, c[0x0][0x298] ;  /* 0x0000a600000a7ab9 */ /* 0x000fe20000000a00 */
[----:B------:R-:W-:Y:S02]  /*0370*/  IADD3 R36, R33, 0x80, RZ ;  /* 0x0000008021247810 */ /* 0x000fe40007ffe0ff */
[----:B--2---:R-:W-:Y:S01]  /*0380*/  SHF.R.S32.HI R10, RZ, 0x1f, R33 ;  /* 0x0000001fff0a7819 */ /* 0x004fe20000011421 */
[----:B------:R-:W2:Y:S01]  /*0390*/  @P1 LDC.64 R14, c[0x0][0x288] ;  /* 0x0000a200ff0e1b82 */ /* 0x000ea20000000a00 */
[----:B------:R-:W-:Y:S02]  /*03a0*/  SHF.R.S32.HI R29, RZ, 0x1f, R36 ;  /* 0x0000001fff1d7819 */ /* 0x000fe40000011424 */
[----:B------:R-:W-:-:S05]  /*03b0*/  SHF.R.S32.HI R35, RZ, 0x1f, R45 ;  /* 0x0000001fff237819 */ /* 0x000fca000001142d */
[----:B------:R-:W3:Y:S01]  /*03c0*/  @P1 LDC.64 R18, c[0x0][0x230] ;  /* 0x00008c00ff121b82 */ /* 0x000ee20000000a00 */
[----:B-1----:R-:W-:-:S07]  /*03d0*/  IABS R5, R6 ;  /* 0x0000000600057213 */ /* 0x002fce0000000000 */
[----:B------:R-:W1:Y:S01]  /*03e0*/  @P1 LDC.64 R8, c[0x0][0x228] ;  /* 0x00008a00ff081b82 */ /* 0x000e620000000a00 */
[----:B------:R-:W4:Y:S08]  /*03f0*/  I2F.RP R0, R5 ;  /* 0x0000000500007306 */ /* 0x000f300000209400 */
[----:B----4-:R-:W0:Y:S02]  /*0400*/  MUFU.RCP R0, R0 ;  /* 0x0000000000007308 */ /* 0x010e240000001000 */
        /* <DEDUP_REMOVED lines=31> */
[----:B------:R-:W-:-:S02]  /*0600*/  ISETP.GE.AND.EX P0, PT, R26, UR17, PT, P0 ;  /* 0x000000111a007c0c */ /* 0x000fc4000bf06300 */
[----:B------:R-:W-:Y:S01]  /*0610*/  LEA.HI.X.SX32 R3, R0, R3, 0x1, P3 ;  /* 0x0000000300037211 */ /* 0x000fe200018f0eff */
[----:B------:R-:W-:Y:S01]  /*0620*/  IMAD R4, R4, UR10, RZ ;  /* 0x0000000a04047c24 */ /* 0x000fe2000f8e02ff */
[----:B------:R-:W-:Y:S02]  /*0630*/  ISETP.GT.U32.OR P0, PT, R30, 0x27f, P0 ;  /* 0x0000027f1e00780c */ /* 0x000fe40000704470 */
[----:B------:R-:W-:Y:S01]  /*0640*/  ISETP.GE.U32.AND P2, PT, R36, UR16, PT ;  /* 0x0000001024007c0c */ /* 0x000fe2000bf46070 */
[----:B------:R-:W-:Y:S01]  /*0650*/  IMAD R7, R5, UR11, R4 ;  /* 0x0000000b05077c24 */ /* 0x000fe2000f8e0204 */
[----:B------:R-:W-:Y:S01]  /*0660*/  ISETP.GE.U32.AND P3, PT, R45, UR16, PT ;  /* 0x000000102d007c0c */ /* 0x000fe2000bf66070 */
[----:B------:R-:W-:Y:S01]  /*0670*/  IMAD.WIDE.U32 R2, R5, UR10, R2 ;  /* 0x0000000a05027c25 */ /* 0x000fe2000f8e0002 */
[----:B------:R-:W-:Y:S01]  /*0680*/  ULDC.64 UR10, c[0x0][0x248] ;  /* 0x00009200000a7ab9 */ /* 0x000fe20000000a00 */
[----:B------:R-:W-:Y:S01]  /*0690*/  ISETP.GE.AND.EX P2, PT, R29, UR17, PT, P2 ;  /* 0x000000111d007c0c */ /* 0x000fe2000bf46320 */
[----:B------:R-:W-:Y:S01]  /*06a0*/  UIMAD.WIDE UR10, UR6, 0x8, UR10 ;  /* 0x00000008060a78a5 */ /* 0x000fe2000f8e020a */
[----:B--2---:R-:W-:Y:S01]  /*06b0*/  @P1 IMAD R4, R10, R14, RZ ;  /* 0x0000000e0a041224 */ /* 0x004fe200078e02ff */
[----:B------:R-:W-:-:S02]  /*06c0*/  ISETP.GE.AND.EX P3, PT, R35, UR17, PT, P3 ;  /* 0x0000001123007c0c */ /* 0x000fc4000bf66330 */
[C---:B------:R-:W-:Y:S01]  /*06d0*/  ISETP.GT.U32.OR P2, PT, R30.reuse, 0x27f, P2 ;  /* 0x0000027f1e00780c */ /* 0x040fe20001744470 */
[----:B------:R-:W0:Y:S01]  /*06e0*/  @!P0 LDC.64 R22, c[0x0][0x288] ;  /* 0x0000a200ff168b82 */ /* 0x000e220000000a00 */
[----:B------:R-:W-:Y:S01]  /*06f0*/  MOV R16, UR10 ;  /* 0x0000000a00107c02 */ /* 0x000fe20008000f00 */
[----:B------:R-:W-:Y:S01]  /*0700*/  @P1 IMAD R25, R33, R15, R4 ;  /* 0x0000000f21191224 */ /* 0x000fe200078e0204 */
[----:B------:R-:W-:Y:S02]  /*0710*/  MOV R17, UR11 ;  /* 0x0000000b00117c02 */ /* 0x000fe40008000f00 */
[----:B------:R-:W-:Y:S02]  /*0720*/  ISETP.GT.U32.OR P3, PT, R30, 0x27f, P3 ;  /* 0x0000027f1e00780c */ /* 0x000fe40001f64470 */
[----:B------:R-:W-:Y:S01]  /*0730*/  IADD3 R5, R3, R7, RZ ;  /* 0x0000000703057210 */ /* 0x000fe20007ffe0ff */
[----:B------:R-:W2:Y:S01]  /*0740*/  @!P0 LDC.64 R12, c[0x0][0x228] ;  /* 0x00008a00ff0c8b82 */ /* 0x000ea20000000a00 */
[----:B------:R-:W4:Y:S01]  /*0750*/  LDG.E.64 R16, desc[UR14][R16.64] ;  /* 0x0000000e10107981 */ /* 0x000f22000c1e1b00 */
[----:B------:R-:W-:-:S05]  /*0760*/  @P1 MOV R4, R2 ;  /* 0x0000000200041202 */ /* 0x000fca0000000f00 */
[----:B------:R-:W-:Y:S01]  /*0770*/  @P1 IMAD.WIDE.U32 R14, R33, R14, R4 ;  /* 0x0000000e210e1225 */ /* 0x000fe200078e0004 */
[----:B------:R-:W2:Y:S04]  /*0780*/  @!P2 LDC.64 R20, c[0x0][0x288] ;  /* 0x0000a200ff14ab82 */ /* 0x000ea80000000a00 */
[----:B------:R-:W-:Y:S02]  /*0790*/  @P1 IADD3 R25, R15, R25, RZ ;  /* 0x000000190f191210 */ /* 0x000fe40007ffe0ff */
[C---:B------:R-:W-:Y:S02]  /*07a0*/  @P1 SHF.L.U32 R15, R14.reuse, 0x2, RZ ;  /* 0x000000020e0f1819 */ /* 0x040fe400000006ff */
[----:B------:R-:W2:Y:S01]  /*07b0*/  @!P3 LDC.64 R6, c[0x0][0x288] ;  /* 0x0000a200ff06bb82 */ /* 0x000ea20000000a00 */
[----:B------:R-:W-:Y:S01]  /*07c0*/  @P1 SHF.L.U64.HI R24, R14, 0x2, R25 ;  /* 0x000000020e181819 */ /* 0x000fe20000010219 */
[----:B0-----:R-:W-:Y:S01]  /*07d0*/  @!P0 IMAD R28, R26, R22, RZ ;  /* 0x000000161a1c8224 */ /* 0x001fe200078e02ff */
[----:B---3--:R-:W-:-:S02]  /*07e0*/  @P1 IADD3 R18, P4, R15, R18, RZ ;  /* 0x000000120f121210 */ /* 0x008fc40007f9e0ff */
[----:B-1----:R-:W-:Y:S02]  /*07f0*/  @P1 IADD3 R8, P5, R15, R8, RZ ;  /* 0x000000080f081210 */ /* 0x002fe40007fbe0ff */
[----:B------:R-:W-:Y:S01]  /*0800*/  @!P0 MOV R14, R2 ;  /* 0x00000002000e8202 */ /* 0x000fe20000000f00 */
[----:B------:R-:W0:Y:S01]  /*0810*/  @!P0 LDC.64 R10, c[0x0][0x230] ;  /* 0x00008c00ff0a8b82 */ /* 0x000e220000000a00 */
[----:B------:R-:W-:Y:S01]  /*0820*/  @!P0 MOV R15, R5 ;  /* 0x00000005000f8202 */ /* 0x000fe20000000f00 */
[----:B------:R-:W-:Y:S01]  /*0830*/  @!P0 IMAD R28, R44, R23, R28 ;  /* 0x000000172c1c8224 */ /* 0x000fe200078e021c */
[----:B------:R-:W-:Y:S01]  /*0840*/  @P1 IADD3.X R19, R24, R19, RZ, P4, !PT ;  /* 0x0000001318131210 */ /* 0x000fe200027fe4ff */
[----:B------:R-:W-:Y:S01]  /*0850*/  @!P0 IMAD.WIDE.U32 R22, R44, R22, R14 ;  /* 0x000000162c168225 */ /* 0x000fe200078e000e */
[----:B------:R-:W-:-:S03]  /*0860*/  @P1 IADD3.X R9, R24, R9, RZ, P5, !PT ;  /* 0x0000000918091210 */ /* 0x000fc60002ffe4ff */
[----:B------:R-:W1:Y:S01]  /*0870*/  @!P2 LDC.64 R14, c[0x0][0x230] ;  /* 0x00008c00ff0eab82 */ /* 0x000e620000000a00 */
[----:B--2---:R-:W-:Y:S01]  /*0880*/  @!P2 IMAD R32, R29, R20, RZ ;  /* 0x000000141d20a224 */ /* 0x004fe200078e02ff */
[----:B------:R-:W-:-:S06]  /*0890*/  @!P0 IADD3 R31, R23, R28, RZ ;  /* 0x0000001c171f8210 */ /* 0x000fcc0007ffe0ff */
[----:B------:R-:W2:Y:S01]  /*08a0*/  @!P2 LDC.64 R24, c[0x0][0x228] ;  /* 0x00008a00ff18ab82 */ /* 0x000ea20000000a00 */
[C---:B------:R-:W-:Y:S02]  /*08b0*/  @!P0 SHF.L.U32 R34, R22.reuse, 0x2, RZ ;  /* 0x0000000216228819 */ /* 0x040fe400000006ff */
[----:B------:R-:W-:Y:S02]  /*08c0*/  @!P0 SHF.L.U64.HI R31, R22, 0x2, R31 ;  /* 0x00000002161f8819 */ /* 0x000fe4000001021f */
[----:B------:R-:W-:-:S03]  /*08d0*/  @!P2 MOV R22, R2 ;  /* 0x000000020016a202 */ /* 0x000fc60000000f00 */
[----:B------:R-:W3:Y:S01]  /*08e0*/  @!P3 LDC.64 R26, c[0x0][0x230] ;  /* 0x00008c00ff1abb82 */ /* 0x000ee20000000a00 */
[----:B------:R-:W-:-:S07]  /*08f0*/  @!P2 MOV R23, R5 ;  /* 0x000000050017a202 */ /* 0x000fce0000000f00 */
[----:B------:R-:W3:Y:S01]  /*0900*/  @!P3 LDC.64 R28, c[0x0][0x228] ;  /* 0x00008a00ff1cbb82 */ /* 0x000ee20000000a00 */
[C---:B------:R-:W-:Y:S02]  /*0910*/  @!P2 IMAD R32, R36.reuse, R21, R32 ;  /* 0x000000152420a224 */ /* 0x040fe400078e0220 */
[----:B------:R-:W-:Y:S01]  /*0920*/  @!P2 IMAD.WIDE.U32 R20, R36, R20, R22 ;  /* 0x000000142414a225 */ /* 0x000fe200078e0016 */
[----:B------:R-:W-:Y:S02]  /*0930*/  @!P3 MOV R22, R2 ;  /* 0x000000020016b202 */ /* 0x000fe40000000f00 */
[----:B------:R-:W-:Y:S01]  /*0940*/  @!P3 MOV R23, R5 ;  /* 0x000000050017b202 */ /* 0x000fe20000000f00 */
[----:B------:R-:W-:Y:S01]  /*0950*/  @!P3 IMAD R35, R35, R6, RZ ;  /* 0x000000062323b224 */ /* 0x000fe200078e02ff */
[----:B------:R-:W-:Y:S02]  /*0960*/  @!P0 IADD3 R12, P5, R34, R12, RZ ;  /* 0x0000000c220c8210 */ /* 0x000fe40007fbe0ff */
[----:B------:R-:W-:Y:S01]  /*0970*/  @!P2 IADD3 R21, R21, R32, RZ ;  /* 0x000000201515a210 */ /* 0x000fe20007ffe0ff */
[----:B------:R-:W-:-:S02]  /*0980*/  @!P3 IMAD R35, R45, R7, R35 ;  /* 0x000000072d23b224 */ /* 0x000fc400078e0223 */
[----:B------:R-:W-:Y:S01]  /*0990*/  @!P3 IMAD.WIDE.U32 R6, R45, R6, R22 ;  /* 0x000000062d06b225 */ /* 0x000fe200078e0016 */
[C---:B------:R-:W-:Y:S02]  /*09a0*/  @!P2 SHF.L.U32 R22, R20.reuse, 0x2, RZ ;  /* 0x000000021416a819 */ /* 0x040fe400000006ff */
[----:B------:R-:W-:Y:S02]  /*09b0*/  @!P0 IADD3.X R13, R31, R13, RZ, P5, !PT ;  /* 0x0000000d1f0d8210 */ /* 0x000fe40002ffe4ff */
[----:B------:R-:W-:Y:S02]  /*09c0*/  @!P2 SHF.L.U64.HI R21, R20, 0x2, R21 ;  /* 0x000000021415a819 */ /* 0x000fe40000010215 */
[----:B0-----:R-:W-:Y:S02]  /*09d0*/  @!P0 IADD3 R10, P4, R34, R10, RZ ;  /* 0x0000000a220a8210 */ /* 0x001fe40007f9e0ff */
[----:B------:R-:W-:Y:S02]  /*09e0*/  @!P3 IADD3 R20, R7, R35, RZ ;  /* 0x000000230714b210 */ /* 0x000fe40007ffe0ff */
[----:B-1----:R-:W-:-:S02]  /*09f0*/  @!P2 IADD3 R14, P5, R22, R14, RZ ;  /* 0x0000000e160ea210 */ /* 0x002fc40007fbe0ff */
[----:B------:R-:W-:Y:S02]  /*0a00*/  @!P3 SHF.L.U32 R7, R6, 0x2, RZ ;  /* 0x000000020607b819 */ /* 0x000fe400000006ff */
[----:B--2---:R-:W-:Y:S02]  /*0a10*/  @!P2 IADD3 R24, P6, R22, R24, RZ ;  /* 0x000000181618a210 */ /* 0x004fe40007fde0ff */
[----:B------:R-:W-:Y:S02]  /*0a20*/  CS2R R22, SRZ ;  /* 0x0000000000167805 */ /* 0x000fe4000001ff00 */
[----:B------:R-:W-:Y:S02]  /*0a30*/  @!P0 IADD3.X R11, R31, R11, RZ, P4, !PT ;  /* 0x0000000b1f0b8210 */ /* 0x000fe400027fe4ff */
[----:B------:R-:W-:Y:S02]  /*0a40*/  @!P2 IADD3.X R15, R21, R15, RZ, P5, !PT ;  /* 0x0000000f150fa210 */ /* 0x000fe40002ffe4ff */
[----:B------:R-:W-:Y:S01]  /*0a50*/  @!P3 SHF.L.U64.HI R20, R6, 0x2, R20 ;  /* 0x000000020614b819 */ /* 0x000fe20000010214 */
[----:B------:R0:W5:Y:S01]  /*0a60*/  @P1 LDG.E.64 R22, desc[UR14][R18.64] ;  /* 0x0000000e12161981 */ /* 0x000162000c1e1b00 */
[----:B---3--:R-:W-:-:S02]  /*0a70*/  @!P3 IADD3 R26, P4, R7, R26, RZ ;  /* 0x0000001a071ab210 */ /* 0x008fc40007f9e0ff */
[----:B------:R-:W-:Y:S02]  /*0a80*/  @!P3 IADD3 R28, P5, R7, R28, RZ ;  /* 0x0000001c071cb210 */ /* 0x000fe40007fbe0ff */
[----:B------:R-:W-:Y:S02]  /*0a90*/  @!P2 IADD3.X R25, R21, R25, RZ, P6, !PT ;  /* 0x000000191519a210 */ /* 0x000fe400037fe4ff */
[C---:B------:R-:W-:Y:S02]  /*0aa0*/  @!P3 IADD3.X R27, R20.reuse, R27, RZ, P4, !PT ;  /* 0x0000001b141bb210 */ /* 0x040fe400027fe4ff */
[----:B------:R-:W-:Y:S02]  /*0ab0*/  @!P3 IADD3.X R29, R20, R29, RZ, P5, !PT ;  /* 0x0000001d141db210 */ /* 0x000fe40002ffe4ff */
[----:B------:R-:W-:Y:S02]  /*0ac0*/  CS2R R20, SRZ ;  /* 0x0000000000147805 */ /* 0x000fe4000001ff00 */
[----:B0-----:R-:W-:-:S04]  /*0ad0*/  CS2R R18, SRZ ;  /* 0x0000000000127805 */ /* 0x001fc8000001ff00 */
[----:B------:R0:W5:Y:S04]  /*0ae0*/  @!P0 LDG.E.64 R20, desc[UR14][R10.64] ;  /* 0x0000000e0a148981 */ /* 0x000168000c1e1b00 */
[----:B------:R1:W5:Y:S01]  /*0af0*/  @!P2 LDG.E.64 R18, desc[UR14][R14.64] ;  /* 0x0000000e0e12a981 */ /* 0x000362000c1e1b00 */
[----:B0-----:R-:W-:Y:S02]  /*0b00*/  CS2R R10, SRZ ;  /* 0x00000000000a7805 */ /* 0x001fe4000001ff00 */
[----:B-1----:R-:W-:-:S04]  /*0b10*/  CS2R R14, SRZ ;  /* 0x00000000000e7805 */ /* 0x002fc8000001ff00 */
[----:B------:R-:W5:Y:S04]  /*0b20*/  @!P2 LDG.E.64 R10, desc[UR14][R24.64] ;  /* 0x0000000e180aa981 */ /* 0x000f68000c1e1b00 */
[----:B------:R-:W5:Y:S01]  /*0b30*/  @!P3 LDG.E.64 R14, desc[UR14][R26.64] ;  /* 0x0000000e1a0eb981 */ /* 0x000f62000c1e1b00 */
[----:B------:R-:W-:-:S06]  /*0b40*/  CS2R R6, SRZ ;  /* 0x0000000000067805 */ /* 0x000fcc000001ff00 */
[----:B------:R0:W5:Y:S02]  /*0b50*/  @P1 LDG.E.64 R6, desc[UR14][R8.64] ;  /* 0x0000000e08061981 */ /* 0x000164000c1e1b00 */
[----:B0-----:R-:W-:-:S06]  /*0b60*/  CS2R R8, SRZ ;  /* 0x0000000000087805 */ /* 0x001fcc000001ff00 */
[----:B------:R0:W5:Y:S01]  /*0b70*/  @!P0 LDG.E.64 R8, desc[UR14][R12.64] ;  /* 0x0000000e0c088981 */ /* 0x000162000c1e1b00 */
[----:B------:R-:W-:Y:S01]  /*0b80*/  UMOV UR16, 0x3f800000 ;  /* 0x3f80000000107882 */ /* 0x000fe20000000000 */
[----:B------:R-:W-:Y:S01]  /*0b90*/  BSSY B0, `(.L_x_1214) ;  /* 0x0000021000007945 */ /* 0x000fe20003800000 */
[----:B------:R-:W-:Y:S01]  /*0ba0*/  HFMA2.MMA R32, -RZ, RZ, 0, 0 ;  /* 0x00000000ff207435 */ /* 0x000fe200000001ff */
[----:B0-----:R-:W-:Y:S02]  /*0bb0*/  CS2R R12, SRZ ;  /* 0x00000000000c7805 */ /* 0x001fe4000001ff00 */
[----:B------:R-:W-:-:S04]  /*0bc0*/  MOV R31, RZ ;  /* 0x000000ff001f7202 */ /* 0x000fc80000000f00 */
[----:B------:R0:W5:Y:S02]  /*0bd0*/  @!P3 LDG.E.64 R12, desc[UR14][R28.64] ;  /* 0x0000000e1c0cb981 */ /* 0x000164000c1e1b00 */
[----:B0-----:R-:W-:Y:S01]  /*0be0*/  CS2R R28, SRZ ;  /* 0x00000000001c7805 */ /* 0x001fe2000001ff00 */
[----:B----4-:R-:W-:-:S05]  /*0bf0*/  FFMA.FTZ R17, -R16, R16, R17 ;  /* 0x0000001010117223 */ /* 0x010fca0000010111 */
        /* <DEDUP_REMOVED lines=26> */
.L_x_1215:
[----:B------:R-:W-:Y:S05]  /*0da0*/  BSYNC B0 ;  /* 0x0000000000007941 */ /* 0x000fea0003800000 */
.L_x_1214:
        /* <DEDUP_REMOVED lines=29> */
.L_x_1216:
        /* <DEDUP_REMOVED lines=26> */
.L_x_1217:
        /* <DEDUP_REMOVED lines=33> */
.L_x_1218:
[----:B------:R-:W-:Y:S01]  /*1330*/  FMUL.FTZ R19, R22, R28 ;  /* 0x0000001c16137220 */ /* 0x000fe20000410000 */
[C---:B------:R-:W-:Y:S01]  /*1340*/  FADD.FTZ R41, -R16.reuse, R14 ;  /* 0x0000000e10297221 */ /* 0x040fe20000010100 */
[----:B------:R-:W-:Y:S02]  /*1350*/  FADD.FTZ R40, -R16, R15 ;  /* 0x0000000f10287221 */ /* 0x000fe40000010100 */
[----:B------:R-:W-:Y:S01]  /*1360*/  FFMA.FTZ R24, R35, R19, R24 ;  /* 0x0000001323187223 */ /* 0x000fe20000010018 */
[----:B------:R-:W-:Y:S01]  /*1370*/  FADD.FTZ R19, R23, R19 ;  /* 0x0000001317137221 */ /* 0x000fe20000010000 */
[----:B------:R-:W-:Y:S01]  /*1380*/  FMUL.FTZ R23, R18, R29 ;  /* 0x0000001d12177220 */ /* 0x000fe20000410000 */
[----:B------:R-:W-:Y:S01]  /*1390*/  FMUL.FTZ R41, R41, UR16 ;  /* 0x0000001029297c20 */ /* 0x000fe20008410000 */
[----:B------:R-:W-:Y:S02]  /*13a0*/  FMUL.FTZ R40, R40, UR16 ;  /* 0x0000001028287c20 */ /* 0x000fe40008410000 */
[----:B------:R-:W-:Y:S01]  /*13b0*/  FFMA.FTZ R14, R34, R23, R24 ;  /* 0x00000017220e7223 */ /* 0x000fe20000010018 */
[----:B------:R-:W-:Y:S01]  /*13c0*/  FADD.FTZ R15, R23, R19 ;  /* 0x00000013170f7221 */ /* 0x000fe20000010000 */
[----:B------:R-:W-:-:S02]  /*13d0*/  MOV R23, R12 ;  /* 0x0000000c00177202 */ /* 0x000fc40000000f00 */
        /* <DEDUP_REMOVED lines=20> */
.L_x_1219:
        /* <DEDUP_REMOVED lines=21> */
[----:B------:R-:W-:Y:S01]  /*1670*/  ISETP.NE.AND P2, PT, R30, RZ, PT ;  /* 0x000000ff1e00720c */ /* 0x000fe20003f45270 */
        /* <DEDUP_REMOVED lines=89> */
.L_x_1221:
[----:B------:R-:W-:Y:S05]  /*1c10*/  BSYNC B0 ;  /* 0x0000000000007941 */ /* 0x000fea0003800000 */
.L_x_1220:
        /* <DEDUP_REMOVED lines=318> */
.L_x_1223:
[----:B------:R-:W-:Y:S05]  /*3000*/  BSYNC B0 ;  /* 0x0000000000007941 */ /* 0x000fea0003800000 */
.L_x_1222:
        /* <DEDUP_REMOVED lines=20> */
.L_x_1225:
[----:B------:R-:W-:Y:S05]  /*3150*/  BSYNC B0 ;  /* 0x0000000000007941 */ /* 0x000fea0003800000 */
.L_x_1224:
        /* <DEDUP_REMOVED lines=34> */
.L_x_1228:
[----:B------:R-:W2:Y:S04]  /*3380*/  LDG.E.STRONG.GPU R23, desc[UR14][R18.64] ;  /* 0x0000000e12177981 */ /* 0x000ea8000c1ef900 */
[----:B--2---:R-:W-:Y:S01]  /*3390*/  CCTL.IVALL ;  /* 0x00000000ff00798f */ /* 0x004fe20002000000 */
[----:B------:R-:W-:Y:S05]  /*33a0*/  YIELD ;  /* 0x0000000000007946 */ /* 0x000fea0003800000 */
[----:B------:R-:W-:-:S13]  /*33b0*/  ISETP.NE.AND P0, PT, R23, R22, PT ;  /* 0x000000161700720c */ /* 0x000fda0003f05270 */
[----:B------:R-:W-:Y:S05]  /*33c0*/  @P0 BRA `(.L_x_1228) ;  /* 0xfffffffc00ec0947 */ /* 0x000fea000383ffff */
.L_x_1227:
        /* <DEDUP_REMOVED lines=17> */
.L_x_1232:
        /* <DEDUP_REMOVED lines=115> */
.L_x_1231:
        /* <DEDUP_REMOVED lines=61> */
.L_x_1233:
[----:B------:R-:W-:-:S13]  /*3fe0*/  ISETP.NE.OR P0, PT, R18, RZ, P0 ;  /* 0x000000ff1200720c */ /* 0x000fda0000705670 */
[----:B------:R-:W-:Y:S05]  /*3ff0*/  @!P0 BRA `(.L_x_1229) ;  /* 0x00000000007c8947 */ /* 0x000fea0003800000 */
.L_x_1230:
        /* <DEDUP_REMOVED lines=31> */
.L_x_1229:
        /* <DEDUP_REMOVED lines=11> */
.L_x_1235:
[----:B------:R-:W-:Y:S05]  /*42a0*/  BSYNC B0 ;  /* 0x0000000000007941 */ /* 0x000fea0003800000 */
.L_x_1234:
        /* <DEDUP_REMOVED lines=16> */
.L_x_1226:
        /* <DEDUP_REMOVED lines=43> */
.L_x_1236:
        /* <DEDUP_REMOVED lines=8> */
[----:B------:R-:W-:-:S03]  /*46e0*/  MOV R14, R2 ;  /* 0x00000002000e7202 */ /* 0x000fc60000000f00 */
[C---:B------:R-:W-:Y:S02]  /*46f0*/  IMAD R17, R33.reuse, UR11, R16 ;  /* 0x0000000b21117c24 */ /* 0x040fe4000f8e0210 */
[----:B------:R-:W-:Y:S01]  /*4700*/  FFMA.FTZ R16, R28, R6, -R39 ;  /* 0x000000061c107223 */ /* 0x000fe20000010827 */
[----:B------:R-:W-:Y:S01]  /*4710*/  IMAD.WIDE.U32 R14, R33, UR10, R14 ;  /* 0x0000000a210e7c25 */ /* 0x000fe2000f8e000e */
[----:B------:R-:W-:-:S03]  /*4720*/  ULDC.64 UR10, c[0x0][0x210] ;  /* 0x00008400000a7ab9 */ /* 0x000fc60000000a00 */
[----:B------:R-:W-:Y:S01]  /*4730*/  FMUL.FTZ R16, R16, UR16 ;  /* 0x0000001010107c20 */ /* 0x000fe20008410000 */
[----:B------:R-:W-:Y:S01]  /*4740*/  IADD3 R15, R15, R17, RZ ;  /* 0x000000110f0f7210 */ /* 0x000fe20007ffe0ff */
[----:B------:R-:W-:Y:S01]  /*4750*/  FFMA.FTZ R17, R29, R7, -R38 ;  /* 0x000000071d117223 */ /* 0x000fe20000010826 */
[----:B------:R-:W-:-:S03]  /*4760*/  LEA R6, P5, R14, UR10, 0x2 ;  /* 0x0000000a0e067c11 */ /* 0x000fc6000f8a10ff */
[----:B------:R-:W-:Y:S01]  /*4770*/  FMUL.FTZ R17, R17, UR16 ;  /* 0x0000001011117c20 */ /* 0x000fe20008410000 */
[----:B------:R-:W-:-:S05]  /*4780*/  LEA.HI.X R7, R14, UR11, R15, 0x2, P5 ;  /* 0x0000000b0e077c11 */ /* 0x000fca000a8f140f */
[----:B------:R0:W-:Y:S04]  /*4790*/  STG.E.64 desc[UR14][R6.64], R16 ;  /* 0x0000001006007986 */ /* 0x0001e8000c101b0e */
.L_x_1238:
[----:B------:R-:W-:Y:S05]  /*47a0*/  BSYNC B0 ;  /* 0x0000000000007941 */ /* 0x000fea0003800000 */
.L_x_1237:
[----:B------:R-:W-:Y:S05]  /*47b0*/  @!P4 BRA `(.L_x_1239) ;  /* 0x000000000048c947 */ /* 0x000fea0003800000 */
        /* <DEDUP_REMOVED lines=18> */
.L_x_1239:
        /* <DEDUP_REMOVED lines=19> */
.L_x_1241:
[----:B------:R-:W-:Y:S05]  /*4a10*/  BSYNC B0 ;  /* 0x0000000000007941 */ /* 0x000fea0003800000 */
.L_x_1240:
[----:B------:R-:W-:Y:S05]  /*4a20*/  @!P4 BRA `(.L_x_1242) ;  /* 0x000000000048c947 */ /* 0x000fea0003800000 */
[----:B0-----:R-:W-:Y:S01]  /*4a30*/  FFMA.FTZ R6, R35, R28, R32 ;  /* 0x0000001c23067223 */ /* 0x001fe20000010020 */
[----:B------:R-:W-:-:S03]  /*4a40*/  FFMA.FTZ R7, R34, R29, R31 ;  /* 0x0000001d22077223 */ /* 0x000fc6000001001f */
[----:B-1----:R-:W-:Y:S01]  /*4a50*/  FMUL.FTZ R8, R6, -1.4426950216293334961 ;  /* 0xbfb8aa3b06087820 */ /* 0x002fe20000410000 */
        /* <DEDUP_REMOVED lines=15> */
.L_x_1242:
[----:B------:R-:W-:Y:S04]  /*4b50*/  BSSY B0, `(.L_x_1243) ;  /* 0x0000013000007945 */ /* 0x000fe80003800000 */
[----:B------:R-:W-:Y:S05]  /*4b60*/  @P2 BRA `(.L_x_1244) ;  /* 0x0000000000442947 */ /* 0x000fea0003800000 */
[----:B------:R-:W-:Y:S01]  /*4b70*/  ULDC.64 UR10, c[0x0][0x288] ;  /* 0x0000a200000a7ab9 */ /* 0x000fe20000000a00 */
[----:B0-----:R-:W-:Y:S01]  /*4b80*/  MOV R6, R2 ;  /* 0x0000000200067202 */ /* 0x001fe20000000f00 */
[----:B-1----:R-:W-:Y:S01]  /*4b90*/  IMAD R8, R25, UR10, RZ ;  /* 0x0000000a19087c24 */ /* 0x002fe2000f8e02ff */
        /* <DEDUP_REMOVED lines=9> */
[----:B------:R-:W-:Y:S01]  /*4c30*/  FMUL.FTZ R10, R10, UR16 ;  /* 0x000000100a0a7c20 */ /* 0x000fe20008410000 */
[----:B------:R-:W-:Y:S01]  /*4c40*/  IADD3 R9, R7, R9, RZ ;  /* 0x0000000907097210 */ /* 0x000fe20007ffe0ff */
[----:B------:R-:W-:-:S03]  /*4c50*/  FMUL.FTZ R11, R11, UR16 ;  /* 0x000000100b0b7c20 */ /* 0x000fc60008410000 */
[----:B------:R-:W-:-:S05]  /*4c60*/  LEA.HI.X R9, R6, UR11, R9, 0x2, P0 ;  /* 0x0000000b06097c11 */ /* 0x000fca00080f1409 */
[----:B------:R2:W-:Y:S02]  /*4c70*/  STG.E.64 desc[UR14][R8.64], R10 ;  /* 0x0000000a08007986 */ /* 0x0005e4000c101b0e */
.L_x_1244:
[----:B------:R-:W-:Y:S05]  /*4c80*/  BSYNC B0 ;  /* 0x0000000000007941 */ /* 0x000fea0003800000 */
.L_x_1243:
[----:B------:R-:W-:Y:S05]  /*4c90*/  @!P4 BRA `(.L_x_1245) ;  /* 0x000000000048c947 */ /* 0x000fea0003800000 */
[----:B------:R-:W-:Y:S01]  /*4ca0*/  FFMA.FTZ R32, R41, R28, R32 ;  /* 0x0000001c29207223 */ /* 0x000fe20000010020 */
[----:B------:R-:W-:-:S03]  /*4cb0*/  FFMA.FTZ R31, R40, R29, R31 ;  /* 0x0000001d281f7223 */ /* 0x000fc6000001001f */
[----:B0-----:R-:W-:Y:S01]  /*4cc0*/  FMUL.FTZ R6, R32, -1.4426950216293334961 ;  /* 0xbfb8aa3b20067820 */ /* 0x001fe20000410000 */
[----:B-12---:R-:W-:-:S05]  /*4cd0*/  FMUL.FTZ R8, R31, -1.4426950216293334961 ;  /* 0xbfb8aa3b1f087820 */ /* 0x006fca0000410000 */
        /* <DEDUP_REMOVED lines=14> */
.L_x_1245:
        /* <DEDUP_REMOVED lines=12> */
[----:B0-----:R-:W-:Y:S01]  /*4e80*/  FMUL.FTZ R6, R41, UR16 ;  /* 0x0000001029067c20 */ /* 0x001fe20008410000 */
[----:B------:R-:W-:Y:S01]  /*4e90*/  LEA R4, P0, R2, UR10, 0x2 ;  /* 0x0000000a02047c11 */ /* 0x000fe2000f8010ff */
[----:B------:R-:W-:Y:S01]  /*4ea0*/  FMUL.FTZ R7, R0, UR16 ;  /* 0x0000001000077c20 */ /* 0x000fe20008410000 */
[----:B------:R-:W-:-:S04]  /*4eb0*/  IADD3 R5, R3, R5, RZ ;  /* 0x0000000503057210 */ /* 0x000fc80007ffe0ff */
[----:B------:R-:W-:-:S05]  /*4ec0*/  LEA.HI.X R5, R2, UR11, R5, 0x2, P0 ;  /* 0x0000000b02057c11 */ /* 0x000fca00080f1405 */
[----:B------:R3:W-:Y:S02]  /*4ed0*/  STG.E.64 desc[UR14][R4.64], R6 ;  /* 0x0000000604007986 */ /* 0x0007e4000c101b0e */
.L_x_1247:
[----:B------:R-:W-:Y:S05]  /*4ee0*/  BSYNC B0 ;  /* 0x0000000000007941 */ /* 0x000fea0003800000 */
.L_x_1246:
[----:B------:R-:W-:Y:S01]  /*4ef0*/  ULDC UR10, c[0x0][0x10] ;  /* 0x00000400000a7ab9 */ /* 0x000fe20000000800 */
[----:B------:R-:W-:Y:S02]  /*4f00*/  UIADD3 UR4, UR4, 0x1, URZ ;  /* 0x0000000104047890 */ /* 0x000fe4000fffe03f */
[----:B------:R-:W-:-:S04]  /*4f10*/  UIADD3 UR6, UR10, UR6, URZ ;  /* 0x000000060a067290 */ /* 0x000fc8000fffe03f */
[----:B------:R-:W-:-:S06]  /*4f20*/  UISETP.GE.AND UP0, UPT, UR6, UR5, UPT ;  /* 0x000000050600728c */ /* 0x000fcc000bf06270 */
[----:B------:R-:W-:-:S13]  /*4f30*/  PLOP3.LUT P0, PT, PT, PT, UP0, 0x80, 0x0 ;  /* 0x000000000000781c */ /* 0x000fda0003f0f008 */
[----:B------:R-:W-:Y:S05]  /*4f40*/  @!P0 BRA `(.L_x_1248) ;  /* 0xffffffb000f48947 */ /* 0x000fea000383ffff */
.L_x_1213:
[----:B---3--:R-:W3:Y:S01]  /*4f50*/  LDC R4, c[0x0][0xc] ;  /* 0x00000300ff047b82 */ /* 0x008ee20000000800 */
[----:B------:R-:W-:Y:S01]  /*4f60*/  ISETP.NE.AND P1, PT, R30, RZ, PT ;  /* 0x000000ff1e00720c */ /* 0x000fe20003f25270 */
[----:B------:R-:W-:Y:S06]  /*4f70*/  BSSY B0, `(.L_x_1249) ;  /* 0x0000011000007945 */ /* 0x000fec0003800000 */
[----:B0-----:R-:W0:Y:S08]  /*4f80*/  LDC R7, c[0x0][0x10] ;  /* 0x00000400ff077b82 */ /* 0x001e300000000800 */
        /* <DEDUP_REMOVED lines=15> */
.L_x_1250:
[----:B------:R-:W-:Y:S05]  /*5080*/  BSYNC B0 ;  /* 0x0000000000007941 */ /* 0x000fea0003800000 */
.L_x_1249:
        /* <DEDUP_REMOVED lines=11> */
.L_x_1252:
[----:B------:R-:W3:Y:S04]  /*5140*/  LDG.E.STRONG.GPU R5, desc[UR14][R2.64] ;  /* 0x0000000e02057981 */ /* 0x000ee8000c1ef900 */
[----:B---3--:R-:W-:Y:S01]  /*5150*/  CCTL.IVALL ;  /* 0x00000000ff00798f */ /* 0x008fe20002000000 */
[----:B------:R-:W-:Y:S05]  /*5160*/  YIELD ;  /* 0x0000000000007946 */ /* 0x000fea0003800000 */
[----:B------:R-:W-:-:S13]  /*5170*/  ISETP.NE.AND P0, PT, R5, R0, PT ;  /* 0x000000000500720c */ /* 0x000fda0003f05270 */
[----:B------:R-:W-:Y:S05]  /*5180*/  @P0 BRA `(.L_x_1252) ;  /* 0xfffffffc00ec0947 */ /* 0x000fea000383ffff */
.L_x_1251:
        /* <DEDUP_REMOVED lines=11> */
[C---:B-12---:R-:W-:Y:S01]  /*5240*/  IMAD.WIDE.U32 R8, R2.reuse, 0x3, RZ ;  /* 0x0000000302087825 */ /* 0x046fe200078e00ff */
        /* <DEDUP_REMOVED lines=12> */
.L_x_1253:
        /* <DEDUP_REMOVED lines=25> */
.L_x_1254:
        /* <DEDUP_REMOVED lines=14> */
.L_x_2309:


//--------------------- .text._Z35group_norm_nhwc_bwd_one_pass_kernelI11Fp32IOBf16WLi512ELi20ELi640EEv26Group_norm_nhwc_bwd_params --------------------------
	.section	.text._Z35group_norm_nhwc_bwd_one_pass_kernelI11Fp32IOBf16WLi512ELi20ELi640EEv26Group_norm_nhwc_bwd_params,"ax",@progbits
	.align	128
        .global         _Z35group_norm_nhwc_bwd_one_pass_kernelI11Fp32IOBf16WLi512ELi20ELi640EEv26Group_norm_nhwc_bwd_params
        .type           _Z35group_norm_nhwc_bwd_one_pass_kernelI11Fp32IOBf16WLi512ELi20ELi640EEv26Group_norm_nhwc_bwd_params,@function
        .size           _Z35group_norm_nhwc_bwd_one_pass_kernelI11Fp32IOBf16WLi512ELi20ELi640EEv26Group_norm_nhwc_bwd_params,(.L_x_2310 - _Z35group_norm_nhwc_bwd_one_pass_kernelI11Fp32IOBf16WLi512ELi20ELi640EEv26Group_norm_nhwc_bwd_params)
        .other          _Z35group_norm_nhwc_bwd_one_pass_kernelI11Fp32IOBf16WLi512ELi20ELi640EEv26Group_norm_nhwc_bwd_params,@"STO_CUDA_ENTRY STV_DEFAULT"
_Z35group_norm_nhwc_bwd_one_pass_kernelI11Fp32IOBf16WLi512ELi20ELi640EEv26Group_norm_nhwc_bwd_params:
.text._Z35group_norm_nhwc_bwd_one_pass_kernelI11Fp32IOBf16WLi512ELi20ELi640EEv26Group_norm_nhwc_bwd_params:
        /* <DEDUP_REMOVED lines=27> */
[----:B------:R-:W-:-:S04]  /*01b0*/  LEA.HI R3, P2, R5, R4, RZ, 0x1 ;  /* 0x0000000405037211 */ /* 0x000fc800078508ff */
[----:B------:R-:W-:Y:S01]  /*01c0*/  IADD3.X R6, RZ, R5, RZ, P2, !PT ;  /* 0x00000005ff067210 */ /* 0x000fe200017fe4ff */
[----:B--2---:R-:W-:Y:S01]  /*01d0*/  IMAD R63, R63, UR7, R2 ;  /* 0x000000073f3f7c24 */ /* 0x004fe2000f8e0202 */
[----:B------:R-:W-:Y:S02]  /*01e0*/  LEA.HI R2, P0, R9, R8, RZ, 0x1 ;  /* 0x0000000809027211 */ /* 0x000fe400078108ff */
[----:B------:R-:W-:Y:S02]  /*01f0*/  SHF.R.S64 R3, R3, 0x1, R6 ;  /* 0x0000000103037819 */ /* 0x000fe40000001006 */
[----:B------:R-:W-:Y:S02]  /*0200*/  IADD3.X R7, RZ, R9, RZ, P0, !PT ;  /* 0x00000009ff077210 */ /* 0x000fe400007fe4ff */
[----:B------:R-:W-:Y:S01]  /*0210*/  ISETP.GE.U32.AND P1, PT, R63, UR10, PT ;  /* 0x0000000a3f007c0c */ /* 0x000fe2000bf26070 */
[----:B---3--:R-:W-:Y:S01]  /*0220*/  ULEA UR5, UR6, UR5, 0x18 ;  /* 0x0000000506057291 */ /* 0x008fe2000f8ec03f */
[----:B------:R-:W-:Y:S01]  /*0230*/  SHF.R.S32.HI R51, RZ, 0x1f, R63 ;  /* 0x0000001fff337819 */ /* 0x000fe2000001143f */
[----:B------:R-:W-:Y:S01]  /*0240*/  ULDC.U8 UR10, c[0x0][0x2a4] ;  /* 0x0000a900000a7ab9 */ /* 0x000fe20000000000 */
[----:B------:R-:W-:-:S02]  /*0250*/  SHF.R.S64 R2, R2, 0x1, R7 ;  /* 0x0000000102027819 */ /* 0x000fc40000001007 */
[----:B------:R-:W-:Y:S02]  /*0260*/  ISETP.GE.AND.EX P1, PT, R51, UR11, PT, P1 ;  /* 0x0000000b33007c0c */ /* 0x000fe4000bf26310 */
[----:B------:R-:W-:Y:S02]  /*0270*/  SHF.R.S32.HI R7, RZ, 0x1, R7 ;  /* 0x00000001ff077819 */ /* 0x000fe40000011407 */
[----:B------:R-:W-:Y:S02]  /*0280*/  SHF.R.S32.HI R6, RZ, 0x1, R6 ;  /* 0x00000001ff067819 */ /* 0x000fe40000011406 */
[----:B------:R-:W-:Y:S02]  /*0290*/  LEA R0, R0, UR5, 0x3 ;  /* 0x0000000500007c11 */ /* 0x000fe4000f8e18ff */
[C---:B------:R-:W-:Y:S02]  /*02a0*/  IADD3 R62, R63.reuse, 0x40, RZ ;  /* 0x000000403f3e7810 */ /* 0x040fe40007ffe0ff */
[----:B------:R-:W-:-:S02]  /*02b0*/  IADD3 R61, R63, 0x80, RZ ;  /* 0x000000803f3d7810 */ /* 0x000fc40007ffe0ff */
[C---:B------:R-:W-:Y:S02]  /*02c0*/  IADD3 R60, R63.reuse, 0xc0, RZ ;  /* 0x000000c03f3c7810 */ /* 0x040fe40007ffe0ff */
[C---:B------:R-:W-:Y:S02]  /*02d0*/  IADD3 R59, R63.reuse, 0x100, RZ ;  /* 0x000001003f3b7810 */ /* 0x040fe40007ffe0ff */
[----:B------:R-:W-:Y:S02]  /*02e0*/  IADD3 R58, R63, 0x140, RZ ;  /* 0x000001403f3a7810 */ /* 0x000fe40007ffe0ff */
[----:B------:R-:W-:Y:S02]  /*02f0*/  ISETP.LT.U32.AND P1, PT, R65, 0x280, !P1 ;  /* 0x000002804100780c */ /* 0x000fe40004f21070 */
[C---:B------:R-:W-:Y:S02]  /*0300*/  IADD3 R57, R63.reuse, 0x180, RZ ;  /* 0x000001803f397810 */ /* 0x040fe40007ffe0ff */
[----:B------:R-:W-:-:S02]  /*0310*/  IADD3 R56, R63, 0x1c0, RZ ;  /* 0x000001c03f387810 */ /* 0x000fc40007ffe0ff */
[----:B------:R-:W-:Y:S02]  /*0320*/  SHF.L.U64.HI R4, R2, 0x2, R7 ;  /* 0x0000000202047819 */ /* 0x000fe40000010207 */
[----:B-1----:R-:W-:-:S07]  /*0330*/  SHF.L.U64.HI R5, R3, 0x2, R6 ;  /* 0x0000000203057819 */ /* 0x002fce0000010206 */
.L_x_1306:
[----:B--234-:R-:W0:Y:S01]  /*0340*/  LDC R13, c[0x0][0x2a0] ;  /* 0x0000a800ff0d7b82 */ /* 0x01ce220000000800 */
[----:B------:R-:W-:Y:S01]  /*0350*/  ISETP.GE.AND P4, PT, R64, RZ, PT ;  /* 0x000000ff4000720c */ /* 0x000fe20003f86270 */
[----:B------:R-:W-:Y:S01]  /*0360*/  ULDC.64 UR14, c[0x0][0x290] ;  /* 0x0000a400000e7ab9 */ /* 0x000fe20000000a00 */
[----:B------:R-:W-:Y:S01]  /*0370*/  SHF.R.S32.HI R50, RZ, 0x1f, R62 ;  /* 0x0000001fff327819 */ /* 0x000fe2000001143e */
[----:B------:R-:W-:Y:S01]  /*0380*/  ULDC.64 UR12, c[0x0][0x298] ;  /* 0x0000a600000c7ab9 */ /* 0x000fe20000000a00 */
[----:B------:R-:W-:Y:S02]  /*0390*/  SHF.R.S32.HI R49, RZ, 0x1f, R61 ;  /* 0x0000001fff317819 */ /* 0x000fe4000001143d */
[----:B------:R-:W-:Y:S02]  /*03a0*/  CS2R R42, SRZ ;  /* 0x00000000002a7805 */ /* 0x000fe4000001ff00 */
[----:B------:R-:W-:Y:S01]  /*03b0*/  SHF.R.S32.HI R48, RZ, 0x1f, R60 ;  /* 0x0000001fff307819 */ /* 0x000fe2000001143c */
[----:B-1----:R-:W1:Y:S08]  /*03c0*/  @P1 LDC.64 R16, c[0x0][0x288] ;  /* 0x0000a200ff101b82 */ /* 0x002e700000000a00 */
        /* <DEDUP_REMOVED lines=28> */
[----:B------:R-:W-:Y:S02]  /*0590*/  SEL R86, R9, R8, !P0 ;  /* 0x0000000809567207 */ /* 0x000fe40004000000 */
[----:B------:R-:W-:-:S02]  /*05a0*/  ISETP.GE.AND.EX P4, PT, R50, UR15, PT, P4 ;  /* 0x0000000f32007c0c */ /* 0x000fc4000bf86340 */
[----:B------:R-:W-:Y:S01]  /*05b0*/  @P2 IADD3 R7, R7, 0x1, RZ ;  /* 0x0000000107072810 */ /* 0x000fe20007ffe0ff */
[----:B------:R-:W-:Y:S01]  /*05c0*/  IMAD R70, R86, 0x14, RZ ;  /* 0x0000001456467824 */ /* 0x000fe200078e02ff */
[----:B------:R-:W-:Y:S02]  /*05d0*/  ISETP.GT.U32.OR P4, PT, R65, 0x27f, P4 ;  /* 0x0000027f4100780c */ /* 0x000fe40002784470 */
[----:B------:R-:W-:Y:S02]  /*05e0*/  @!P5 IADD3 R7, -R7, RZ, RZ ;  /* 0x000000ff0707d210 */ /* 0x000fe40007ffe1ff */
[----:B------:R-:W-:Y:S02]  /*05f0*/  ISETP.GE.U32.AND P2, PT, R60, UR14, PT ;  /* 0x0000000e3c007c0c */ /* 0x000fe4000bf46070 */
[----:B------:R-:W-:Y:S02]  /*0600*/  SEL R7, R9, R7, !P0 ;  /* 0x0000000709077207 */ /* 0x000fe40004000000 */
[----:B------:R-:W-:-:S02]  /*0610*/  SHF.R.S32.HI R9, RZ, 0x1f, R66 ;  /* 0x0000001fff097819 */ /* 0x000fc40000011442 */
[----:B------:R-:W-:Y:S02]  /*0620*/  IADD3 R88, P0, R66, R70, RZ ;  /* 0x0000004642587210 */ /* 0x000fe40007f1e0ff */
[----:B------:R-:W-:Y:S01]  /*0630*/  SHF.R.S32.HI R6, RZ, 0x1f, R7 ;  /* 0x0000001fff067819 */ /* 0x000fe20000011407 */
[----:B------:R-:W3:Y:S01]  /*0640*/  @!P4 LDC.64 R14, c[0x0][0x288] ;  /* 0x0000a200ff0ecb82 */ /* 0x000ee20000000a00 */
[----:B------:R-:W-:Y:S02]  /*0650*/  LEA.HI.X.SX32 R89, R70, R9, 0x1, P0 ;  /* 0x0000000946597211 */ /* 0x000fe400000f0eff */
[----:B------:R-:W-:Y:S01]  /*0660*/  ISETP.GE.U32.AND P0, PT, R61, UR14, PT ;  /* 0x0000000e3d007c0c */ /* 0x000fe2000bf06070 */
[----:B------:R-:W-:Y:S01]  /*0670*/  IMAD R6, R6, UR12, RZ ;  /* 0x0000000c06067c24 */ /* 0x000fe2000f8e02ff */
[----:B------:R-:W-:Y:S01]  /*0680*/  ISETP.GE.AND.EX P2, PT, R48, UR15, PT, P2 ;  /* 0x0000000f30007c0c */ /* 0x000fe2000bf46320 */
[----:B------:R-:W-:Y:S01]  /*0690*/  IMAD.WIDE.U32 R88, R7, UR12, R88 ;  /* 0x0000000c07587c25 */ /* 0x000fe2000f8e0058 */
[----:B------:R-:W-:Y:S01]  /*06a0*/  ISETP.GE.AND.EX P0, PT, R49, UR15, PT, P0 ;  /* 0x0000000f31007c0c */ /* 0x000fe2000bf06300 */
[----:B------:R-:W4:Y:S01]  /*06b0*/  @!P4 LDC.64 R20, c[0x0][0x230] ;  /* 0x00008c00ff14cb82 */ /* 0x000f220000000a00 */
[----:B------:R-:W-:Y:S01]  /*06c0*/  ISETP.GT.U32.OR P2, PT, R65, 0x27f, P2 ;  /* 0x0000027f4100780c */ /* 0x000fe20001744470 */
[----:B------:R-:W-:Y:S01]  /*06d0*/  IMAD R91, R7, UR13, R6 ;  /* 0x0000000d075b7c24 */ /* 0x000fe2000f8e0206 */
[----:B------:R-:W-:Y:S01]  /*06e0*/  ISETP.GT.U32.OR P0, PT, R65, 0x27f, P0 ;  /* 0x0000027f4100780c */ /* 0x000fe20000704470 */
[----:B-1----:R-:W-:Y:S01]  /*06f0*/  @P1 IMAD R6, R51, R16, RZ ;  /* 0x0000001033061224 */ /* 0x002fe200078e02ff */
[----:B------:R-:W-:-:S02]  /*0700*/  @P1 MOV R90, R88 ;  /* 0x00000058005a1202 */ /* 0x000fc40000000f00 */
[----:B------:R-:W-:Y:S01]  /*0710*/  IADD3 R91, R89, R91, RZ ;  /* 0x0000005b595b7210 */ /* 0x000fe20007ffe0ff */
[----:B------:R-:W-:Y:S01]  /*0720*/  @P1 IMAD R17, R63, R17, R6 ;  /* 0x000000113f111224 */ /* 0x000fe200078e0206 */
[----:B------:R-:W1:Y:S01]  /*0730*/  @!P4 LDC.64 R12, c[0x0][0x228] ;  /* 0x00008a00ff0ccb82 */ /* 0x000e620000000a00 */
[----:B------:R-:W-:Y:S01]  /*0740*/  ISETP.GE.U32.AND P3, PT, R59, UR14, PT ;  /* 0x0000000e3b007c0c */ /* 0x000fe2000bf66070 */
[----:B------:R-:W-:-:S04]  /*0750*/  @P1 IMAD.WIDE.U32 R6, R63, R16, R90 ;  /* 0x000000103f061225 */ /* 0x000fc800078e005a */
[----:B---3--:R-:W-:Y:S02]  /*0760*/  @!P4 IMAD R16, R50, R14, RZ ;  /* 0x0000000e3210c224 */ /* 0x008fe400078e02ff */
[----:B------:R-:W3:Y:S01]  /*0770*/  @!P0 LDC.64 R10, c[0x0][0x288] ;  /* 0x0000a200ff0a8b82 */ /* 0x000ee20000000a00 */
[----:B------:R-:W-:Y:S02]  /*0780*/  @P1 IADD3 R17, R7, R17, RZ ;  /* 0x0000001107111210 */ /* 0x000fe40007ffe0ff */
[C---:B------:R-:W-:Y:S02]  /*0790*/  @P1 SHF.L.U32 R7, R6.reuse, 0x2, RZ ;  /* 0x0000000206071819 */ /* 0x040fe400000006ff */
[----:B------:R-:W-:Y:S02]  /*07a0*/  @P1 SHF.L.U64.HI R26, R6, 0x2, R17 ;  /* 0x00000002061a1819 */ /* 0x000fe40000010211 */
[C---:B--2---:R-:W-:Y:S01]  /*07b0*/  @P1 IADD3 R72, P6, R7.reuse, R72, RZ ;  /* 0x0000004807481210 */ /* 0x044fe20007fde0ff */
[----:B------:R-:W2:Y:S01]  /*07c0*/  @!P2 LDC.64 R8, c[0x0][0x288] ;  /* 0x0000a200ff08ab82 */ /* 0x000ea20000000a00 */
[----:B0-----:R-:W-:Y:S01]  /*07d0*/  @P1 IADD3 R18, P5, R7, R18, RZ ;  /* 0x0000001207121210 */ /* 0x001fe20007fbe0ff */
[----:B------:R-:W-:Y:S01]  /*07e0*/  @!P4 IMAD R7, R62, R15, R16 ;  /* 0x0000000f3e07c224 */ /* 0x000fe200078e0210 */
[----:B------:R-:W-:-:S02]  /*07f0*/  @!P4 MOV R16, R88 ;  /* 0x000000580010c202 */ /* 0x000fc40000000f00 */
[----:B------:R-:W-:Y:S02]  /*0800*/  @!P4 MOV R17, R91 ;  /* 0x0000005b0011c202 */ /* 0x000fe40000000f00 */
[C---:B------:R-:W-:Y:S01]  /*0810*/  @P1 IADD3.X R73, R26.reuse, R73, RZ, P6, !PT ;  /* 0x000000491a491210 */ /* 0x040fe200037fe4ff */
[----:B------:R-:W0:Y:S01]  /*0820*/  @!P0 LDC.64 R22, c[0x0][0x230] ;  /* 0x00008c00ff168b82 */ /* 0x000e220000000a00 */
[----:B------:R-:W-:Y:S01]  /*0830*/  @P1 IADD3.X R19, R26, R19, RZ, P5, !PT ;  /* 0x000000131a131210 */ /* 0x000fe20002ffe4ff */
[----:B------:R-:W-:Y:S01]  /*0840*/  @!P4 IMAD.WIDE.U32 R14, R62, R14, R16 ;  /* 0x0000000e3e0ec225 */ /* 0x000fe200078e0010 */
[----:B------:R-:W-:-:S04]  /*0850*/  SHF.R.S32.HI R6, RZ, 0x1f, R59 ;  /* 0x0000001fff067819 */ /* 0x000fc8000001143b */
[----:B------:R-:W-:Y:S01]  /*0860*/  @!P4 IADD3 R15, R15, R7, RZ ;  /* 0x000000070f0fc210 */ /* 0x000fe20007ffe0ff */
[----:B------:R-:W0:Y:S01]  /*0870*/  @!P0 LDC.64 R24, c[0x0][0x228] ;  /* 0x00008a00ff188b82 */ /* 0x000e220000000a00 */
[C---:B------:R-:W-:Y:S01]  /*0880*/  @!P4 SHF.L.U32 R7, R14.reuse, 0x2, RZ ;  /* 0x000000020e07c819 */ /* 0x040fe200000006ff */
[----:B---3--:R-:W-:Y:S01]  /*0890*/  @!P0 IMAD R26, R49, R10, RZ ;  /* 0x0000000a311a8224 */ /* 0x008fe200078e02ff */
[----:B------:R-:W-:Y:S02]  /*08a0*/  @!P4 SHF.L.U64.HI R16, R14, 0x2, R15 ;  /* 0x000000020e10c819 */ /* 0x000fe4000001020f */
[----:B------:R-:W-:Y:S02]  /*08b0*/  @!P0 MOV R14, R88 ;  /* 0x00000058000e8202 */ /* 0x000fe40000000f00 */
[----:B------:R-:W-:Y:S01]  /*08c0*/  @!P0 MOV R15, R91 ;  /* 0x0000005b000f8202 */ /* 0x000fe20000000f00 */
[----:B--2---:R-:W-:Y:S01]  /*08d0*/  @!P2 IMAD R17, R48, R8, RZ ;  /* 0x000000083011a224 */ /* 0x004fe200078e02ff */
[C---:B----4-:R-:W-:Y:S01]  /*08e0*/  @!P4 IADD3 R20, P5, R7.reuse, R20, RZ ;  /* 0x000000140714c210 */ /* 0x050fe20007fbe0ff */
[----:B------:R-:W2:Y:S01]  /*08f0*/  @!P2 LDC.64 R30, c[0x0][0x228] ;  /* 0x00008a00ff1eab82 */ /* 0x000ea20000000a00 */
[----:B-1----:R-:W-:Y:S01]  /*0900*/  @!P4 IADD3 R12, P6, R7, R12, RZ ;  /* 0x0000000c070cc210 */ /* 0x002fe20007fde0ff */
[C---:B------:R-:W-:Y:S01]  /*0910*/  @!P0 IMAD R7, R61.reuse, R11, R26 ;  /* 0x0000000b3d078224 */ /* 0x040fe200078e021a */
[C---:B------:R-:W-:Y:S01]  /*0920*/  @!P4 IADD3.X R21, R16.reuse, R21, RZ, P5, !PT ;  /* 0x000000151015c210 */ /* 0x040fe20002ffe4ff */
[----:B------:R-:W-:Y:S01]  /*0930*/  @!P0 IMAD.WIDE.U32 R10, R61, R10, R14 ;  /* 0x0000000a3d0a8225 */ /* 0x000fe200078e000e */
[----:B------:R-:W-:-:S02]  /*0940*/  @!P4 IADD3.X R13, R16, R13, RZ, P6, !PT ;  /* 0x0000000d100dc210 */ /* 0x000fc400037fe4ff */
[----:B------:R-:W-:Y:S01]  /*0950*/  @!P2 MOV R16, R88 ;  /* 0x000000580010a202 */ /* 0x000fe20000000f00 */
[----:B------:R-:W-:Y:S01]  /*0960*/  @!P2 IMAD R27, R60, R9, R17 ;  /* 0x000000093c1ba224 */ /* 0x000fe200078e0211 */
[----:B------:R-:W-:Y:S01]  /*0970*/  @!P2 MOV R17, R91 ;  /* 0x0000005b0011a202 */ /* 0x000fe20000000f00 */
[----:B------:R1:W5:Y:S01]  /*0980*/  @!P4 LDG.E.64 R42, desc[UR8][R20.64] ;  /* 0x00000008142ac981 */ /* 0x000362000c1e1b00 */
[----:B------:R-:W-:Y:S02]  /*0990*/  ISETP.GE.AND.EX P3, PT, R6, UR15, PT, P3 ;  /* 0x0000000f06007c0c */ /* 0x000fe4000bf66330 */
[----:B------:R-:W-:Y:S01]  /*09a0*/  @!P0 IADD3 R11, R11, R7, RZ ;  /* 0x000000070b0b8210 */ /* 0x000fe20007ffe0ff */
[----:B------:R-:W-:Y:S01]  /*09b0*/  @!P2 IMAD.WIDE.U32 R8, R60, R8, R16 ;  /* 0x000000083c08a225 */ /* 0x000fe200078e0010 */
[----:B------:R-:W-:Y:S01]  /*09c0*/  ISETP.GT.U32.OR P3, PT, R65, 0x27f, P3 ;  /* 0x0000027f4100780c */ /* 0x000fe20001f64470 */
[----:B------:R-:W3:Y:S01]  /*09d0*/  @!P2 LDC.64 R16, c[0x0][0x230] ;  /* 0x00008c00ff10ab82 */ /* 0x000ee20000000a00 */
[----:B------:R-:W-:-:S02]  /*09e0*/  @!P0 SHF.L.U32 R7, R10, 0x2, RZ ;  /* 0x000000020a078819 */ /* 0x000fc400000006ff */
[----:B------:R-:W-:Y:S02]  /*09f0*/  @!P0 SHF.L.U64.HI R10, R10, 0x2, R11 ;  /* 0x000000020a0a8819 */ /* 0x000fe4000001020b */
[C---:B0-----:R-:W-:Y:S02]  /*0a00*/  @!P0 IADD3 R22, P5, R7.reuse, R22, RZ ;  /* 0x0000001607168210 */ /* 0x041fe40007fbe0ff */
[----:B------:R-:W-:Y:S02]  /*0a10*/  @!P0 IADD3 R24, P6, R7, R24, RZ ;  /* 0x0000001807188210 */ /* 0x000fe40007fde0ff */
[----:B------:R-:W-:Y:S02]  /*0a20*/  @!P2 IADD3 R7, R9, R27, RZ ;  /* 0x0000001b0907a210 */ /* 0x000fe40007ffe0ff */
[----:B------:R-:W-:Y:S01]  /*0a30*/  @!P0 IADD3.X R23, R10, R23, RZ, P5, !PT ;  /* 0x000000170a178210 */ /* 0x000fe20002ffe4ff */
[----:B------:R-:W0:Y:S01]  /*0a40*/  @!P3 LDC.64 R14, c[0x0][0x288] ;  /* 0x0000a200ff0ebb82 */ /* 0x000e220000000a00 */
[----:B------:R-:W-:-:S02]  /*0a50*/  @!P2 SHF.L.U64.HI R34, R8, 0x2, R7 ;  /* 0x000000020822a819 */ /* 0x000fc40000010207 */
[----:B------:R-:W-:Y:S02]  /*0a60*/  @!P0 IADD3.X R25, R10, R25, RZ, P6, !PT ;  /* 0x000000190a198210 */ /* 0x000fe400037fe4ff */
[----:B------:R-:W-:Y:S02]  /*0a70*/  CS2R R10, SRZ ;  /* 0x00000000000a7805 */ /* 0x000fe4000001ff00 */
[----:B------:R-:W-:Y:S02]  /*0a80*/  SHF.R.S32.HI R7, RZ, 0x1f, R58 ;  /* 0x0000001fff077819 */ /* 0x000fe4000001143a */
[----:B------:R-:W-:Y:S01]  /*0a90*/  ISETP.GE.U32.AND P5, PT, R58, UR14, PT ;  /* 0x0000000e3a007c0c */ /* 0x000fe2000bfa6070 */
[----:B------:R-:W4:Y:S01]  /*0aa0*/  @!P3 LDC.64 R28, c[0x0][0x230] ;  /* 0x00008c00ff1cbb82 */ /* 0x000f220000000a00 */
[----:B------:R-:W-:Y:S01]  /*0ab0*/  @!P2 SHF.L.U32 R27, R8, 0x2, RZ ;  /* 0x00000002081ba819 */ /* 0x000fe200000006ff */
[----:B------:R2:W5:Y:S01]  /*0ac0*/  @!P4 LDG.E.64 R10, desc[UR8][R12.64] ;  /* 0x000000080c0ac981 */ /* 0x000562000c1e1b00 */
[----:B------:R-:W-:-:S04]  /*0ad0*/  ISETP.GE.AND.EX P5, PT, R7, UR15, PT, P5 ;  /* 0x0000000f07007c0c */ /* 0x000fc8000bfa6350 */
[----:B------:R-:W-:Y:S02]  /*0ae0*/  ISETP.GT.U32.OR P4, PT, R65, 0x27f, P5 ;  /* 0x0000027f4100780c */ /* 0x000fe40002f84470 */
[----:B------:R-:W-:Y:S02]  /*0af0*/  CS2R R40, SRZ ;  /* 0x0000000000287805 */ /* 0x000fe4000001ff00 */
[----:B------:R-:W-:Y:S01]  /*0b00*/  SHF.R.S32.HI R8, RZ, 0x1f, R57 ;  /* 0x0000001fff087819 */ /* 0x000fe20000011439 */
[----:B-1----:R-:W1:Y:S01]  /*0b10*/  @!P3 LDC.64 R20, c[0x0][0x228] ;  /* 0x00008a00ff14bb82 */ /* 0x002e620000000a00 */
[----:B------:R-:W-:Y:S02]  /*0b20*/  ISETP.GE.U32.AND P5, PT, R57, UR14, PT ;  /* 0x0000000e39007c0c */ /* 0x000fe4000bfa6070 */
[----:B--2---:R-:W-:Y:S02]  /*0b30*/  CS2R R12, SRZ ;  /* 0x00000000000c7805 */ /* 0x004fe4000001ff00 */
[----:B------:R-:W-:Y:S01]  /*0b40*/  SHF.R.S32.HI R9, RZ, 0x1f, R56 ;  /* 0x0000001fff097819 */ /* 0x000fe20000011438 */
[----:B------:R2:W5:Y:S01]  /*0b50*/  @!P0 LDG.E.64 R40, desc[UR8][R22.64] ;  /* 0x0000000816288981 */ /* 0x000562000c1e1b00 */
[----:B------:R-:W-:Y:S01]  /*0b60*/  ISETP.GE.AND.EX P5, PT, R8, UR15, PT, P5 ;  /* 0x0000000f08007c0c */ /* 0x000fe2000bfa6350 */
[----:B0-----:R-:W-:Y:S01]  /*0b70*/  @!P3 IMAD R26, R6, R14, RZ ;  /* 0x0000000e061ab224 */ /* 0x001fe200078e02ff */
[----:B------:R-:W-:Y:S01]  /*0b80*/  ISETP.GE.U32.AND P6, PT, R56, UR14, PT ;  /* 0x0000000e38007c0c */ /* 0x000fe2000bfc6070 */
[----:B------:R0:W5:Y:S01]  /*0b90*/  @!P0 LDG.E.64 R12, desc[UR8][R24.64] ;  /* 0x00000008180c8981 */ /* 0x000162000c1e1b00 */
[----:B------:R-:W1:Y:S01]  /*0ba0*/  @!P4 LDC.64 R36, c[0x0][0x288] ;  /* 0x0000a200ff24cb82 */ /* 0x000e620000000a00 */
[----:B------:R-:W-:-:S02]  /*0bb0*/  ISETP.GT.U32.OR P5, PT, R65, 0x27f, P5 ;  /* 0x0000027f4100780c */ /* 0x000fc40002fa4470 */
[----:B--2---:R-:W-:Y:S02]  /*0bc0*/  @!P3 MOV R22, R88 ;  /* 0x000000580016b202 */ /* 0x004fe40000000f00 */
[----:B------:R-:W-:Y:S01]  /*0bd0*/  @!P3 MOV R23, R91 ;  /* 0x0000005b0017b202 */ /* 0x000fe20000000f00 */
[----:B------:R-:W-:Y:S01]  /*0be0*/  @!P3 IMAD R35, R59, R15, R26 ;  /* 0x0000000f3b23b224 */ /* 0x000fe200078e021a */
[----:B------:R-:W-:Y:S01]  /*0bf0*/  ISETP.GE.AND.EX P6, PT, R9, UR15, PT, P6 ;  /* 0x0000000f09007c0c */ /* 0x000fe2000bfc6360 */
[----:B0-----:R-:W0:Y:S01]  /*0c00*/  @!P4 LDC.64 R24, c[0x0][0x228] ;  /* 0x00008a00ff18cb82 */ /* 0x001e220000000a00 */
[----:B---3--:R-:W-:Y:S01]  /*0c10*/  @!P2 IADD3 R16, P0, R27, R16, RZ ;  /* 0x000000101b10a210 */ /* 0x008fe20007f1e0ff */
[----:B------:R-:W-:Y:S01]  /*0c20*/  @!P3 IMAD.WIDE.U32 R14, R59, R14, R22 ;  /* 0x0000000e3b0eb225 */ /* 0x000fe200078e0016 */
[----:B------:R-:W-:Y:S02]  /*0c30*/  ISETP.GT.U32.OR P6, PT, R65, 0x27f, P6 ;  /* 0x0000027f4100780c */ /* 0x000fe400037c4470 */
[----:B------:R-:W-:-:S02]  /*0c40*/  @!P2 IADD3.X R17, R34, R17, RZ, P0, !PT ;  /* 0x000000112211a210 */ /* 0x000fc400007fe4ff */
[----:B------:R-:W-:Y:S01]  /*0c50*/  @!P2 IADD3 R30, P0, R27, R30, RZ ;  /* 0x0000001e1b1ea210 */ /* 0x000fe20007f1e0ff */
[----:B------:R-:W2:Y:S01]  /*0c60*/  @!P5 LDC.64 R32, c[0x0][0x288] ;  /* 0x0000a200ff20db82 */ /* 0x000ea20000000a00 */
[----:B------:R-:W-:Y:S02]  /*0c70*/  @!P3 IADD3 R15, R15, R35, RZ ;  /* 0x000000230f0fb210 */ /* 0x000fe40007ffe0ff */
[----:B------:R-:W-:Y:S02]  /*0c80*/  @!P3 SHF.L.U32 R35, R14, 0x2, RZ ;  /* 0x000000020e23b819 */ /* 0x000fe400000006ff */
[----:B------:R-:W-:Y:S02]  /*0c90*/  @!P2 IADD3.X R31, R34, R31, RZ, P0, !PT ;  /* 0x0000001f221fa210 */ /* 0x000fe400007fe4ff */
[----:B------:R-:W-:Y:S01]  /*0ca0*/  @!P3 SHF.L.U64.HI R38, R14, 0x2, R15 ;  /* 0x000000020e26b819 */ /* 0x000fe2000001020f */
[----:B------:R-:W3:Y:S01]  /*0cb0*/  @!P4 LDC.64 R26, c[0x0][0x230] ;  /* 0x00008c00ff1acb82 */ /* 0x000ee20000000a00 */
[----:B----4-:R-:W-:Y:S01]  /*0cc0*/  @!P3 IADD3 R28, P0, R35, R28, RZ ;  /* 0x0000001c231cb210 */ /* 0x010fe20007f1e0ff */
[----:B-1----:R-:W-:-:S03]  /*0cd0*/  @!P4 IMAD R22, R7, R36, RZ ;  /* 0x000000240716c224 */ /* 0x002fc600078e02ff */
[----:B------:R-:W-:Y:S02]  /*0ce0*/  @!P3 IADD3.X R29, R38, R29, RZ, P0, !PT ;  /* 0x0000001d261db210 */ /* 0x000fe400007fe4ff */
[----:B------:R-:W-:Y:S01]  /*0cf0*/  @!P3 IADD3 R20, P0, R35, R20, RZ ;  /* 0x000000142314b210 */ /* 0x000fe20007f1e0ff */
[----:B------:R-:W1:Y:S01]  /*0d00*/  @!P6 LDC.64 R14, c[0x0][0x288] ;  /* 0x0000a200ff0eeb82 */ /* 0x000e620000000a00 */
[----:B------:R-:W-:Y:S01]  /*0d10*/  @!P4 IMAD R39, R58, R37, R22 ;  /* 0x000000253a27c224 */ /* 0x000fe200078e0216 */
[----:B------:R-:W-:Y:S02]  /*0d20*/  @!P4 MOV R22, R88 ;  /* 0x000000580016c202 */ /* 0x000fe40000000f00 */
[----:B------:R-:W-:-:S04]  /*0d30*/  @!P4 MOV R23, R91 ;  /* 0x0000005b0017c202 */ /* 0x000fc80000000f00 */
[----:B------:R-:W4:Y:S01]  /*0d40*/  LDC.64 R34, c[0x0][0x248] ;  /* 0x00009200ff227b82 */ /* 0x000f220000000a00 */
[----:B------:R-:W-:Y:S01]  /*0d50*/  @!P4 IMAD.WIDE.U32 R36, R58, R36, R22 ;  /* 0x000000243a24c225 */ /* 0x000fe200078e0016 */
[----:B------:R-:W-:-:S04]  /*0d60*/  @!P3 IADD3.X R21, R38, R21, RZ, P0, !PT ;  /* 0x000000152615b210 */ /* 0x000fc800007fe4ff */
[----:B------:R-:W-:Y:S02]  /*0d70*/  @!P4 IADD3 R37, R37, R39, RZ ;  /* 0x000000272525c210 */ /* 0x000fe40007ffe0ff */
[----:B------:R-:W-:Y:S01]  /*0d80*/  @!P4 SHF.L.U32 R39, R36, 0x2, RZ ;  /* 0x000000022427c819 */ /* 0x000fe200000006ff */
[----:B--2---:R-:W-:Y:S01]  /*0d90*/  @!P5 IMAD R44, R8, R32, RZ ;  /* 0x00000020082cd224 */ /* 0x004fe200078e02ff */
[----:B------:R-:W-:Y:S01]  /*0da0*/  @!P4 SHF.L.U64.HI R38, R36, 0x2, R37 ;  /* 0x000000022426c819 */ /* 0x000fe20000010225 */
[----:B------:R-:W2:Y:S01]  /*0db0*/  @!P5 LDC.64 R22, c[0x0][0x230] ;  /* 0x00008c00ff16db82 */ /* 0x000ea20000000a00 */
[----:B------:R-:W-:Y:S02]  /*0dc0*/  @!P5 MOV R36, R88 ;  /* 0x000000580024d202 */ /* 0x000fe40000000f00 */
[----:B------:R-:W-:Y:S02]  /*0dd0*/  @!P5 MOV R37, R91 ;  /* 0x0000005b0025d202 */ /* 0x000fe40000000f00 */
[----:B---3--:R-:W-:Y:S01]  /*0de0*/  @!P4 IADD3 R26, P0, R39, R26, RZ ;  /* 0x0000001a271ac210 */ /* 0x008fe20007f1e0ff */
[----:B------:R-:W-:-:S02]  /*0df0*/  @!P5 IMAD R53, R57, R33, R44 ;  /* 0x000000213935d224 */ /* 0x000fc400078e022c */
[----:B------:R-:W-:Y:S01]  /*0e00*/  @!P5 IMAD.WIDE.U32 R32, R57, R32, R36 ;  /* 0x000000203920d225 */ /* 0x000fe200078e0024 */
[----:B------:R-:W-:Y:S01]  /*0e10*/  @!P4 IADD3.X R27, R38, R27, RZ, P0, !PT ;  /* 0x0000001b261bc210 */ /* 0x000fe200007fe4ff */
[----:B------:R-:W3:Y:S01]  /*0e20*/  @!P5 LDC.64 R68, c[0x0][0x228] ;  /* 0x00008a00ff44db82 */ /* 0x000ee20000000a00 */
[----:B0-----:R-:W-:Y:S01]  /*0e30*/  @!P4 IADD3 R24, P0, R39, R24, RZ ;  /* 0x000000182718c210 */ /* 0x001fe20007f1e0ff */
[----:B-1----:R-:W-:Y:S02]  /*0e40*/  @!P6 IMAD R39, R9, R14, RZ ;  /* 0x0000000e0927e224 */ /* 0x002fe400078e02ff */
[----:B----4-:R-:W-:Y:S01]  /*0e50*/  IMAD.WIDE R34, R64, 0x8, R34 ;  /* 0x0000000840227825 */ /* 0x010fe200078e0222 */
[----:B------:R-:W-:Y:S02]  /*0e60*/  @!P5 IADD3 R33, R33, R53, RZ ;  /* 0x000000352121d210 */ /* 0x000fe40007ffe0ff */
[----:B------:R-:W-:Y:S01]  /*0e70*/  @!P4 IADD3.X R25, R38, R25, RZ, P0, !PT ;  /* 0x000000192619c210 */ /* 0x000fe200007fe4ff */
[----:B------:R-:W-:Y:S01]  /*0e80*/  @!P6 IMAD R53, R56, R15, R39 ;  /* 0x0000000f3835e224 */ /* 0x000fe200078e0227 */
[----:B------:R-:W0:Y:S01]  /*0e90*/  @!P6 LDC.64 R46, c[0x0][0x230] ;  /* 0x00008c00ff2eeb82 */ /* 0x000e220000000a00 */
[----:B------:R1:W4:Y:S01]  /*0ea0*/  LDG.E.64 R38, desc[UR8][R34.64] ;  /* 0x0000000822267981 */ /* 0x000322000c1e1b00 */
[----:B------:R-:W-:-:S02]  /*0eb0*/  @!P5 SHF.L.U32 R37, R32, 0x2, RZ ;  /* 0x000000022025d819 */ /* 0x000fc400000006ff */
[----:B------:R-:W-:-:S04]  /*0ec0*/  @!P5 SHF.L.U64.HI R36, R32, 0x2, R33 ;  /* 0x000000022024d819 */ /* 0x000fc80000010221 */
[----:B------:R-:W1:Y:S01]  /*0ed0*/  @!P6 LDC.64 R44, c[0x0][0x228] ;  /* 0x00008a00ff2ceb82 */ /* 0x000e620000000a00 */
[----:B------:R-:W-:Y:S02]  /*0ee0*/  @!P6 MOV R32, R88 ;  /* 0x000000580020e202 */ /* 0x000fe40000000f00 */
[----:B------:R-:W-:Y:S02]  /*0ef0*/  @!P6 MOV R33, R91 ;  /* 0x0000005b0021e202 */ /* 0x000fe40000000f00 */
[----:B--2---:R-:W-:Y:S01]  /*0f00*/  @!P5 IADD3 R22, P0, R37, R22, RZ ;  /* 0x000000162516d210 */ /* 0x004fe20007f1e0ff */
[----:B------:R-:W-:-:S03]  /*0f10*/  @!P6 IMAD.WIDE.U32 R14, R56, R14, R32 ;  /* 0x0000000e380ee225 */ /* 0x000fc600078e0020 */
[----:B------:R-:W-:Y:S02]  /*0f20*/  @!P5 IADD3.X R23, R36, R23, RZ, P0, !PT ;  /* 0x000000172417d210 */ /* 0x000fe400007fe4ff */
[----:B---3--:R-:W-:Y:S02]  /*0f30*/  @!P5 IADD3 R68, P0, R37, R68, RZ ;  /* 0x000000442544d210 */ /* 0x008fe40007f1e0ff */
[----:B------:R-:W-:Y:S02]  /*0f40*/  @!P6 IADD3 R33, R15, R53, RZ ;  /* 0x000000350f21e210 */ /* 0x000fe40007ffe0ff */
[----:B------:R-:W-:Y:S02]  /*0f50*/  @!P6 SHF.L.U32 R15, R14, 0x2, RZ ;  /* 0x000000020e0fe819 */ /* 0x000fe400000006ff */
[----:B------:R-:W-:Y:S02]  /*0f60*/  @!P5 IADD3.X R69, R36, R69, RZ, P0, !PT ;  /* 0x000000452445d210 */ /* 0x000fe400007fe4ff */
[----:B------:R-:W-:-:S02]  /*0f70*/  @!P6 SHF.L.U64.HI R14, R14, 0x2, R33 ;  /* 0x000000020e0ee819 */ /* 0x000fc40000010221 */
[----:B0-----:R-:W-:-:S04]  /*0f80*/  @!P6 IADD3 R46, P0, R15, R46, RZ ;  /* 0x0000002e0f2ee210 */ /* 0x001fc80007f1e0ff */
[C---:B------:R-:W-:Y:S02]  /*0f90*/  @!P6 IADD3.X R47, R14.reuse, R47, RZ, P0, !PT ;  /* 0x0000002f0e2fe210 */ /* 0x040fe400007fe4ff */
[----:B-1----:R-:W-:Y:S02]  /*0fa0*/  @!P6 IADD3 R44, P0, R15, R44, RZ ;  /* 0x0000002c0f2ce210 */ /* 0x002fe40007f1e0ff */
[----:B------:R-:W-:Y:S02]  /*0fb0*/  CS2R R34, SRZ ;  /* 0x0000000000227805 */ /* 0x000fe4000001ff00 */
[----:B------:R-:W-:Y:S02]  /*0fc0*/  @!P6 IADD3.X R45, R14, R45, RZ, P0, !PT ;  /* 0x0000002d0e2de210 */ /* 0x000fe400007fe4ff */
[----:B------:R-:W-:Y:S02]  /*0fd0*/  CS2R R14, SRZ ;  /* 0x00000000000e7805 */ /* 0x000fe4000001ff00 */
[----:B------:R0:W5:Y:S04]  /*0fe0*/  @!P2 LDG.E.64 R34, desc[UR8][R16.64] ;  /* 0x000000081022a981 */ /* 0x000168000c1e1b00 */
[----:B------:R1:W5:Y:S01]  /*0ff0*/  @P1 LDG.E.64 R14, desc[UR8][R18.64] ;  /* 0x00000008120e1981 */ /* 0x000362000c1e1b00 */
[----:B0-----:R-:W-:-:S02]  /*1000*/  CS2R R16, SRZ ;  /* 0x0000000000107805 */ /* 0x001fc4000001ff00 */
[----:B-1----:R-:W-:-:S04]  /*1010*/  CS2R R18, SRZ ;  /* 0x0000000000127805 */ /* 0x002fc8000001ff00 */
[----:B------:R0:W5:Y:S04]  /*1020*/  @!P2 LDG.E.64 R16, desc[UR8][R30.64] ;  /* 0x000000081e10a981 */ /* 0x000168000c1e1b00 */
[----:B------:R1:W5:Y:S01]  /*1030*/  @!P3 LDG.E.64 R18, desc[UR8][R20.64] ;  /* 0x000000081412b981 */ /* 0x000362000c1e1b00 */
[----:B0-----:R-:W-:Y:S02]  /*1040*/  CS2R R30, SRZ ;  /* 0x00000000001e7805 */ /* 0x001fe4000001ff00 */
[----:B-1----:R-:W-:Y:S02]  /*1050*/  CS2R R20, SRZ ;  /* 0x0000000000147805 */ /* 0x002fe4000001ff00 */
[----:B------:R-:W-:Y:S02]  /*1060*/  CS2R R36, SRZ ;  /* 0x0000000000247805 */ /* 0x000fe4000001ff00 */
[----:B------:R0:W5:Y:S04]  /*1070*/  @!P4 LDG.E.64 R30, desc[UR8][R26.64] ;  /* 0x000000081a1ec981 */ /* 0x000168000c1e1b00 */
[----:B------:R1:W5:Y:S04]  /*1080*/  @!P4 LDG.E.64 R20, desc[UR8][R24.64] ;  /* 0x000000081814c981 */ /* 0x000368000c1e1b00 */
[----:B------:R-:W5:Y:S01]  /*1090*/  @P1 LDG.E.64 R36, desc[UR8][R72.64] ;  /* 0x0000000848241981 */ /* 0x000f62000c1e1b00 */
[----:B0-----:R-:W-:-:S02]  /*10a0*/  CS2R R26, SRZ ;  /* 0x00000000001a7805 */ /* 0x001fc4000001ff00 */
[----:B-1----:R-:W-:-:S04]  /*10b0*/  CS2R R24, SRZ ;  /* 0x0000000000187805 */ /* 0x002fc8000001ff00 */
[----:B------:R-:W5:Y:S04]  /*10c0*/  @!P6 LDG.E.64 R26, desc[UR8][R46.64] ;  /* 0x000000082e1ae981 */ /* 0x000f68000c1e1b00 */
[----:B------:R-:W5:Y:S01]  /*10d0*/  @!P6 LDG.E.64 R24, desc[UR8][R44.64] ;  /* 0x000000082c18e981 */ /* 0x000f62000c1e1b00 */
[----:B------:R-:W-:Y:S02]  /*10e0*/  MOV R67, 0x3f800000 ;  /* 0x3f80000000437802 */ /* 0x000fe40000000f00 */
[----:B------:R-:W-:-:S06]  /*10f0*/  CS2R R32, SRZ ;  /* 0x0000000000207805 */ /* 0x000fcc000001ff00 */
[----:B------:R0:W5:Y:S02]  /*1100*/  @!P3 LDG.E.64 R32, desc[UR8][R28.64] ;  /* 0x000000081c20b981 */ /* 0x000164000c1e1b00 */
[----:B0-----:R-:W-:Y:S01]  /*1110*/  CS2R R28, SRZ ;  /* 0x00000000001c7805 */ /* 0x001fe2000001ff00 */
[----:B------:R-:W-:Y:S05]  /*1120*/  BSSY B0, `(.L_x_1256) ;  /* 0x000001e000007945 */ /* 0x000fea0003800000 */
[----:B------:R0:W5:Y:S01]  /*1130*/  @!P5 LDG.E.64 R28, desc[UR8][R22.64] ;  /* 0x00000008161cd981 */ /* 0x000162000c1e1b00 */
[----:B------:R-:W-:Y:S02]  /*1140*/  MOV R53, RZ ;  /* 0x000000ff00357202 */ /* 0x000fe40000000f00 */
[----:B0-----:R-:W-:-:S06]  /*1150*/  CS2R R22, SRZ ;  /* 0x0000000000167805 */ /* 0x001fcc000001ff00 */
[----:B------:R0:W5:Y:S02]  /*1160*/  @!P5 LDG.E.64 R22, desc[UR8][R68.64] ;  /* 0x000000084416d981 */ /* 0x000164000c1e1b00 */
[----:B0-----:R-:W-:Y:S01]  /*1170*/  CS2R R68, SRZ ;  /* 0x0000000000447805 */ /* 0x001fe2000001ff00 */
[----:B----4-:R-:W-:-:S05]  /*1180*/  FFMA.FTZ R54, -R38, R38, R39 ;  /* 0x0000002626367223 */ /* 0x010fca0000010127 */
[----:B------:R-:W-:-:S13]  /*1190*/  FSETP.GTU.FTZ.AND P0, PT, R54, RZ, PT ;  /* 0x000000ff3600720b */ /* 0x000fda0003f1c000 */
[----:B------:R-:W0:Y:S02]  /*11a0*/  @P0 LDC R39, c[0x0][0x250] ;  /* 0x00009400ff270b82 */ /* 0x000e240000000800 */
[----:B0-----:R-:W-:-:S04]  /*11b0*/  @P0 FADD.FTZ R39, R54, R39 ;  /* 0x0000002736270221 */ /* 0x001fc80000010000 */
        /* <DEDUP_REMOVED lines=10> */
[----:B------:R-:W3:Y:S01]  /*1260*/  LDG.E.U16 R69, desc[UR8][R46.64] ;  /* 0x000000082e457981 */ /* 0x000ee2000c1e1500 */
[----:B--2---:R-:W-:-:S04]  /*1270*/  @P0 LEA R44, P2, R39, R44, 0x1 ;  /* 0x0000002c272c0211 */ /* 0x004fc800078408ff */
[----:B------:R-:W-:Y:S02]  /*1280*/  @P0 LEA.HI.X R45, R39, R45, R68, 0x1, P2 ;  /* 0x0000002d272d0211 */ /* 0x000fe400010f0c44 */
[----:B------:R-:W2:Y:S04]  /*1290*/  LDG.E.U16 R68, desc[UR8][R46.64+0x2] ;  /* 0x000002082e447981 */ /* 0x000ea8000c1e1500 */
[----:B------:R-:W4:Y:S04]  /*12a0*/  @P0 LDG.E.U16 R70, desc[UR8][R44.64] ;  /* 0x000000082c460981 */ /* 0x000f28000c1e1500 */
[----:B------:R-:W4:Y:S01]  /*12b0*/  @P0 LDG.E.U16 R39, desc[UR8][R44.64+0x2] ;  /* 0x000002082c270981 */ /* 0x000f22000c1e1500 */
[----:B---3--:R-:W-:-:S02]  /*12c0*/  SHF.L.U32 R69, R69, 0x10, RZ ;  /* 0x0000001045457819 */ /* 0x008fc400000006ff */
[----:B--2---:R-:W-:Y:S02]  /*12d0*/  SHF.L.U32 R68, R68, 0x10, RZ ;  /* 0x0000001044447819 */ /* 0x004fe400000006ff */
[----:B----4-:R-:W-:Y:S02]  /*12e0*/  @P0 SHF.L.U32 R54, R70, 0x10, RZ ;  /* 0x0000001046360819 */ /* 0x010fe400000006ff */
[----:B------:R-:W-:-:S07]  /*12f0*/  @P0 SHF.L.U32 R53, R39, 0x10, RZ ;  /* 0x0000001027350819 */ /* 0x000fce00000006ff */
.L_x_1257:
[----:B------:R-:W-:Y:S05]  /*1300*/  BSYNC B0 ;  /* 0x0000000000007941 */ /* 0x000fea0003800000 */
.L_x_1256:
[----:B------:R-:W-:Y:S01]  /*1310*/  ISETP.NE.AND P5, PT, RZ, UR10, PT ;  /* 0x0000000aff007c0c */ /* 0x000fe2000bfa5270 */
[C---:B-----5:R-:W-:Y:S01]  /*1320*/  FADD.FTZ R44, -R38.reuse, R36 ;  /* 0x00000024262c7221 */ /* 0x060fe20000010100 */
[C---:B------:R-:W-:Y:S01]  /*1330*/  FADD.FTZ R72, -R38.reuse, R37 ;  /* 0x0000002526487221 */ /* 0x040fe20000010100 */
[C---:B------:R-:W-:Y:S01]  /*1340*/  FADD.FTZ R78, -R38.reuse, R42 ;  /* 0x0000002a264e7221 */ /* 0x040fe20000010100 */
[----:B------:R-:W-:Y:S01]  /*1350*/  FADD.FTZ R70, -R38, R43 ;  /* 0x0000002b26467221 */ /* 0x000fe20000010100 */
[----:B------:R-:W-:Y:S01]  /*1360*/  MOV R42, R14 ;  /* 0x0000000e002a7202 */ /* 0x000fe20000000f00 */
[----:B-1----:R-:W-:Y:S01]  /*1370*/  FMUL.FTZ R73, R44, R67 ;  /* 0x000000432c497220 */ /* 0x002fe20000410000 */
        /* <DEDUP_REMOVED lines=17> */
[----:B-1----:R-:W-:-:S03]  /*1490*/  FADD.FTZ R76, -R46, 1 ;  /* 0x3f8000002e4c7421 */ /* 0x002fc60000010100 */
[----:B------:R-:W-:Y:S01]  /*14a0*/  FMUL.FTZ R42, R47, R74 ;  /* 0x0000004a2f2a7220 */ /* 0x000fe20000410000 */
[----:B------:R-:W-:Y:S01]  /*14b0*/  FFMA.FTZ R76, R39, R76, 1 ;  /* 0x3f800000274c7423 */ /* 0x000fe2000001004c */
[----:B------:R-:W-:-:S04]  /*14c0*/  FMUL.FTZ R39, R15, R46 ;  /* 0x0000002e0f277220 */ /* 0x000fc80000410000 */
[----:B------:R-:W-:-:S07]  /*14d0*/  FMUL.FTZ R39, R39, R76 ;  /* 0x0000004c27277220 */ /* 0x000fce0000410000 */
.L_x_1258:
[----:B------:R-:W-:Y:S01]  /*14e0*/  FMUL.FTZ R44, R42, R69 ;  /* 0x000000452a2c7220 */ /* 0x000fe20000410000 */
[----:B------:R-:W-:Y:S01]  /*14f0*/  MOV R37, R11 ;  /* 0x0000000b00257202 */ /* 0x000fe20000000f00 */
[-C--:B------:R-:W-:Y:S01]  /*1500*/  FMUL.FTZ R71, R78, R67.reuse ;  /* 0x000000434e477220 */ /* 0x080fe20000410000 */
        /* <DEDUP_REMOVED lines=23> */
.L_x_1259:
[----:B------:R-:W-:Y:S01]  /*1680*/  FFMA.FTZ R74, R72, R43, R45 ;  /* 0x0000002b484a7223 */ /* 0x000fe2000001002d */
[----:B------:R-:W-:Y:S01]  /*1690*/  FMUL.FTZ R46, R36, R69 ;  /* 0x00000045242e7220 */ /* 0x000fe20000410000 */
[----:B------:R-:W-:-:S03]  /*16a0*/  FADD.FTZ R45, R43, R44 ;  /* 0x0000002c2b2d7221 */ /* 0x000fc60000010000 */
[----:B------:R-:W-:Y:S01]  /*16b0*/  FFMA.FTZ R43, R71, R46, R74 ;  /* 0x0000002e472b7223 */ /* 0x000fe2000001004a */
[----:B------:R-:W-:Y:S01]  /*16c0*/  FADD.FTZ R44, R45, R46 ;  /* 0x0000002e2d2c7221 */ /* 0x000fe20000010000 */
[C---:B------:R-:W-:Y:S01]  /*16d0*/  FADD.FTZ R46, -R38.reuse, R40 ;  /* 0x00000028262e7221 */ /* 0x040fe20000010100 */
[----:B------:R-:W-:Y:S01]  /*16e0*/  FADD.FTZ R74, -R38, R41 ;  /* 0x00000029264a7221 */ /* 0x000fe20000010100 */
[----:B------:R-:W-:Y:S01]  /*16f0*/  MOV R40, R12 ;  /* 0x0000000c00287202 */ /* 0x000fe20000000f00 */
[----:B------:R-:W-:Y:S01]  /*1700*/  FMUL.FTZ R45, R37, R68 ;  /* 0x00000044252d7220 */ /* 0x000fe20000410000 */
[----:B------:R-:W-:Y:S01]  /*1710*/  MOV R41, R13 ;  /* 0x0000000d00297202 */ /* 0x000fe20000000f00 */
        /* <DEDUP_REMOVED lines=21> */
.L_x_1260:
        /* <DEDUP_REMOVED lines=31> */
.L_x_1261:
        /* <DEDUP_REMOVED lines=31> */
.L_x_1262:
        /* <DEDUP_REMOVED lines=31> */
.L_x_1263:
[----:B------:R-:W-:Y:S01]  /*1e40*/  FFMA.FTZ R82, R78, R45, R43 ;  /* 0x0000002d4e527223 */ /* 0x000fe2000001002b */
[----:B------:R-:W-:Y:S01]  /*1e50*/  FMUL.FTZ R46, R30, R69 ;  /* 0x000000451e2e7220 */ /* 0x000fe20000410000 */
[----:B------:R-:W-:Y:S01]  /*1e60*/  FADD.FTZ R47, R45, R44 ;  /* 0x0000002c2d2f7221 */ /* 0x000fe20000010000 */
[----:B------:R-:W-:Y:S02]  /*1e70*/  FMUL.FTZ R45, R31, R68 ;  /* 0x000000441f2d7220 */ /* 0x000fe40000410000 */
[----:B------:R-:W-:Y:S01]  /*1e80*/  FFMA.FTZ R43, R81, R46, R82 ;  /* 0x0000002e512b7223 */ /* 0x000fe20000010052 */
[----:B------:R-:W-:Y:S01]  /*1e90*/  FADD.FTZ R46, R47, R46 ;  /* 0x0000002e2f2e7221 */ /* 0x000fe20000010000 */
[----:B------:R-:W-:Y:S01]  /*1ea0*/  FADD.FTZ R82, -R38, R29 ;  /* 0x0000001d26527221 */ /* 0x000fe20000010100 */
[----:B------:R-:W-:Y:S01]  /*1eb0*/  MOV R29, R23 ;  /* 0x00000017001d7202 */ /* 0x000fe20000000f00 */
[----:B------:R-:W-:Y:S01]  /*1ec0*/  FFMA.FTZ R44, R80, R45, R43 ;  /* 0x0000002d502c7223 */ /* 0x000fe2000001002b */
[----:B------:R-:W-:Y:S01]  /*1ed0*/  FADD.FTZ R43, R45, R46 ;  /* 0x0000002e2d2b7221 */ /* 0x000fe20000010000 */
[----:B------:R-:W-:Y:S01]  /*1ee0*/  FADD.FTZ R46, -R38, R28 ;  /* 0x0000001c262e7221 */ /* 0x000fe20000010100 */
[----:B------:R-:W-:Y:S01]  /*1ef0*/  MOV R28, R22 ;  /* 0x00000016001c7202 */ /* 0x000fe20000000f00 */
[----:B------:R-:W-:-:S02]  /*1f00*/  FMUL.FTZ R82, R82, R67 ;  /* 0x0000004352527220 */ /* 0x000fc40000410000 */
        /* <DEDUP_REMOVED lines=20> */
.L_x_1264:
[----:B------:R-:W-:Y:S01]  /*2050*/  FMUL.FTZ R46, R28, R69 ;  /* 0x000000451c2e7220 */ /* 0x000fe20000410000 */
[----:B------:R-:W-:-:S03]  /*2060*/  FADD.FTZ R84, -R38, R27 ;  /* 0x0000001b26547221 */ /* 0x000fc60000010100 */
[----:B------:R-:W-:Y:S01]  /*2070*/  FFMA.FTZ R45, R83, R46, R44 ;  /* 0x0000002e532d7223 */ /* 0x000fe2000001002c */
[----:B------:R-:W-:Y:S01]  /*2080*/  FADD.FTZ R46, R43, R46 ;  /* 0x0000002e2b2e7221 */ /* 0x000fe20000010000 */
[----:B------:R-:W-:Y:S01]  /*2090*/  FMUL.FTZ R43, R29, R68 ;  /* 0x000000441d2b7220 */ /* 0x000fe20000410000 */
[----:B------:R-:W-:Y:S01]  /*20a0*/  FADD.FTZ R44, -R38, R26 ;  /* 0x0000001a262c7221 */ /* 0x000fe20000010100 */
[----:B------:R-:W-:Y:S01]  /*20b0*/  MOV R38, R24 ;  /* 0x0000001800267202 */ /* 0x000fe20000000f00 */
[----:B------:R-:W-:Y:S01]  /*20c0*/  FMUL.FTZ R84, R84, R67 ;  /* 0x0000004354547220 */ /* 0x000fe20000410000 */
[----:B------:R-:W-:Y:S01]  /*20d0*/  FFMA.FTZ R26, R82, R43, R45 ;  /* 0x0000002b521a7223 */ /* 0x000fe2000001002d */
[----:B------:R-:W-:Y:S01]  /*20e0*/  FADD.FTZ R27, R43, R46 ;  /* 0x0000002e2b1b7221 */ /* 0x000fe20000010000 */
[----:B------:R-:W-:Y:S01]  /*20f0*/  FMUL.FTZ R85, R44, R67 ;  /* 0x000000432c557220 */ /* 0x000fe20000410000 */
        /* <DEDUP_REMOVED lines=20> */
.L_x_1265:
[----:B------:R-:W-:Y:S01]  /*2240*/  FMUL.FTZ R44, R38, R69 ;  /* 0x00000045262c7220 */ /* 0x000fe20000410000 */
[----:B------:R-:W-:Y:S01]  /*2250*/  ISETP.GT.AND P0, PT, R52, 0x1e, PT ;  /* 0x0000001e3400780c */ /* 0x000fe20003f04270 */
[----:B------:R-:W-:Y:S01]  /*2260*/  FFMA.FTZ R46, R73, R42, RZ ;  /* 0x0000002a492e7223 */ /* 0x000fe200000100ff */
[----:B------:R-:W-:Y:S01]  /*2270*/  FADD.FTZ R47, RZ, R42 ;  /* 0x0000002aff2f7221 */ /* 0x000fe20000010000 */
[----:B------:R-:W-:Y:S01]  /*2280*/  FFMA.FTZ R45, R85, R44, R26 ;  /* 0x0000002c552d7223 */ /* 0x000fe2000001001a */
[----:B------:R-:W-:Y:S01]  /*2290*/  FADD.FTZ R44, R27, R44 ;  /* 0x0000002c1b2c7221 */ /* 0x000fe20000010000 */
[----:B------:R-:W-:Y:S01]  /*22a0*/  FMUL.FTZ R27, R43, R68 ;  /* 0x000000442b1b7220 */ /* 0x000fe20000410000 */
[----:B------:R-:W-:Y:S01]  /*22b0*/  FFMA.FTZ R42, R71, R36, R46 ;  /* 0x00000024472a7223 */ /* 0x000fe2000001002e */
[----:B------:R-:W-:Y:S01]  /*22c0*/  FADD.FTZ R87, R47, R36 ;  /* 0x000000242f577221 */ /* 0x000fe20000010000 */
[----:B------:R-:W-:Y:S01]  /*22d0*/  FADD.FTZ R36, RZ, R39 ;  /* 0x00000027ff247221 */ /* 0x000fe20000010000 */
[----:B------:R-:W-:Y:S01]  /*22e0*/  FFMA.FTZ R26, R84, R27, R45 ;  /* 0x0000001b541a7223 */ /* 0x000fe2000001002d */
[----:B------:R-:W-:Y:S01]  /*22f0*/  FADD.FTZ R27, R27, R44 ;  /* 0x0000002c1b1b7221 */ /* 0x000fe20000010000 */
[----:B------:R-:W-:Y:S01]  /*2300*/  FFMA.FTZ R47, R72, R39, RZ ;  /* 0x00000027482f7223 */ /* 0x000fe200000100ff */
[----:B------:R-:W-:Y:S01]  /*2310*/  FADD.FTZ R36, R36, R37 ;  /* 0x0000002524247221 */ /* 0x000fe20000010000 */
[----:B------:R-:W-:Y:S01]  /*2320*/  FADD.FTZ R87, R87, R40 ;  /* 0x0000002857577221 */ /* 0x000fe20000010000 */
[----:B------:R-:W0:Y:S01]  /*2330*/  SHFL.DOWN PT, R45, R26, 0x1, 0x1f ;  /* 0x08201f001a2d7f89 */ /* 0x000e2200000e0000 */
[----:B------:R-:W-:Y:S01]  /*2340*/  FFMA.FTZ R42, R75, R40, R42 ;  /* 0x000000284b2a7223 */ /* 0x000fe2000001002a */
[----:B------:R-:W-:Y:S01]  /*2350*/  FFMA.FTZ R47, R70, R37, R47 ;  /* 0x00000025462f7223 */ /* 0x000fe2000001002f */
[----:B------:R-:W-:Y:S01]  /*2360*/  FADD.FTZ R40, R36, R41 ;  /* 0x0000002924287221 */ /* 0x000fe20000010000 */
[----:B------:R-:W1:Y:S01]  /*2370*/  SHFL.DOWN PT, R44, R27, 0x1, 0x1f ;  /* 0x08201f001b2c7f89 */ /* 0x000e6200000e0000 */
[----:B------:R-:W2:Y:S01]  /*2380*/  S2UR UR11, SR_CgaCtaId ;  /* 0x00000000000b79c3 */ /* 0x000ea20000008800 */
        /* <DEDUP_REMOVED lines=9> */
[----:B------:R-:W-:Y:S01]  /*2420*/  UMOV UR6, 0x400 ;  /* 0x0000040000067882 */ /* 0x000fe20000000000 */
[----:B------:R-:W-:Y:S01]  /*2430*/  FADD.FTZ R87, R87, R30 ;  /* 0x0000001e57577221 */ /* 0x000fe20000010000 */
[----:B------:R-:W-:Y:S01]  /*2440*/  UIADD3 UR5, UR6, 0xd0, URZ ;  /* 0x000000d006057890 */ /* 0x000fe2000fffe03f */
[----:B------:R-:W-:Y:S01]  /*2450*/  FFMA.FTZ R47, R80, R31, R47 ;  /* 0x0000001f502f7223 */ /* 0x000fe2000001002f */
[----:B------:R-:W-:Y:S01]  /*2460*/  FFMA.FTZ R42, R81, R30, R42 ;  /* 0x0000001e512a7223 */ /* 0x000fe2000001002a */
[----:B------:R-:W-:Y:S01]  /*2470*/  FADD.FTZ R40, R40, R31 ;  /* 0x0000001f28287221 */ /* 0x000fe20000010000 */
[----:B------:R-:W-:Y:S01]  /*2480*/  FADD.FTZ R87, R87, R28 ;  /* 0x0000001c57577221 */ /* 0x000fe20000010000 */
[----:B------:R-:W-:Y:S01]  /*2490*/  FFMA.FTZ R47, R82, R29, R47 ;  /* 0x0000001d522f7223 */ /* 0x000fe2000001002f */
[----:B------:R-:W-:Y:S01]  /*24a0*/  ISETP.NE.AND P2, PT, R65, RZ, PT ;  /* 0x000000ff4100720c */ /* 0x000fe20003f45270 */
[----:B0-----:R-:W-:Y:S01]  /*24b0*/  @!P0 FADD.FTZ R26, R26, R45 ;  /* 0x0000002d1a1a8221 */ /* 0x001fe20000010000 */
[----:B------:R-:W-:Y:S01]  /*24c0*/  FFMA.FTZ R42, R83, R28, R42 ;  /* 0x0000001c532a7223 */ /* 0x000fe2000001002a */
[----:B------:R-:W-:Y:S01]  /*24d0*/  FADD.FTZ R40, R40, R29 ;  /* 0x0000001d28287221 */ /* 0x000fe20000010000 */
[----:B------:R-:W-:Y:S01]  /*24e0*/  FADD.FTZ R46, R87, R38 ;  /* 0x00000026572e7221 */ /* 0x000fe20000010000 */
[----:B-1----:R-:W-:Y:S01]  /*24f0*/  @!P0 FADD.FTZ R27, R27, R44 ;  /* 0x0000002c1b1b8221 */ /* 0x002fe20000010000 */
[----:B------:R-:W0:Y:S01]  /*2500*/  SHFL.DOWN PT, R45, R26, 0x2, 0x1f ;  /* 0x08401f001a2d7f89 */ /* 0x000e2200000e0000 */
[----:B------:R-:W-:Y:S01]  /*2510*/  ISETP.GT.AND P0, PT, R52, 0x1d, PT ;  /* 0x0000001d3400780c */ /* 0x000fe20003f04270 */
[----:B--2---:R-:W-:Y:S01]  /*2520*/  ULEA UR5, UR11, UR5, 0x18 ;  /* 0x000000050b057291 */ /* 0x004fe2000f8ec03f */
[----:B------:R-:W-:Y:S01]  /*2530*/  BSSY B0, `(.L_x_1266) ;  /* 0x000004e000007945 */ /* 0x000fe20003800000 */
[----:B------:R-:W1:Y:S01]  /*2540*/  SHFL.DOWN PT, R44, R27, 0x2, 0x1f ;  /* 0x08401f001b2c7f89 */ /* 0x000e6200000e0000 */
[----:B------:R-:W-:-:S03]  /*2550*/  ISETP.GT.U32.AND P3, PT, R65, 0x9, PT ;  /* 0x000000094100780c */ /* 0x000fc60003f64070 */
[----:B------:R-:W-:-:S06]  /*2560*/  LEA R87, R65, UR5, 0x4 ;  /* 0x0000000541577c11 */ /* 0x000fcc000f8e20ff */
        /* <DEDUP_REMOVED lines=15> */
[----:B------:R-:W-:Y:S01]  /*2660*/  ISETP.GT.AND P0, PT, R52, 0xf, PT ;  /* 0x0000000f3400780c */ /* 0x000fe20003f04270 */
[----:B------:R-:W-:Y:S02]  /*2670*/  FFMA.FTZ R44, R85, R38, R42 ;  /* 0x00000026552c7223 */ /* 0x000fe4000001002a */
        /* <DEDUP_REMOVED lines=10> */
[----:B------:R-:W1:Y:S04]  /*2720*/  LDS.128 R32, [UR5+0x30] ;  /* 0x00003005ff207984 */ /* 0x000e680008000c00 */
[----:B------:R-:W3:Y:S01]  /*2730*/  LDS.128 R28, [UR5+0x40] ;  /* 0x00004005ff1c7984 */ /* 0x000ee20008000c00 */
[----:B0-----:R-:W-:Y:S01]  /*2740*/  FADD.FTZ R41, R26, R36 ;  /* 0x000000241a297221 */ /* 0x001fe20000010000 */
[----:B--2---:R-:W-:-:S03]  /*2750*/  FADD.FTZ R26, R27, R37 ;  /* 0x000000251b1a7221 */ /* 0x004fc60000010000 */
[----:B------:R-:W-:Y:S01]  /*2760*/  FADD.FTZ R27, R41, R38 ;  /* 0x00000026291b7221 */ /* 0x000fe20000010000 */
[----:B------:R-:W-:Y:S01]  /*2770*/  FADD.FTZ R26, R26, R39 ;  /* 0x000000271a1a7221 */ /* 0x000fe20000010000 */
[----:B------:R-:W0:Y:S02]  /*2780*/  LDS.128 R40, [UR5+0x50] ;  /* 0x00005005ff287984 */ /* 0x000e240008000c00 */
[----:B-1----:R-:W-:Y:S01]  /*2790*/  FADD.FTZ R27, R27, R32 ;  /* 0x000000201b1b7221 */ /* 0x002fe20000010000 */
        /* <DEDUP_REMOVED lines=21> */
[----:B------:R-:W-:Y:S02]  /*28f0*/  FADD.FTZ R32, R26, R33 ;  /* 0x000000211a207221 */ /* 0x000fe40000010000 */
[----:B------:R-:W1:Y:S01]  /*2900*/  LDS.64 R26, [UR5+0xb0] ;  /* 0x0000b005ff1a7984 */ /* 0x000e620008000a00 */
        /* <DEDUP_REMOVED lines=16> */
.L_x_1267:
[----:B------:R-:W-:Y:S05]  /*2a10*/  BSYNC B0 ;  /* 0x0000000000007941 */ /* 0x000fea0003800000 */
.L_x_1266:
        /* <DEDUP_REMOVED lines=318> */
.L_x_1269:
[----:B------:R-:W-:Y:S05]  /*3e00*/  BSYNC B0 ;  /* 0x0000000000007941 */ /* 0x000fea0003800000 */
.L_x_1268:
        /* <DEDUP_REMOVED lines=18> */
.L_x_1271:
[----:B------:R-:W-:Y:S05]  /*3f30*/  BSYNC B0 ;  /* 0x0000000000007941 */ /* 0x000fea0003800000 */
.L_x_1270:
        /* <DEDUP_REMOVED lines=32> */
.L_x_1274:
[----:B-1----:R-:W3:Y:S04]  /*4140*/  LDG.E.STRONG.GPU R30, desc[UR8][R28.64] ;  /* 0x000000081c1e7981 */ /* 0x002ee8000c1ef900 */
[----:B---3--:R-:W-:Y:S01]  /*4150*/  CCTL.IVALL ;  /* 0x00000000ff00798f */ /* 0x008fe20002000000 */
[----:B------:R-:W-:Y:S05]  /*4160*/  YIELD ;  /* 0x0000000000007946 */ /* 0x000fea0003800000 */
[----:B------:R-:W-:-:S13]  /*4170*/  ISETP.NE.AND P0, PT, R30, R35, PT ;  /* 0x000000231e00720c */ /* 0x000fda0003f05270 */
[----:B------:R-:W-:Y:S05]  /*4180*/  @P0 BRA `(.L_x_1274) ;  /* 0xfffffffc00ec0947 */ /* 0x000fea000383ffff */
.L_x_1273:
        /* <DEDUP_REMOVED lines=17> */
.L_x_1278:
        /* <DEDUP_REMOVED lines=115> */
.L_x_1277:
        /* <DEDUP_REMOVED lines=61> */
.L_x_1279:
[----:B------:R-:W-:-:S13]  /*4da0*/  ISETP.NE.OR P0, PT, R39, RZ, P0 ;  /* 0x000000ff2700720c */ /* 0x000fda0000705670 */
[----:B------:R-:W-:Y:S05]  /*4db0*/  @!P0 BRA `(.L_x_1275) ;  /* 0x00000000007c8947 */ /* 0x000fea0003800000 */
.L_x_1276:
        /* <DEDUP_REMOVED lines=31> */
.L_x_1275:
        /* <DEDUP_REMOVED lines=11> */
.L_x_1281:
[----:B------:R-:W-:Y:S05]  /*5060*/  BSYNC B0 ;  /* 0x0000000000007941 */ /* 0x000fea0003800000 */
.L_x_1280:
        /* <DEDUP_REMOVED lines=16> */
.L_x_1272:
        /* <DEDUP_REMOVED lines=14> */
[----:B-12---:R-:W0:Y:S01]  /*5250*/  LDS.64 R26, [UR5+0xc0] ;  /* 0x0000c005ff1a7984 */ /* 0x006e220008000a00 */
        /* <DEDUP_REMOVED lines=22> */
.L_x_1282:
        /* <DEDUP_REMOVED lines=14> */
[----:B------:R-:W-:Y:S01]  /*54a0*/  FMUL.FTZ R14, R14, R67 ;  /* 0x000000430e0e7220 */ /* 0x000fe20000410000 */
[----:B------:R-:W-:Y:S01]  /*54b0*/  IADD3 R33, R27, R33, RZ ;  /* 0x000000211b217210 */ /* 0x000fe20007ffe0ff */
[----:B------:R-:W-:-:S03]  /*54c0*/  FMUL.FTZ R15, R32, R67 ;  /* 0x00000043200f7220 */ /* 0x000fc60000410000 */
[----:B------:R-:W-:-:S05]  /*54d0*/  LEA.HI.X R29, R26, UR13, R33, 0x2, P6 ;  /* 0x0000000d1a1d7c11 */ /* 0x000fca000b0f1421 */
[----:B------:R0:W-:Y:S02]  /*54e0*/  STG.E.64 desc[UR8][R28.64], R14 ;  /* 0x0000000e1c007986 */ /* 0x0001e4000c101b08 */
.L_x_1284:
[----:B------:R-:W-:Y:S05]  /*54f0*/  BSYNC B0 ;  /* 0x0000000000007941 */ /* 0x000fea0003800000 */
.L_x_1283:
        /* <DEDUP_REMOVED lines=19> */
.L_x_1285:
[----:B------:R-:W-:Y:S04]  /*5630*/  BSSY B0, `(.L_x_1286) ;  /* 0x0000013000007945 */ /* 0x000fe80003800000 */
[----:B------:R-:W-:Y:S05]  /*5640*/  @P2 BRA `(.L_x_1287) ;  /* 0x0000000000442947 */ /* 0x000fea0003800000 */
[----:B------:R-:W-:Y:S01]  /*5650*/  ULDC.64 UR12, c[0x0][0x288] ;  /* 0x0000a200000c7ab9 */ /* 0x000fe20000000a00 */
[----:B0-----:R-:W-:Y:S01]  /*5660*/  MOV R14, R88 ;  /* 0x00000058000e7202 */ /* 0x001fe20000000f00 */
[----:B------:R-:W-:Y:S01]  /*5670*/  IMAD R27, R50, UR12, RZ ;  /* 0x0000000c321b7c24 */ /* 0x000fe2000f8e02ff */
[----:B------:R-:W-:Y:S01]  /*5680*/  MOV R15, R91 ;  /* 0x0000005b000f7202 */ /* 0x000fe20000000f00 */
[-C--:B------:R-:W-:Y:S02]  /*5690*/  FFMA.FTZ R26, R71, R30.reuse, R31 ;  /* 0x0000001e471a7223 */ /* 0x080fe4000001001f */
[----:B------:R-:W-:Y:S02]  /*56a0*/  IMAD R29, R62, UR13, R27 ;  /* 0x0000000d3e1d7c24 */ /* 0x000fe4000f8e021b */
[----:B------:R-:W-:Y:S01]  /*56b0*/  FFMA.FTZ R27, R70, R30, R31 ;  /* 0x0000001e461b7223 */ /* 0x000fe2000001001f */
        /* <DEDUP_REMOVED lines=10> */
.L_x_1287:
[----:B------:R-:W-:Y:S05]  /*5760*/  BSYNC B0 ;  /* 0x0000000000007941 */ /* 0x000fea0003800000 */
.L_x_1286:
[----:B------:R-:W-:Y:S05]  /*5770*/  @!P5 BRA `(.L_x_1288) ;  /* 0x000000000048d947 */ /* 0x000fea0003800000 */
[----:B-1----:R-:W-:Y:S01]  /*5780*/  FFMA.FTZ R10, R75, R69, R54 ;  /* 0x000000454b0a7223 */ /* 0x002fe20000010036 */
        /* <DEDUP_REMOVED lines=17> */
.L_x_1288:
        /* <DEDUP_REMOVED lines=19> */
.L_x_1290:
[----:B------:R-:W-:Y:S05]  /*59d0*/  BSYNC B0 ;  /* 0x0000000000007941 */ /* 0x000fea0003800000 */
.L_x_1289:
        /* <DEDUP_REMOVED lines=14> */
[----:B-12---:R-:W-:Y:S01]  /*5ac0*/  FFMA.FTZ R10, R77, R69, R54 ;  /* 0x000000454d0a7223 */ /* 0x006fe20000010036 */
        /* <DEDUP_REMOVED lines=17> */
.L_x_1291:
[----:B------:R-:W-:Y:S04]  /*5be0*/  BSSY B0, `(.L_x_1292) ;  /* 0x0000013000007945 */ /* 0x000fe80003800000 */
[----:B------:R-:W-:Y:S05]  /*5bf0*/  @P4 BRA `(.L_x_1293) ;  /* 0x0000000000444947 */ /* 0x000fea0003800000 */
[----:B------:R-:W-:Y:S01]  /*5c00*/  ULDC.64 UR12, c[0x0][0x288] ;  /* 0x0000a200000c7ab9 */ /* 0x000fe20000000a00 */
[----:B-12---:R-:W-:Y:S01]  /*5c10*/  MOV R10, R88 ;  /* 0x00000058000a7202 */ /* 0x006fe20000000f00 */
[----:B------:R-:W-:Y:S01]  /*5c20*/  IMAD R13, R48, UR12, RZ ;  /* 0x0000000c300d7c24 */ /* 0x000fe2000f8e02ff */
[----:B------:R-:W-:Y:S01]  /*5c30*/  MOV R11, R91 ;  /* 0x0000005b000b7202 */ /* 0x000fe20000000f00 */
[-C--:B------:R-:W-:Y:S02]  /*5c40*/  FFMA.FTZ R12, R77, R30.reuse, R31 ;  /* 0x0000001e4d0c7223 */ /* 0x080fe4000001001f */
[----:B0-----:R-:W-:Y:S02]  /*5c50*/  IMAD R15, R60, UR13, R13 ;  /* 0x0000000d3c0f7c24 */ /* 0x001fe4000f8e020d */
        /* <DEDUP_REMOVED lines=11> */
.L_x_1293:
[----:B------:R-:W-:Y:S05]  /*5d10*/  BSYNC B0 ;  /* 0x0000000000007941 */ /* 0x000fea0003800000 */
.L_x_1292:
[----:B------:R-:W-:Y:S05]  /*5d20*/  @!P5 BRA `(.L_x_1294) ;  /* 0x000000000048d947 */ /* 0x000fea0003800000 */
[----:B-12---:R-:W-:Y:S01]  /*5d30*/  FFMA.FTZ R10, R79, R69, R54 ;  /* 0x000000454f0a7223 */ /* 0x006fe20000010036 */
[----:B------:R-:W-:-:S03]  /*5d40*/  FFMA.FTZ R11, R78, R68, R53 ;  /* 0x000000444e0b7223 */ /* 0x000fc60000010035 */
[----:B---3--:R-:W-:Y:S01]  /*5d50*/  FMUL.FTZ R12, R10, -1.4426950216293334961 ;  /* 0xbfb8aa3b0a0c7820 */ /* 0x008fe20000410000 */
        /* <DEDUP_REMOVED lines=15> */
.L_x_1294:
[----:B------:R-:W-:Y:S04]  /*5e50*/  BSSY B0, `(.L_x_1295) ;  /* 0x0000013000007945 */ /* 0x000fe80003800000 */
[----:B------:R-:W-:Y:S05]  /*5e60*/  @P0 BRA `(.L_x_1296) ;  /* 0x0000000000440947 */ /* 0x000fea0003800000 */
[----:B------:R-:W-:Y:S01]  /*5e70*/  ULDC.64 UR12, c[0x0][0x288] ;  /* 0x0000a200000c7ab9 */ /* 0x000fe20000000a00 */
[----:B-12---:R-:W-:Y:S01]  /*5e80*/  MOV R10, R88 ;  /* 0x00000058000a7202 */ /* 0x006fe20000000f00 */
[----:B---3--:R-:W-:Y:S01]  /*5e90*/  IMAD R12, R6, UR12, RZ ;  /* 0x0000000c060c7c24 */ /* 0x008fe2000f8e02ff */
[----:B------:R-:W-:Y:S01]  /*5ea0*/  MOV R11, R91 ;  /* 0x0000005b000b7202 */ /* 0x000fe20000000f00 */
[-CC-:B------:R-:W-:Y:S01]  /*5eb0*/  FFMA.FTZ R6, R79, R30.reuse, R31.reuse ;  /* 0x0000001e4f067223 */ /* 0x180fe2000001001f */
[----:B------:R-:W-:Y:S01]  /*5ec0*/  FFMA.FTZ R13, R78, R30, R31 ;  /* 0x0000001e4e0d7223 */ /* 0x000fe2000001001f */
[C---:B0-----:R-:W-:Y:S02]  /*5ed0*/  IMAD R15, R59.reuse, UR13, R12 ;  /* 0x0000000d3b0f7c24 */ /* 0x041fe4000f8e020c */
[----:B------:R-:W-:Y:S01]  /*5ee0*/  IMAD.WIDE.U32 R10, R59, UR12, R10 ;  /* 0x0000000c3b0a7c25 */ /* 0x000fe2000f8e000a */
[----:B------:R-:W-:-:S03]  /*5ef0*/  ULDC.64 UR12, c[0x0][0x210] ;  /* 0x00008400000c7ab9 */ /* 0x000fc60000000a00 */
[----:B------:R-:W-:Y:S01]  /*5f00*/  FFMA.FTZ R6, R69, R18, -R6 ;  /* 0x0000001245067223 */ /* 0x000fe20000010806 */
[----:B------:R-:W-:Y:S01]  /*5f10*/  FFMA.FTZ R16, R68, R19, -R13 ;  /* 0x0000001344107223 */ /* 0x000fe2000001080d */
[----:B------:R-:W-:Y:S02]  /*5f20*/  LEA R12, P0, R10, UR12, 0x2 ;  /* 0x0000000c0a0c7c11 */ /* 0x000fe4000f8010ff */
[----:B------:R-:W-:Y:S01]  /*5f30*/  FMUL.FTZ R14, R6, R67 ;  /* 0x00000043060e7220 */ /* 0x000fe20000410000 */
[----:B------:R-:W-:-:S04]  /*5f40*/  IADD3 R15, R11, R15, RZ ;  /* 0x0000000f0b0f7210 */ /* 0x000fc80007ffe0ff */
[----:B------:R-:W-:Y:S01]  /*5f50*/  LEA.HI.X R13, R10, UR13, R15, 0x2, P0 ;  /* 0x0000000d0a0d7c11 */ /* 0x000fe200080f140f */
[----:B------:R-:W-:-:S05]  /*5f60*/  FMUL.FTZ R15, R16, R67 ;  /* 0x00000043100f7220 */ /* 0x000fca0000410000 */
[----:B------:R4:W-:Y:S02]  /*5f70*/  STG.E.64 desc[UR8][R12.64], R14 ;  /* 0x0000000e0c007986 */ /* 0x0009e4000c101b08 */
.L_x_1296:
[----:B------:R-:W-:Y:S05]  /*5f80*/  BSYNC B0 ;  /* 0x0000000000007941 */ /* 0x000fea0003800000 */
.L_x_1295:
[----:B------:R-:W-:Y:S05]  /*5f90*/  @!P5 BRA `(.L_x_1297) ;  /* 0x000000000048d947 */ /* 0x000fea0003800000 */
[----:B------:R-:W-:Y:S01]  /*5fa0*/  FFMA.FTZ R6, R81, R69, R54 ;  /* 0x0000004551067223 */ /* 0x000fe20000010036 */
[----:B-12---:R-:W-:-:S03]  /*5fb0*/  FFMA.FTZ R10, R80, R68, R53 ;  /* 0x00000044500a7223 */ /* 0x006fc60000010035 */
[----:B------:R-:W-:Y:S01]  /*5fc0*/  FMUL.FTZ R11, R6, -1.4426950216293334961 ;  /* 0xbfb8aa3b060b7820 */ /* 0x000fe20000410000 */
[----:B0--34-:R-:W-:-:S05]  /*5fd0*/  FMUL.FTZ R14, R10, -1.4426950216293334961 ;  /* 0xbfb8aa3b0a0e7820 */ /* 0x019fca0000410000 */
        /* <DEDUP_REMOVED lines=14> */
.L_x_1297:
[----:B------:R-:W-:Y:S04]  /*60c0*/  BSSY B0, `(.L_x_1298) ;  /* 0x0000013000007945 */ /* 0x000fe80003800000 */
[----:B------:R-:W-:Y:S05]  /*60d0*/  @P2 BRA `(.L_x_1299) ;  /* 0x0000000000442947 */ /* 0x000fea0003800000 */
[----:B------:R-:W-:Y:S01]  /*60e0*/  ULDC.64 UR12, c[0x0][0x288] ;  /* 0x0000a200000c7ab9 */ /* 0x000fe20000000a00 */
[----:B------:R-:W-:Y:S01]  /*60f0*/  MOV R6, R88 ;  /* 0x0000005800067202 */ /* 0x000fe20000000f00 */
[----:B-12---:R-:W-:Y:S01]  /*6100*/  IMAD R11, R7, UR12, RZ ;  /* 0x0000000c070b7c24 */ /* 0x006fe2000f8e02ff */
[----:B------:R-:W-:Y:S01]  /*6110*/  MOV R7, R91 ;  /* 0x0000005b00077202 */ /* 0x000fe20000000f00 */
[-C--:B------:R-:W-:Y:S02]  /*6120*/  FFMA.FTZ R10, R81, R30.reuse, R31 ;  /* 0x0000001e510a7223 */ /* 0x080fe4000001001f */
[----:B---34-:R-:W-:Y:S02]  /*6130*/  IMAD R13, R58, UR13, R11 ;  /* 0x0000000d3a0d7c24 */ /* 0x018fe4000f8e020b */
        /* <DEDUP_REMOVED lines=11> */
.L_x_1299:
[----:B------:R-:W-:Y:S05]  /*61f0*/  BSYNC B0 ;  /* 0x0000000000007941 */ /* 0x000fea0003800000 */
.L_x_1298:
[----:B------:R-:W-:Y:S05]  /*6200*/  @!P5 BRA `(.L_x_1300) ;  /* 0x000000000048d947 */ /* 0x000fea0003800000 */
[----:B------:R-:W-:Y:S01]  /*6210*/  FFMA.FTZ R6, R83, R69, R54 ;  /* 0x0000004553067223 */ /* 0x000fe20000010036 */
[----:B------:R-:W-:-:S03]  /*6220*/  FFMA.FTZ R7, R82, R68, R53 ;  /* 0x0000004452077223 */ /* 0x000fc60000010035 */
[----:B-12---:R-:W-:Y:S01]  /*6230*/  FMUL.FTZ R10, R6, -1.4426950216293334961 ;  /* 0xbfb8aa3b060a7820 */ /* 0x006fe20000410000 */
[----:B---34-:R-:W-:-:S05]  /*6240*/  FMUL.FTZ R12, R7, -1.4426950216293334961 ;  /* 0xbfb8aa3b070c7820 */ /* 0x018fca0000410000 */
[----:B------:R-:W1:Y:S08]  /*6250*/  MUFU.EX2 R10, R10 ;  /* 0x0000000a000a7308 */ /* 0x000e700000000800 */
[----:B------:R-:W2:Y:S01]  /*6260*/  MUFU.EX2 R12, R12 ;  /* 0x0000000c000c7308 */ /* 0x000ea20000000800 */
[----:B-1----:R-:W-:-:S07]  /*6270*/  FADD.FTZ R11, R10, 1 ;  /* 0x3f8000000a0b7421 */ /* 0x002fce0000010000 */
[----:B------:R-:W1:Y:S01]  /*6280*/  MUFU.RCP R11, R11 ;  /* 0x0000000b000b7308 */ /* 0x000e620000001000 */
[----:B--2---:R-:W-:-:S07]  /*6290*/  FADD.FTZ R13, R12, 1 ;  /* 0x3f8000000c0d7421 */ /* 0x004fce0000010000 */
        /* <DEDUP_REMOVED lines=9> */
.L_x_1300:
[----:B------:R-:W-:Y:S04]  /*6330*/  BSSY B0, `(.L_x_1301) ;  /* 0x0000013000007945 */ /* 0x000fe80003800000 */
[----:B------:R-:W-:Y:S05]  /*6340*/  @P3 BRA `(.L_x_1302) ;  /* 0x0000000000443947 */ /* 0x000fea0003800000 */
[----:B------:R-:W-:Y:S01]  /*6350*/  ULDC.64 UR12, c[0x0][0x288] ;  /* 0x0000a200000c7ab9 */ /* 0x000fe20000000a00 */
[----:B------:R-:W-:Y:S01]  /*6360*/  MOV R6, R88 ;  /* 0x0000005800067202 */ /* 0x000fe20000000f00 */
[----:B--234-:R-:W-:Y:S01]  /*6370*/  IMAD R12, R8, UR12, RZ ;  /* 0x0000000c080c7c24 */ /* 0x01cfe2000f8e02ff */
[----:B------:R-:W-:Y:S01]  /*6380*/  MOV R7, R91 ;  /* 0x0000005b00077202 */ /* 0x000fe20000000f00 */
[----:B------:R-:W-:Y:S02]  /*6390*/  FFMA.FTZ R8, R83, R30, R31 ;  /* 0x0000001e53087223 */ /* 0x000fe4000001001f */
[C---:B------:R-:W-:Y:S02]  /*63a0*/  IMAD R13, R57.reuse, UR13, R12 ;  /* 0x0000000d390d7c24 */ /* 0x040fe4000f8e020c */
[----:B-1----:R-:W-:-:S04]  /*63b0*/  IMAD.WIDE.U32 R10, R57, UR12, R6 ;  /* 0x0000000c390a7c25 */ /* 0x002fc8000f8e0006 */
[----:B------:R-:W-:Y:S01]  /*63c0*/  FFMA.FTZ R7, R82, R30, R31 ;  /* 0x0000001e52077223 */ /* 0x000fe2000001001f */
[----:B------:R-:W-:Y:S01]  /*63d0*/  ULDC.64 UR12, c[0x0][0x210] ;  /* 0x00008400000c7ab9 */ /* 0x000fe20000000a00 */
[----:B------:R-:W-:Y:S01]  /*63e0*/  FFMA.FTZ R8, R69, R22, -R8 ;  /* 0x0000001645087223 */ /* 0x000fe20000010808 */
[----:B------:R-:W-:Y:S01]  /*63f0*/  LEA R6, P0, R10, UR12, 0x2 ;  /* 0x0000000c0a067c11 */ /* 0x000fe2000f8010ff */
[----:B0-----:R-:W-:Y:S01]  /*6400*/  FFMA.FTZ R14, R68, R23, -R7 ;  /* 0x00000017440e7223 */ /* 0x001fe20000010807 */
[----:B------:R-:W-:Y:S01]  /*6410*/  IADD3 R13, R11, R13, RZ ;  /* 0x0000000d0b0d7210 */ /* 0x000fe20007ffe0ff */
[----:B------:R-:W-:-:S03]  /*6420*/  FMUL.FTZ R12, R8, R67 ;  /* 0x00000043080c7220 */ /* 0x000fc60000410000 */
[----:B------:R-:W-:Y:S01]  /*6430*/  LEA.HI.X R7, R10, UR13, R13, 0x2, P0 ;  /* 0x0000000d0a077c11 */ /* 0x000fe200080f140d */
[----:B------:R-:W-:-:S05]  /*6440*/  FMUL.FTZ R13, R14, R67 ;  /* 0x000000430e0d7220 */ /* 0x000fca0000410000 */
[----:B------:R0:W-:Y:S02]  /*6450*/  STG.E.64 desc[UR8][R6.64], R12 ;  /* 0x0000000c06007986 */ /* 0x0001e4000c101b08 */
.L_x_1302:
[----:B------:R-:W-:Y:S05]  /*6460*/  BSYNC B0 ;  /* 0x0000000000007941 */ /* 0x000fea0003800000 */
.L_x_1301:
        /* <DEDUP_REMOVED lines=9> */
[----:B-12---:R-:W-:-:S07]  /*6500*/  FADD.FTZ R10, R8, 1 ;  /* 0x3f800000080a7421 */ /* 0x006fce0000010000 */
[----:B------:R-:W3:Y:S01]  /*6510*/  MUFU.RCP R10, R10 ;  /* 0x0000000a000a7308 */ /* 0x000ee20000001000 */
[----:B0-----:R-:W-:Y:S01]  /*6520*/  FADD.FTZ R11, -R7, 1 ;  /* 0x3f800000070b7421 */ /* 0x001fe20000010100 */
[----:B------:R-:W-:-:S03]  /*6530*/  FMUL.FTZ R24, R24, R7 ;  /* 0x0000000718187220 */ /* 0x000fc60000410000 */
[----:B------:R-:W-:Y:S01]  /*6540*/  FFMA.FTZ R11, R54, R11, 1 ;  /* 0x3f800000360b7423 */ /* 0x000fe2000001000b */
[----:B---34-:R-:W-:Y:S01]  /*6550*/  FADD.FTZ R12, -R10, 1 ;  /* 0x3f8000000a0c7421 */ /* 0x018fe20000010100 */
[----:B------:R-:W-:Y:S02]  /*6560*/  FMUL.FTZ R25, R25, R10 ;  /* 0x0000000a19197220 */ /* 0x000fe40000410000 */
[----:B------:R-:W-:Y:S01]  /*6570*/  FMUL.FTZ R24, R24, R11 ;  /* 0x0000000b18187220 */ /* 0x000fe20000410000 */
[----:B------:R-:W-:-:S04]  /*6580*/  FFMA.FTZ R12, R53, R12, 1 ;  /* 0x3f800000350c7423 */ /* 0x000fc8000001000c */
[----:B------:R-:W-:-:S07]  /*6590*/  FMUL.FTZ R25, R25, R12 ;  /* 0x0000000c19197220 */ /* 0x000fce0000410000 */
.L_x_1303:
[----:B------:R-:W-:Y:S04]  /*65a0*/  BSSY B0, `(.L_x_1304) ;  /* 0x0000012000007945 */ /* 0x000fe80003800000 */
[----:B------:R-:W-:Y:S05]  /*65b0*/  @P6 BRA `(.L_x_1305) ;  /* 0x0000000000406947 */ /* 0x000fea0003800000 */
[----:B------:R-:W-:Y:S01]  /*65c0*/  ULDC.64 UR12, c[0x0][0x288] ;  /* 0x0000a200000c7ab9 */ /* 0x000fe20000000a00 */
[----:B------:R-:W-:Y:S01]  /*65d0*/  MOV R89, R91 ;  /* 0x0000005b00597202 */ /* 0x000fe20000000f00 */
[----:B------:R-:W-:Y:S02]  /*65e0*/  IMAD R9, R9, UR12, RZ ;  /* 0x0000000c09097c24 */ /* 0x000fe4000f8e02ff */
[-CC-:B0-----:R-:W-:Y:S01]  /*65f0*/  FFMA.FTZ R6, R85, R30.reuse, R31.reuse ;  /* 0x0000001e55067223 */ /* 0x181fe2000001001f */
[----:B------:R-:W-:Y:S01]  /*6600*/  FFMA.FTZ R31, R84, R30, R31 ;  /* 0x0000001e541f7223 */ /* 0x000fe2000001001f */
[----:B------:R-:W-:-:S04]  /*6610*/  IMAD.WIDE.U32 R88, R56, UR12, R88 ;  /* 0x0000000c38587c25 */ /* 0x000fc8000f8e0058 */
[----:B------:R-:W-:Y:S01]  /*6620*/  FFMA.FTZ R24, R69, R24, -R6 ;  /* 0x0000001845187223 */ /* 0x000fe20000010806 */
[----:B------:R-:W-:Y:S01]  /*6630*/  FFMA.FTZ R68, R68, R25, -R31 ;  /* 0x0000001944447223 */ /* 0x000fe2000001081f */
[----:B------:R-:W-:Y:S01]  /*6640*/  IMAD R9, R56, UR13, R9 ;  /* 0x0000000d38097c24 */ /* 0x000fe2000f8e0209 */
[----:B------:R-:W-:Y:S01]  /*6650*/  ULDC.64 UR12, c[0x0][0x210] ;  /* 0x00008400000c7ab9 */ /* 0x000fe20000000a00 */
[-C--:B------:R-:W-:Y:S01]  /*6660*/  FMUL.FTZ R24, R24, R67.reuse ;  /* 0x0000004318187220 */ /* 0x080fe20000410000 */
[----:B------:R-:W-:Y:S01]  /*6670*/  LEA R6, P0, R88, UR12, 0x2 ;  /* 0x0000000c58067c11 */ /* 0x000fe2000f8010ff */
[----:B------:R-:W-:Y:S01]  /*6680*/  FMUL.FTZ R25, R68, R67 ;  /* 0x0000004344197220 */ /* 0x000fe20000410000 */
[----:B------:R-:W-:-:S04]  /*6690*/  IADD3 R9, R89, R9, RZ ;  /* 0x0000000959097210 */ /* 0x000fc80007ffe0ff */
[----:B------:R-:W-:-:S05]  /*66a0*/  LEA.HI.X R7, R88, UR13, R9, 0x2, P0 ;  /* 0x0000000d58077c11 */ /* 0x000fca00080f1409 */
[----:B------:R0:W-:Y:S02]  /*66b0*/  STG.E.64 desc[UR8][R6.64], R24 ;  /* 0x0000001806007986 */ /* 0x0001e4000c101b08 */
.L_x_1305:
[----:B------:R-:W-:Y:S05]  /*66c0*/  BSYNC B0 ;  /* 0x0000000000007941 */ /* 0x000fea0003800000 */
.L_x_1304:
[----:B0-----:R-:W0:Y:S01]  /*66d0*/  LDC R7, c[0x0][0x10] ;  /* 0x00000400ff077b82 */ /* 0x001e220000000800 */
[----:B------:R-:W-:Y:S02]  /*66e0*/  IADD3 R55, R55, 0x1, RZ ;  /* 0x0000000137377810 */ /* 0x000fe40007ffe0ff */
[----:B0-----:R-:W-:-:S04]  /*66f0*/  IADD3 R64, R7, R64, RZ ;  /* 0x0000004007407210 */ /* 0x001fc80007ffe0ff */
[----:B------:R-:W-:-:S13]  /*6700*/  ISETP.GE.AND P0, PT, R64, UR4, PT ;  /* 0x0000000440007c0c */ /* 0x000fda000bf06270 */
[----:B------:R-:W-:Y:S05]  /*6710*/  @!P0 BRA `(.L_x_1306) ;  /* 0xffffff9c00088947 */ /* 0x000fea000383ffff */
.L_x_1255:
[----:B------:R-:W0:Y:S01]  /*6720*/  LDC R4, c[0x0][0xc] ;  /* 0x00000300ff047b82 */ /* 0x000e220000000800 */
[----:B------:R-:W-:Y:S01]  /*6730*/  ISETP.NE.AND P1, PT, R65, RZ, PT ;  /* 0x000000ff4100720c */ /* 0x000fe20003f25270 */
[----:B------:R-:W-:Y:S06]  /*6740*/  BSSY B0, `(.L_x_1307) ;  /* 0x0000011000007945 */ /* 0x000fec0003800000 */
[----:B------:R-:W5:Y:S08]  /*6750*/  LDC R7, c[0x0][0x10] ;  /* 0x00000400ff077b82 */ /* 0x000f700000000800 */
[----:B------:R-:W1:Y:S01]  /*6760*/  LDC.64 R2, c[0x0][0x258] ;  /* 0x00009600ff027b82 */ /* 0x000e620000000a00 */
[----:B0-----:R-:W-:-:S02]  /*6770*/  ISETP.NE.AND P0, PT, R4, 0x1, PT ;  /* 0x000000010400780c */ /* 0x001fc40003f05270 */
[----:B-----5:R-:W-:-:S04]  /*6780*/  SHF.L.U32 R0, R7, 0x1, RZ ;  /* 0x0000000107007819 */ /* 0x020fc800000006ff */
[----:B------:R-:W-:-:S05]  /*6790*/  SEL R5, R0, RZ, P0 ;  /* 0x000000ff00057207 */ /* 0x000fca0000000000 */
[----:B-1----:R-:W-:Y:S01]  /*67a0*/  IMAD.WIDE.U32 R2, R5, 0x4, R2 ;  /* 0x0000000405027825 */ /* 0x002fe200078e0002 */
        /* <DEDUP_REMOVED lines=10> */
.L_x_1308:
[----:B------:R-:W-:Y:S05]  /*6850*/  BSYNC B0 ;  /* 0x0000000000007941 */ /* 0x000fea0003800000 */
.L_x_1307:
        /* <DEDUP_REMOVED lines=11> */
.L_x_1310:
[----:B------:R-:W5:Y:S04]  /*6910*/  LDG.E.STRONG.GPU R5, desc[UR8][R2.64] ;  /* 0x0000000802057981 */ /* 0x000f68000c1ef900 */
[----:B-----5:R-:W-:Y:S01]  /*6920*/  CCTL.IVALL ;  /* 0x00000000ff00798f */ /* 0x020fe20002000000 */
[----:B------:R-:W-:Y:S05]  /*6930*/  YIELD ;  /* 0x0000000000007946 */ /* 0x000fea0003800000 */
[----:B------:R-:W-:-:S13]  /*6940*/  ISETP.NE.AND P0, PT, R5, R0, PT ;  /* 0x000000000500720c */ /* 0x000fda0003f05270 */
[----:B------:R-:W-:Y:S05]  /*6950*/  @P0 BRA `(.L_x_1310) ;  /* 0xfffffffc00ec0947 */ /* 0x000fea000383ffff */
.L_x_1309:
        /* <DEDUP_REMOVED lines=13> */
[----:B---34-:R-:W0:Y:S01]  /*6a30*/  LDC.64 R14, c[0x0][0x218] ;  /* 0x00008600ff0e7b82 */ /* 0x018e220000000a00 */
        /* <DEDUP_REMOVED lines=10> */
.L_x_1311:
[----:B------:R-:W-:-:S04]  /*6ae0*/  LEA R6, P0, R65, UR4, 0x2 ;  /* 0x0000000441067c11 */ /* 0x000fc8000f8010ff */
[----:B------:R-:W-:Y:S02]  /*6af0*/  LEA.HI.X R7, R65, UR5, R0, 0x2, P0 ;  /* 0x0000000541077c11 */ /* 0x000fe400080f1400 */
[-C--:B------:R-:W-:Y:S02]  /*6b00*/  LEA R8, P0, R18, R6.reuse, 0x2 ;  /* 0x0000000612087211 */ /* 0x080fe400078010ff */
[-C--:B--2---:R-:W-:Y:S01]  /*6b10*/  LEA R12, P2, R27, R6.reuse, 0x2 ;  /* 0x000000061b0c7211 */ /* 0x084fe200078410ff */
        /* <DEDUP_REMOVED lines=19> */
[----:B---3--:R-:W-:Y:S05]  /*6c50*/  @P0 BRA `(.L_x_1311) ;  /* 0xfffffffc00a00947 */ /* 0x008fea000383ffff */
[----:B------:R-:W-:Y:S05]  /*6c60*/  EXIT ;  /* 0x000000000000794d */ /* 0x000fea0003800000 */
.L_x_1312:
        /* <DEDUP_REMOVED lines=9> */
.L_x_2310:


//--------------------- .text._Z35group_norm_nhwc_bwd_one_pass_kernelI11Fp32IOFp16WLi64ELi20ELi640EEv26Group_norm_nhwc_bwd_params --------------------------
	.section	.text._Z35group_norm_nhwc_bwd_one_pass_kernelI11Fp32IOFp16WLi64ELi20ELi640EEv26Group_norm_nhwc_bwd_params,"ax",@progbits
	.align	128
        .global         _Z35group_norm_nhwc_bwd_one_pass_kernelI11Fp32IOFp16WLi64ELi20ELi640EEv26Group_norm_nhwc_bwd_params
        .type           _Z35group_norm_nhwc_bwd_one_pass_kernelI11Fp32IOFp16WLi64ELi20ELi640EEv26Group_norm_nhwc_bwd_params,@function
        .size           _Z35group_norm_nhwc_bwd_one_pass_kernelI11Fp32IOFp16WLi64ELi20ELi640EEv26Group_norm_nhwc_bwd_params,(.L_x_2311 - _Z35group_norm_nhwc_bwd_one_pass_kernelI11Fp32IOFp16WLi64ELi20ELi640EEv26Group_norm_nhwc_bwd_params)
        .other          _Z35group_norm_nhwc_bwd_one_pass_kernelI11Fp32IOFp16WLi64ELi20ELi640EEv26Group_norm_nhwc_bwd_params,@"STO_CUDA_ENTRY STV_DEFAULT"
_Z35group_norm_nhwc_bwd_one_pass_kernelI11Fp32IOFp16WLi64ELi20ELi640EEv26Group_norm_nhwc_bwd_params:
.text._Z35group_norm_nhwc_bwd_one_pass_kernelI11Fp32IOFp16WLi64ELi20ELi640EEv26Group_norm_nhwc_bwd_params:
        /* <DEDUP_REMOVED lines=46> */
.L_x_1336:
        /* <DEDUP_REMOVED lines=94> */
[----:B------:R-:W-:Y:S01]  /*08c0*/  MOV R39, RZ ;  /* 0x000000ff00277202 */ /* 0x000fe20000000f00 */
[----:B--2---:R-:W-:-:S02]  /*08d0*/  @P0 HADD2.F32 R41, -RZ, R15.H0_H0 ;  /* 0x2000000fff290230 */ /* 0x004fc40000004100 */
[----:B---3--:R-:W-:Y:S02]  /*08e0*/  @P0 HADD2.F32 R39, -RZ, R14.H0_H0 ;  /* 0x2000000eff270230 */ /* 0x008fe40000004100 */
[----:B----4-:R-:W-:Y:S02]  /*08f0*/  HADD2.F32 R36, -RZ, R36.H0_H0 ;  /* 0x20000024ff247230 */ /* 0x010fe40000004100 */
[----:B------:R-:W-:-:S07]  /*0900*/  HADD2.F32 R3, -RZ, R3.H0_H0 ;  /* 0x20000003ff037230 */ /* 0x000fce0000004100 */
.L_x_1315:
[----:B------:R-:W-:Y:S05]  /*0910*/  BSYNC B0 ;  /* 0x0000000000007941 */ /* 0x000fea0003800000 */
.L_x_1314:
        /* <DEDUP_REMOVED lines=25> */
.L_x_1316:
        /* <DEDUP_REMOVED lines=98> */
.L_x_1318:
[----:B------:R-:W-:Y:S05]  /*10d0*/  BSYNC B0 ;  /* 0x0000000000007941 */ /* 0x000fea0003800000 */
.L_x_1317:
        /* <DEDUP_REMOVED lines=318> */
.L_x_1320:
[----:B------:R-:W-:Y:S05]  /*24c0*/  BSYNC B0 ;  /* 0x0000000000007941 */ /* 0x000fea0003800000 */
.L_x_1319:
        /* <DEDUP_REMOVED lines=20> */
.L_x_1322:
[----:B------:R-:W-:Y:S05]  /*2610*/  BSYNC B0 ;  /* 0x0000000000007941 */ /* 0x000fea0003800000 */
.L_x_1321:
        /* <DEDUP_REMOVED lines=34> */
.L_x_1325:
[----:B------:R-:W2:Y:S04]  /*2840*/  LDG.E.STRONG.GPU R14, desc[UR14][R10.64] ;  /* 0x0000000e0a0e7981 */ /* 0x000ea8000c1ef900 */
[----:B--2---:R-:W-:Y:S01]  /*2850*/  CCTL.IVALL ;  /* 0x00000000ff00798f */ /* 0x004fe20002000000 */
[----:B------:R-:W-:Y:S05]  /*2860*/  YIELD ;  /* 0x0000000000007946 */ /* 0x000fea0003800000 */
[----:B------:R-:W-:-:S13]  /*2870*/  ISETP.NE.AND P0, PT, R14, R17, PT ;  /* 0x000000110e00720c */ /* 0x000fda0003f05270 */
[----:B------:R-:W-:Y:S05]  /*2880*/  @P0 BRA `(.L_x_1325) ;  /* 0xfffffffc00ec0947 */ /* 0x000fea000383ffff */
.L_x_1324:
        /* <DEDUP_REMOVED lines=17> */
.L_x_1329:
        /* <DEDUP_REMOVED lines=115> */
.L_x_1328:
        /* <DEDUP_REMOVED lines=61> */
.L_x_1330:
[----:B------:R-:W-:-:S13]  /*34a0*/  ISETP.NE.OR P0, PT, R10, RZ, P0 ;  /* 0x000000ff0a00720c */ /* 0x000fda0000705670 */
[----:B------:R-:W-:Y:S05]  /*34b0*/  @!P0 BRA `(.L_x_1326) ;  /* 0x00000000007c8947 */ /* 0x000fea0003800000 */
.L_x_1327:
        /* <DEDUP_REMOVED lines=31> */
.L_x_1326:
        /* <DEDUP_REMOVED lines=11> */
.L_x_1332:
[----:B------:R-:W-:Y:S05]  /*3760*/  BSYNC B0 ;  /* 0x0000000000007941 */ /* 0x000fea0003800000 */
.L_x_1331:
        /* <DEDUP_REMOVED lines=16> */
.L_x_1323:
        /* <DEDUP_REMOVED lines=26> */
.L_x_1333:
        /* <DEDUP_REMOVED lines=22> */
.L_x_1335:
[----:B------:R-:W-:Y:S05]  /*3b70*/  BSYNC B0 ;  /* 0x0000000000007941 */ /* 0x000fea0003800000 */
.L_x_1334:
[----:B------:R-:W-:Y:S01]  /*3b80*/  ULDC UR6, c[0x0][0x10] ;  /* 0x0000040000067ab9 */ /* 0x000fe20000000800 */
[----:B------:R-:W-:Y:S02]  /*3b90*/  UIADD3 UR4, UR4, 0x1, URZ ;  /* 0x0000000104047890 */ /* 0x000fe4000fffe03f */
[----:B------:R-:W-:-:S04]  /*3ba0*/  UIADD3 UR8, UR6, UR8, URZ ;  /* 0x0000000806087290 */ /* 0x000fc8000fffe03f */
[----:B------:R-:W-:-:S06]  /*3bb0*/  UISETP.GE.AND UP0, UPT, UR8, UR5, UPT ;  /* 0x000000050800728c */ /* 0x000fcc000bf06270 */
[----:B------:R-:W-:-:S13]  /*3bc0*/  PLOP3.LUT P0, PT, PT, PT, UP0, 0x80, 0x0 ;  /* 0x000000000000781c */ /* 0x000fda0003f0f008 */
[----:B------:R-:W-:Y:S05]  /*3bd0*/  @!P0 BRA `(.L_x_1336) ;  /* 0xffffffc400c08947 */ /* 0x000fea000383ffff */
.L_x_1313:
        /* <DEDUP_REMOVED lines=19> */
.L_x_1338:
[----:B------:R-:W-:Y:S05]  /*3d10*/  BSYNC B0 ;  /* 0x0000000000007941 */ /* 0x000fea0003800000 */
.L_x_1337:
        /* <DEDUP_REMOVED lines=11> */
.L_x_1340:
[----:B------:R-:W2:Y:S04]  /*3dd0*/  LDG.E.STRONG.GPU R5, desc[UR14][R2.64] ;  /* 0x0000000e02057981 */ /* 0x000ea8000c1ef900 */
[----:B--2---:R-:W-:Y:S01]  /*3de0*/  CCTL.IVALL ;  /* 0x00000000ff00798f */ /* 0x004fe20002000000 */
[----:B------:R-:W-:Y:S05]  /*3df0*/  YIELD ;  /* 0x0000000000007946 */ /* 0x000fea0003800000 */
[----:B------:R-:W-:-:S13]  /*3e00*/  ISETP.NE.AND P0, PT, R5, R4, PT ;  /* 0x000000040500720c */ /* 0x000fda0003f05270 */
[----:B------:R-:W-:Y:S05]  /*3e10*/  @P0 BRA `(.L_x_1340) ;  /* 0xfffffffc00ec0947 */ /* 0x000fea000383ffff */
.L_x_1339:
        /* <DEDUP_REMOVED lines=25> */
.L_x_1341:
        /* <DEDUP_REMOVED lines=19> */
[----:B----4-:R-:W-:Y:S02]  /*40e0*/  F2FP.F16.F32.PACK_AB R3, R14, R3 ;  /* 0x000000030e03723e */ /* 0x010fe400000000ff */
[----:B-----5:R-:W-:-:S03]  /*40f0*/  F2FP.F16.F32.PACK_AB R21, R19, R16 ;  /* 0x000000101315723e */ /* 0x020fc600000000ff */
[----:B------:R3:W-:Y:S04]  /*4100*/  STG.E desc[UR14][R8.64], R3 ;  /* 0x0000000308007986 */ /* 0x0007e8000c10190e */
[----:B------:R3:W-:Y:S02]  /*4110*/  STG.E desc[UR14][R10.64], R21 ;  /* 0x000000150a007986 */ /* 0x0007e4000c10190e */
[----:B------:R-:W-:Y:S05]  /*4120*/  @P0 BRA `(.L_x_1341) ;  /* 0xfffffffc00a00947 */ /* 0x000fea000383ffff */
[----:B------:R-:W-:Y:S05]  /*4130*/  EXIT ;  /* 0x000000000000794d */ /* 0x000fea0003800000 */
.L_x_1342:
        /* <DEDUP_REMOVED lines=12> */
.L_x_2311:


//--------------------- .text._Z35group_norm_nhwc_bwd_one_pass_kernelI11Fp32IOFp16WLi128ELi20ELi640EEv26Group_norm_nhwc_bwd_params --------------------------
	.section	.text._Z35group_norm_nhwc_bwd_one_pass_kernelI11Fp32IOFp16WLi128ELi20ELi640EEv26Group_norm_nhwc_bwd_params,"ax",@progbits
	.align	128
        .global         _Z35group_norm_nhwc_bwd_one_pass_kernelI11Fp32IOFp16WLi128ELi20ELi640EEv26Group_norm_nhwc_bwd_params
        .type           _Z35group_norm_nhwc_bwd_one_pass_kernelI11Fp32IOFp16WLi128ELi20ELi640EEv26Group_norm_nhwc_bwd_params,@function
        .size           _Z35group_norm_nhwc_bwd_one_pass_kernelI11Fp32IOFp16WLi128ELi20ELi640EEv26Group_norm_nhwc_bwd_params,(.L_x_2312 - _Z35group_norm_nhwc_bwd_one_pass_kernelI11Fp32IOFp16WLi128ELi20ELi640EEv26Group_norm_nhwc_bwd_params)
        .other          _Z35group_norm_nhwc_bwd_one_pass_kernelI11Fp32IOFp16WLi128ELi20ELi640EEv26Group_norm_nhwc_bwd_params,@"STO_CUDA_ENTRY STV_DEFAULT"
_Z35group_norm_nhwc_bwd_one_pass_kernelI11Fp32IOFp16WLi128ELi20ELi640EEv26Group_norm_nhwc_bwd_params:
.text._Z35group_norm_nhwc_bwd_one_pass_kernelI11Fp32IOFp16WLi128ELi20ELi640EEv26Group_norm_nhwc_bwd_params:
        /* <DEDUP_REMOVED lines=47> */
.L_x_1370:
        /* <DEDUP_REMOVED lines=119> */
[----:B--2---:R-:W-:-:S02]  /*0a60*/  @P0 HADD2.F32 R37, -RZ, R3.H0_H0 ;  /* 0x20000003ff250230 */ /* 0x004fc40000004100 */
[----:B---3--:R-:W-:Y:S02]  /*0a70*/  @P0 HADD2.F32 R35, -RZ, R0.H0_H0 ;  /* 0x20000000ff230230 */ /* 0x008fe40000004100 */
[----:B----4-:R-:W-:Y:S02]  /*0a80*/  HADD2.F32 R39, -RZ, R39.H0_H0 ;  /* 0x20000027ff277230 */ /* 0x010fe40000004100 */
[----:B------:R-:W-:-:S07]  /*0a90*/  HADD2.F32 R34, -RZ, R34.H0_H0 ;  /* 0x20000022ff227230 */ /* 0x000fce0000004100 */
.L_x_1345:
[----:B------:R-:W-:Y:S05]  /*0aa0*/  BSYNC B0 ;  /* 0x0000000000007941 */ /* 0x000fea0003800000 */
.L_x_1344:
        /* <DEDUP_REMOVED lines=29> */
.L_x_1346:
        /* <DEDUP_REMOVED lines=26> */
.L_x_1347:
        /* <DEDUP_REMOVED lines=104> */
.L_x_1349:
[----:B------:R-:W-:Y:S05]  /*14a0*/  BSYNC B0 ;  /* 0x0000000000007941 */ /* 0x000fea0003800000 */
.L_x_1348:
        /* <DEDUP_REMOVED lines=318> */
.L_x_1351:
[----:B------:R-:W-:Y:S05]  /*2890*/  BSYNC B0 ;  /* 0x0000000000007941 */ /* 0x000fea0003800000 */
.L_x_1350:
        /* <DEDUP_REMOVED lines=20> */
.L_x_1353:
[----:B------:R-:W-:Y:S05]  /*29e0*/  BSYNC B0 ;  /* 0x0000000000007941 */ /* 0x000fea0003800000 */
.L_x_1352:
        /* <DEDUP_REMOVED lines=34> */
.L_x_1356:
[----:B------:R-:W2:Y:S04]  /*2c10*/  LDG.E.STRONG.GPU R10, desc[UR14][R8.64] ;  /* 0x0000000e080a7981 */ /* 0x000ea8000c1ef900 */
[----:B--2---:R-:W-:Y:S01]  /*2c20*/  CCTL.IVALL ;  /* 0x00000000ff00798f */ /* 0x004fe20002000000 */
[----:B------:R-:W-:Y:S05]  /*2c30*/  YIELD ;  /* 0x0000000000007946 */ /* 0x000fea0003800000 */
[----:B------:R-:W-:-:S13]  /*2c40*/  ISETP.NE.AND P0, PT, R10, R13, PT ;  /* 0x0000000d0a00720c */ /* 0x000fda0003f05270 */
[----:B------:R-:W-:Y:S05]  /*2c50*/  @P0 BRA `(.L_x_1356) ;  /* 0xfffffffc00ec0947 */ /* 0x000fea000383ffff */
.L_x_1355:
        /* <DEDUP_REMOVED lines=17> */
.L_x_1360:
        /* <DEDUP_REMOVED lines=115> */
.L_x_1359:
        /* <DEDUP_REMOVED lines=61> */
.L_x_1361:
[----:B------:R-:W-:-:S13]  /*3870*/  ISETP.NE.OR P0, PT, R19, RZ, P0 ;  /* 0x000000ff1300720c */ /* 0x000fda0000705670 */
[----:B------:R-:W-:Y:S05]  /*3880*/  @!P0 BRA `(.L_x_1357) ;  /* 0x00000000007c8947 */ /* 0x000fea0003800000 */
.L_x_1358:
        /* <DEDUP_REMOVED lines=31> */
.L_x_1357:
        /* <DEDUP_REMOVED lines=11> */
.L_x_1363:
[----:B------:R-:W-:Y:S05]  /*3b30*/  BSYNC B0 ;  /* 0x0000000000007941 */ /* 0x000fea0003800000 */
.L_x_1362:
        /* <DEDUP_REMOVED lines=16> */
.L_x_1354:
        /* <DEDUP_REMOVED lines=29> */
.L_x_1364:
        /* <DEDUP_REMOVED lines=20> */
.L_x_1366:
[----:B------:R-:W-:Y:S05]  /*3f50*/  BSYNC B0 ;  /* 0x0000000000007941 */ /* 0x000fea0003800000 */
.L_x_1365:
        /* <DEDUP_REMOVED lines=19> */
.L_x_1367:
        /* <DEDUP_REMOVED lines=23> */
.L_x_1369:
[----:B------:R-:W-:Y:S05]  /*4200*/  BSYNC B0 ;  /* 0x0000000000007941 */ /* 0x000fea0003800000 */
.L_x_1368:
[----:B------:R-:W-:Y:S01]  /*4210*/  ULDC UR8, c[0x0][0x10] ;  /* 0x0000040000087ab9 */ /* 0x000fe20000000800 */
[----:B------:R-:W-:Y:S02]  /*4220*/  UIADD3 UR4, UR4, 0x1, URZ ;  /* 0x0000000104047890 */ /* 0x000fe4000fffe03f */
[----:B------:R-:W-:-:S04]  /*4230*/  UIADD3 UR7, UR8, UR7, URZ ;  /* 0x0000000708077290 */ /* 0x000fc8000fffe03f */
[----:B------:R-:W-:-:S06]  /*4240*/  UISETP.GE.AND UP0, UPT, UR7, UR5, UPT ;  /* 0x000000050700728c */ /* 0x000fcc000bf06270 */
[----:B------:R-:W-:-:S13]  /*4250*/  PLOP3.LUT P0, PT, PT, PT, UP0, 0x80, 0x0 ;  /* 0x000000000000781c */ /* 0x000fda0003f0f008 */
[----:B------:R-:W-:Y:S05]  /*4260*/  @!P0 BRA `(.L_x_1370) ;  /* 0xffffffc000208947 */ /* 0x000fea000383ffff */
.L_x_1343:
        /* <DEDUP_REMOVED lines=19> */
.L_x_1372:
[----:B------:R-:W-:Y:S05]  /*43a0*/  BSYNC B0 ;  /* 0x0000000000007941 */ /* 0x000fea0003800000 */
.L_x_1371:
        /* <DEDUP_REMOVED lines=11> */
.L_x_1374:
[----:B------:R-:W2:Y:S04]  /*4460*/  LDG.E.STRONG.GPU R5, desc[UR14][R2.64] ;  /* 0x0000000e02057981 */ /* 0x000ea8000c1ef900 */
[----:B--2---:R-:W-:Y:S01]  /*4470*/  CCTL.IVALL ;  /* 0x00000000ff00798f */ /* 0x004fe20002000000 */
[----:B------:R-:W-:Y:S05]  /*4480*/  YIELD ;  /* 0x0000000000007946 */ /* 0x000fea0003800000 */
[----:B------:R-:W-:-:S13]  /*4490*/  ISETP.NE.AND P0, PT, R5, R0, PT ;  /* 0x000000000500720c */ /* 0x000fda0003f05270 */
[----:B------:R-:W-:Y:S05]  /*44a0*/  @P0 BRA `(.L_x_1374) ;  /* 0xfffffffc00ec0947 */ /* 0x000fea000383ffff */
.L_x_1373:
        /* <DEDUP_REMOVED lines=24> */
.L_x_1375:
        /* <DEDUP_REMOVED lines=25> */
.L_x_1376:
        /* <DEDUP_REMOVED lines=12> */
.L_x_2312:


//--------------------- .text._Z35group_norm_nhwc_bwd_one_pass_kernelI11Fp32IOFp16WLi256ELi20ELi640EEv26Group_norm_nhwc_bwd_params --------------------------
	.section	.text._Z35group_norm_nhwc_bwd_one_pass_kernelI11Fp32IOFp16WLi256ELi20ELi640EEv26Group_norm_nhwc_bwd_params,"ax",@progbits
	.align	128
        .global         _Z35group_norm_nhwc_bwd_one_pass_kernelI11Fp32IOFp16WLi256ELi20ELi640EEv26Group_norm_nhwc_bwd_params
        .type           _Z35group_norm_nhwc_bwd_one_pass_kernelI11Fp32IOFp16WLi256ELi20ELi640EEv26Group_norm_nhwc_bwd_params,@function
        .size           _Z35group_norm_nhwc_bwd_one_pass_kernelI11Fp32IOFp16WLi256ELi20ELi640EEv26Group_norm_nhwc_bwd_params,(.L_x_2313 - _Z35group_norm_nhwc_bwd_one_pass_kernelI11Fp32IOFp16WLi256ELi20ELi640EEv26Group_norm_nhwc_bwd_params)
        .other          _Z35group_norm_nhwc_bwd_one_pass_kernelI11Fp32IOFp16WLi256ELi20ELi640EEv26Group_norm_nhwc_bwd_params,@"STO_CUDA_ENTRY STV_DEFAULT"
_Z35group_norm_nhwc_bwd_one_pass_kernelI11Fp32IOFp16WLi256ELi20ELi640EEv26Group_norm_nhwc_bwd_params:
.text._Z35group_norm_nhwc_bwd_one_pass_kernelI11Fp32IOFp16WLi256ELi20ELi640EEv26Group_norm_nhwc_bwd_params:
        /* <DEDUP_REMOVED lines=50> */
.L_x_1412:
        /* <DEDUP_REMOVED lines=168> */
.L_x_1379:
[----:B------:R-:W-:Y:S05]  /*0da0*/  BSYNC B0 ;  /* 0x0000000000007941 */ /* 0x000fea0003800000 */
.L_x_1378:
        /* <DEDUP_REMOVED lines=29> */
.L_x_1380:
        /* <DEDUP_REMOVED lines=26> */
.L_x_1381:
        /* <DEDUP_REMOVED lines=33> */
.L_x_1382:
        /* <DEDUP_REMOVED lines=31> */
.L_x_1383:
        /* <DEDUP_REMOVED lines=111> */
.L_x_1385:
[----:B------:R-:W-:Y:S05]  /*1c10*/  BSYNC B0 ;  /* 0x0000000000007941 */ /* 0x000fea0003800000 */
.L_x_1384:
        /* <DEDUP_REMOVED lines=318> */
.L_x_1387:
[----:B------:R-:W-:Y:S05]  /*3000*/  BSYNC B0 ;  /* 0x0000000000007941 */ /* 0x000fea0003800000 */
.L_x_1386:
        /* <DEDUP_REMOVED lines=20> */
.L_x_1389:
[----:B------:R-:W-:Y:S05]  /*3150*/  BSYNC B0 ;  /* 0x0000000000007941 */ /* 0x000fea0003800000 */
.L_x_1388:
        /* <DEDUP_REMOVED lines=34> */
.L_x_1392:
[----:B------:R-:W2:Y:S04]  /*3380*/  LDG.E.STRONG.GPU R23, desc[UR14][R18.64] ;  /* 0x0000000e12177981 */ /* 0x000ea8000c1ef900 */
[----:B--2---:R-:W-:Y:S01]  /*3390*/  CCTL.IVALL ;  /* 0x00000000ff00798f */ /* 0x004fe20002000000 */
[----:B------:R-:W-:Y:S05]  /*33a0*/  YIELD ;  /* 0x0000000000007946 */ /* 0x000fea0003800000 */
[----:B------:R-:W-:-:S13]  /*33b0*/  ISETP.NE.AND P0, PT, R23, R22, PT ;  /* 0x000000161700720c */ /* 0x000fda0003f05270 */
[----:B------:R-:W-:Y:S05]  /*33c0*/  @P0 BRA `(.L_x_1392) ;  /* 0xfffffffc00ec0947 */ /* 0x000fea000383ffff */
.L_x_1391:
        /* <DEDUP_REMOVED lines=17> */
.L_x_1396:
        /* <DEDUP_REMOVED lines=115> */
.L_x_1395:
        /* <DEDUP_REMOVED lines=61> */
.L_x_1397:
[----:B------:R-:W-:-:S13]  /*3fe0*/  ISETP.NE.OR P0, PT, R18, RZ, P0 ;  /* 0x000000ff1200720c */ /* 0x000fda0000705670 */
[----:B------:R-:W-:Y:S05]  /*3ff0*/  @!P0 BRA `(.L_x_1393) ;  /* 0x00000000007c8947 */ /* 0x000fea0003800000 */
.L_x_1394:
        /* <DEDUP_REMOVED lines=31> */
.L_x_1393:
        /* <DEDUP_REMOVED lines=11> */
.L_x_1399:
[----:B------:R-:W-:Y:S05]  /*42a0*/  BSYNC B0 ;  /* 0x0000000000007941 */ /* 0x000fea0003800000 */
.L_x_1398:
        /* <DEDUP_REMOVED lines=16> */
.L_x_1390:
        /* <DEDUP_REMOVED lines=43> */
.L_x_1400:
        /* <DEDUP_REMOVED lines=20> */
.L_x_1402:
[----:B------:R-:W-:Y:S05]  /*47a0*/  BSYNC B0 ;  /* 0x0000000000007941 */ /* 0x000fea0003800000 */
.L_x_1401:
        /* <DEDUP_REMOVED lines=19> */
.L_x_1403:
        /* <DEDUP_REMOVED lines=19> */
.L_x_1405:
[----:B------:R-:W-:Y:S05]  /*4a10*/  BSYNC B0 ;  /* 0x0000000000007941 */ /* 0x000fea0003800000 */
.L_x_1404:
        /* <DEDUP_REMOVED lines=19> */
.L_x_1406:
        /* <DEDUP_REMOVED lines=19> */
.L_x_1408:
[----:B------:R-:W-:Y:S05]  /*4c80*/  BSYNC B0 ;  /* 0x0000000000007941 */ /* 0x000fea0003800000 */
.L_x_1407:
        /* <DEDUP_REMOVED lines=19> */
.L_x_1409:
        /* <DEDUP_REMOVED lines=18> */
.L_x_1411:
[----:B------:R-:W-:Y:S05]  /*4ee0*/  BSYNC B0 ;  /* 0x0000000000007941 */ /* 0x000fea0003800000 */
.L_x_1410:
[----:B------:R-:W-:Y:S01]  /*4ef0*/  ULDC UR10, c[0x0][0x10] ;  /* 0x00000400000a7ab9 */ /* 0x000fe20000000800 */
[----:B------:R-:W-:Y:S02]  /*4f00*/  UIADD3 UR4, UR4, 0x1, URZ ;  /* 0x0000000104047890 */ /* 0x000fe4000fffe03f */
[----:B------:R-:W-:-:S04]  /*4f10*/  UIADD3 UR6, UR10, UR6, URZ ;  /* 0x000000060a067290 */ /* 0x000fc8000fffe03f */
[----:B------:R-:W-:-:S06]  /*4f20*/  UISETP.GE.AND UP0, UPT, UR6, UR5, UPT ;  /* 0x000000050600728c */ /* 0x000fcc000bf06270 */
[----:B------:R-:W-:-:S13]  /*4f30*/  PLOP3.LUT P0, PT, PT, PT, UP0, 0x80, 0x0 ;  /* 0x000000000000781c */ /* 0x000fda0003f0f008 */
[----:B------:R-:W-:Y:S05]  /*4f40*/  @!P0 BRA `(.L_x_1412) ;  /* 0xffffffb000f48947 */ /* 0x000fea000383ffff */
.L_x_1377:
        /* <DEDUP_REMOVED lines=19> */
.L_x_1414:
[----:B------:R-:W-:Y:S05]  /*5080*/  BSYNC B0 ;  /* 0x0000000000007941 */ /* 0x000fea0003800000 */
.L_x_1413:
        /* <DEDUP_REMOVED lines=11> */
.L_x_1416:
[----:B------:R-:W3:Y:S04]  /*5140*/  LDG.E.STRONG.GPU R5, desc[UR14][R2.64] ;  /* 0x0000000e02057981 */ /* 0x000ee8000c1ef900 */
[----:B---3--:R-:W-:Y:S01]  /*5150*/  CCTL.IVALL ;  /* 0x00000000ff00798f */ /* 0x008fe20002000000 */
[----:B------:R-:W-:Y:S05]  /*5160*/  YIELD ;  /* 0x0000000000007946 */ /* 0x000fea0003800000 */
[----:B------:R-:W-:-:S13]  /*5170*/  ISETP.NE.AND P0, PT, R5, R0, PT ;  /* 0x000000000500720c */ /* 0x000fda0003f05270 */
[----:B------:R-:W-:Y:S05]  /*5180*/  @P0 BRA `(.L_x_1416) ;  /* 0xfffffffc00ec0947 */ /* 0x000fea000383ffff */
.L_x_1415:
        /* <DEDUP_REMOVED lines=24> */
.L_x_1417:
        /* <DEDUP_REMOVED lines=25> */
.L_x_1418:
        /* <DEDUP_REMOVED lines=14> */
.L_x_2313:


//--------------------- .text._Z35group_norm_nhwc_bwd_one_pass_kernelI11Fp32IOFp16WLi512ELi20ELi640EEv26Group_norm_nhwc_bwd_params --------------------------
	.section	.text._Z35group_norm_nhwc_bwd_one_pass_kernelI11Fp32IOFp16WLi512ELi20ELi640EEv26Group_norm_nhwc_bwd_params,"ax",@progbits
	.align	128
        .global         _Z35group_norm_nhwc_bwd_one_pass_kernelI11Fp32IOFp16WLi512ELi20ELi640EEv26Group_norm_nhwc_bwd_params
        .type           _Z35group_norm_nhwc_bwd_one_pass_kernelI11Fp32IOFp16WLi512ELi20ELi640EEv26Group_norm_nhwc_bwd_params,@function
        .size           _Z35group_norm_nhwc_bwd_one_pass_kernelI11Fp32IOFp16WLi512ELi20ELi640EEv26Group_norm_nhwc_bwd_params,(.L_x_2314 - _Z35group_norm_nhwc_bwd_one_pass_kernelI11Fp32IOFp16WLi512ELi20ELi640EEv26Group_norm_nhwc_bwd_params)
        .other          _Z35group_norm_nhwc_bwd_one_pass_kernelI11Fp32IOFp16WLi512ELi20ELi640EEv26Group_norm_nhwc_bwd_params,@"STO_CUDA_ENTRY STV_DEFAULT"
_Z35group_norm_nhwc_bwd_one_pass_kernelI11Fp32IOFp16WLi512ELi20ELi640EEv26Group_norm_nhwc_bwd_params:
.text._Z35group_norm_nhwc_bwd_one_pass_kernelI11Fp32IOFp16WLi512ELi20ELi640EEv26Group_norm_nhwc_bwd_params:
        /* <DEDUP_REMOVED lines=52> */
.L_x_1470:
        /* <DEDUP_REMOVED lines=248> */
[----:B---3--:R-:W-:-:S02]  /*12c0*/  HADD2.F32 R69, -RZ, R69.H0_H0 ;  /* 0x20000045ff457230 */ /* 0x008fc40000004100 */
[----:B--2---:R-:W-:Y:S02]  /*12d0*/  HADD2.F32 R68, -RZ, R68.H0_H0 ;  /* 0x20000044ff447230 */ /* 0x004fe40000004100 */
[----:B----4-:R-:W-:Y:S02]  /*12e0*/  @P0 HADD2.F32 R54, -RZ, R70.H0_H0 ;  /* 0x20000046ff360230 */ /* 0x010fe40000004100 */
[----:B------:R-:W-:-:S07]  /*12f0*/  @P0 HADD2.F32 R53, -RZ, R39.H0_H0 ;  /* 0x20000027ff350230 */ /* 0x000fce0000004100 */
.L_x_1421:
[----:B------:R-:W-:Y:S05]  /*1300*/  BSYNC B0 ;  /* 0x0000000000007941 */ /* 0x000fea0003800000 */
.L_x_1420:
        /* <DEDUP_REMOVED lines=29> */
.L_x_1422:
        /* <DEDUP_REMOVED lines=26> */
.L_x_1423:
        /* <DEDUP_REMOVED lines=31> */
.L_x_1424:
        /* <DEDUP_REMOVED lines=31> */
.L_x_1425:
        /* <DEDUP_REMOVED lines=31> */
.L_x_1426:
        /* <DEDUP_REMOVED lines=31> */
.L_x_1427:
        /* <DEDUP_REMOVED lines=33> */
.L_x_1428:
        /* <DEDUP_REMOVED lines=31> */
.L_x_1429:
        /* <DEDUP_REMOVED lines=125> */
.L_x_1431:
[----:B------:R-:W-:Y:S05]  /*2a10*/  BSYNC B0 ;  /* 0x0000000000007941 */ /* 0x000fea0003800000 */
.L_x_1430:
        /* <DEDUP_REMOVED lines=318> */
.L_x_1433:
[----:B------:R-:W-:Y:S05]  /*3e00*/  BSYNC B0 ;  /* 0x0000000000007941 */ /* 0x000fea0003800000 */
.L_x_1432:
        /* <DEDUP_REMOVED lines=18> */
.L_x_1435:
[----:B------:R-:W-:Y:S05]  /*3f30*/  BSYNC B0 ;  /* 0x0000000000007941 */ /* 0x000fea0003800000 */
.L_x_1434:
        /* <DEDUP_REMOVED lines=32> */
.L_x_1438:
[----:B-1----:R-:W3:Y:S04]  /*4140*/  LDG.E.STRONG.GPU R30, desc[UR8][R28.64] ;  /* 0x000000081c1e7981 */ /* 0x002ee8000c1ef900 */
[----:B---3--:R-:W-:Y:S01]  /*4150*/  CCTL.IVALL ;  /* 0x00000000ff00798f */ /* 0x008fe20002000000 */
[----:B------:R-:W-:Y:S05]  /*4160*/  YIELD ;  /* 0x0000000000007946 */ /* 0x000fea0003800000 */
[----:B------:R-:W-:-:S13]  /*4170*/  ISETP.NE.AND P0, PT, R30, R35, PT ;  /* 0x000000231e00720c */ /* 0x000fda0003f05270 */
[----:B------:R-:W-:Y:S05]  /*4180*/  @P0 BRA `(.L_x_1438) ;  /* 0xfffffffc00ec0947 */ /* 0x000fea000383ffff */
.L_x_1437:
        /* <DEDUP_REMOVED lines=17> */
.L_x_1442:
        /* <DEDUP_REMOVED lines=115> */
.L_x_1441:
        /* <DEDUP_REMOVED lines=61> */
.L_x_1443:
[----:B------:R-:W-:-:S13]  /*4da0*/  ISETP.NE.OR P0, PT, R39, RZ, P0 ;  /* 0x000000ff2700720c */ /* 0x000fda0000705670 */
[----:B------:R-:W-:Y:S05]  /*4db0*/  @!P0 BRA `(.L_x_1439) ;  /* 0x00000000007c8947 */ /* 0x000fea0003800000 */
.L_x_1440:
        /* <DEDUP_REMOVED lines=31> */
.L_x_1439:
        /* <DEDUP_REMOVED lines=11> */
.L_x_1445:
[----:B------:R-:W-:Y:S05]  /*5060*/  BSYNC B0 ;  /* 0x0000000000007941 */ /* 0x000fea0003800000 */
.L_x_1444:
        /* <DEDUP_REMOVED lines=16> */
.L_x_1436:
        /* <DEDUP_REMOVED lines=37> */
.L_x_1446:
        /* <DEDUP_REMOVED lines=19> */
.L_x_1448:
[----:B------:R-:W-:Y:S05]  /*54f0*/  BSYNC B0 ;  /* 0x0000000000007941 */ /* 0x000fea0003800000 */
.L_x_1447:
        /* <DEDUP_REMOVED lines=19> */
.L_x_1449:
        /* <DEDUP_REMOVED lines=19> */
.L_x_1451:
[----:B------:R-:W-:Y:S05]  /*5760*/  BSYNC B0 ;  /* 0x0000000000007941 */ /* 0x000fea0003800000 */
.L_x_1450:
        /* <DEDUP_REMOVED lines=19> */
.L_x_1452:
        /* <DEDUP_REMOVED lines=19> */
.L_x_1454:
[----:B------:R-:W-:Y:S05]  /*59d0*/  BSYNC B0 ;  /* 0x0000000000007941 */ /* 0x000fea0003800000 */
.L_x_1453:
        /* <DEDUP_REMOVED lines=32> */
.L_x_1455:
        /* <DEDUP_REMOVED lines=19> */
.L_x_1457:
[----:B------:R-:W-:Y:S05]  /*5d10*/  BSYNC B0 ;  /* 0x0000000000007941 */ /* 0x000fea0003800000 */
.L_x_1456:
        /* <DEDUP_REMOVED lines=19> */
.L_x_1458:
        /* <DEDUP_REMOVED lines=19> */
.L_x_1460:
[----:B------:R-:W-:Y:S05]  /*5f80*/  BSYNC B0 ;  /* 0x0000000000007941 */ /* 0x000fea0003800000 */
.L_x_1459:
        /* <DEDUP_REMOVED lines=19> */
.L_x_1461:
        /* <DEDUP_REMOVED lines=19> */
.L_x_1463:
[----:B------:R-:W-:Y:S05]  /*61f0*/  BSYNC B0 ;  /* 0x0000000000007941 */ /* 0x000fea0003800000 */
.L_x_1462:
        /* <DEDUP_REMOVED lines=19> */
.L_x_1464:
        /* <DEDUP_REMOVED lines=19> */
.L_x_1466:
[----:B------:R-:W-:Y:S05]  /*6460*/  BSYNC B0 ;  /* 0x0000000000007941 */ /* 0x000fea0003800000 */
.L_x_1465:
        /* <DEDUP_REMOVED lines=19> */
.L_x_1467:
        /* <DEDUP_REMOVED lines=18> */
.L_x_1469:
[----:B------:R-:W-:Y:S05]  /*66c0*/  BSYNC B0 ;  /* 0x0000000000007941 */ /* 0x000fea0003800000 */
.L_x_1468:
[----:B0-----:R-:W0:Y:S01]  /*66d0*/  LDC R7, c[0x0][0x10] ;  /* 0x00000400ff077b82 */ /* 0x001e220000000800 */
[----:B------:R-:W-:Y:S02]  /*66e0*/  IADD3 R55, R55, 0x1, RZ ;  /* 0x0000000137377810 */ /* 0x000fe40007ffe0ff */
[----:B0-----:R-:W-:-:S04]  /*66f0*/  IADD3 R64, R7, R64, RZ ;  /* 0x0000004007407210 */ /* 0x001fc80007ffe0ff */
[----:B------:R-:W-:-:S13]  /*6700*/  ISETP.GE.AND P0, PT, R64, UR4, PT ;  /* 0x0000000440007c0c */ /* 0x000fda000bf06270 */
[----:B------:R-:W-:Y:S05]  /*6710*/  @!P0 BRA `(.L_x_1470) ;  /* 0xffffff9c00088947 */ /* 0x000fea000383ffff */
.L_x_1419:
        /* <DEDUP_REMOVED lines=19> */
.L_x_1472:
[----:B------:R-:W-:Y:S05]  /*6850*/  BSYNC B0 ;  /* 0x0000000000007941 */ /* 0x000fea0003800000 */
.L_x_1471:
        /* <DEDUP_REMOVED lines=11> */
.L_x_1474:
[----:B------:R-:W5:Y:S04]  /*6910*/  LDG.E.STRONG.GPU R5, desc[UR8][R2.64] ;  /* 0x0000000802057981 */ /* 0x000f68000c1ef900 */
[----:B-----5:R-:W-:Y:S01]  /*6920*/  CCTL.IVALL ;  /* 0x00000000ff00798f */ /* 0x020fe20002000000 */
[----:B------:R-:W-:Y:S05]  /*6930*/  YIELD ;  /* 0x0000000000007946 */ /* 0x000fea0003800000 */
[----:B------:R-:W-:-:S13]  /*6940*/  ISETP.NE.AND P0, PT, R5, R0, PT ;  /* 0x000000000500720c */ /* 0x000fda0003f05270 */
[----:B------:R-:W-:Y:S05]  /*6950*/  @P0 BRA `(.L_x_1474) ;  /* 0xfffffffc00ec0947 */ /* 0x000fea000383ffff */
.L_x_1473:
        /* <DEDUP_REMOVED lines=24> */
.L_x_1475:
        /* <DEDUP_REMOVED lines=23> */
[----:B---3--:R-:W-:Y:S05]  /*6c50*/  @P0 BRA `(.L_x_1475) ;  /* 0xfffffffc00a00947 */ /* 0x008fea000383ffff */
[----:B------:R-:W-:Y:S05]  /*6c60*/  EXIT ;  /* 0x000000000000794d */ /* 0x000fea0003800000 */
.L_x_1476:
        /* <DEDUP_REMOVED lines=9> */
.L_x_2314:


//--------------------- .text._Z35group_norm_nhwc_fwd_one_pass_kernelI11Bf16IOFp32WLi64ELi20ELi640EEv26Group_norm_nhwc_fwd_params --------------------------
	.section	.text._Z35group_norm_nhwc_fwd_one_pass_kernelI11Bf16IOFp32WLi64ELi20ELi640EEv26Group_norm_nhwc_fwd_params,"ax",@progbits
	.align	128
        .global         _Z35group_norm_nhwc_fwd_one_pass_kernelI11Bf16IOFp32WLi64ELi20ELi640EEv26Group_norm_nhwc_fwd_params
        .type           _Z35group_norm_nhwc_fwd_one_pass_kernelI11Bf16IOFp32WLi64ELi20ELi640EEv26Group_norm_nhwc_fwd_params,@function
        .size           _Z35group_norm_nhwc_fwd_one_pass_kernelI11Bf16IOFp32WLi64ELi20ELi640EEv26Group_norm_nhwc_fwd_params,(.L_x_2315 - _Z35group_norm_nhwc_fwd_one_pass_kernelI11Bf16IOFp32WLi64ELi20ELi640EEv26Group_norm_nhwc_fwd_params)
        .other          _Z35group_norm_nhwc_fwd_one_pass_kernelI11Bf16IOFp32WLi64ELi20ELi640EEv26Group_norm_nhwc_fwd_params,@"STO_CUDA_ENTRY STV_DEFAULT"
_Z35group_norm_nhwc_fwd_one_pass_kernelI11Bf16IOFp32WLi64ELi20ELi640EEv26Group_norm_nhwc_fwd_params:
.text._Z35group_norm_nhwc_fwd_one_pass_kernelI11Bf16IOFp32WLi64ELi20ELi640EEv26Group_norm_nhwc_fwd_params:
[----:B------:R-:W-:Y:S01]  /*0000*/  LDC R1, c[0x0][0x28] ;  /* 0x00000a00ff017b82 */ /* 0x000fe20000000800 */
[----:B------:R-:W0:Y:S01]  /*0010*/  S2R R23, SR_CTAID.Y ;  /* 0x0000000000177919 */ /* 0x000e220000002600 */
[----:B------:R-:W-:Y:S01]  /*0020*/  ULDC UR4, c[0x0][0x288] ;  /* 0x0000a20000047ab9 */ /* 0x000fe20000000800 */
[----:B------:R-:W-:Y:S02]  /*0030*/  ULDC UR5, c[0x0][0x258] ;  /* 0x0000960000057ab9 */ /* 0x000fe40000000800 */
[----:B------:R-:W-:-:S06]  /*0040*/  UIMAD UR4, UR4, UR5, URZ ;  /* 0x00000005040472a4 */ /* 0x000fcc000f8e023f */
[----:B0-----:R-:W-:-:S13]  /*0050*/  ISETP.GE.AND P0, PT, R23, UR4, PT ;  /* 0x0000000417007c0c */ /* 0x001fda000bf06270 */
[----:B------:R-:W-:Y:S05]  /*0060*/  @P0 EXIT ;  /* 0x000000000000094d */ /* 0x000fea0003800000 */
[----:B------:R-:W0:Y:S01]  /*0070*/  S2R R0, SR_TID.X ;  /* 0x0000000000007919 */ /* 0x000e220000002100 */
[----:B------:R-:W-:Y:S01]  /*0080*/  S2UR UR7, SR_CTAID.X ;  /* 0x00000000000779c3 */ /* 0x000fe20000002500 */
[----:B------:R-:W-:Y:S01]  /*0090*/  ULDC.64 UR8, c[0x0][0x278] ;  /* 0x00009e0000087ab9 */ /* 0x000fe20000000a00 */
[----:B------:R-:W-:Y:S01]  /*00a0*/  UMOV UR5, 0x400 ;  /* 0x0000040000057882 */ /* 0x000fe20000000000 */
[----:B------:R-:W-:Y:S01]  /*00b0*/  HFMA2.MMA R18, -RZ, RZ, 0, 0 ;  /* 0x00000000ff127435 */ /* 0x000fe200000001ff */
[----:B------:R-:W-:-:S04]  /*00c0*/  ULDC.U8 UR10, c[0x0][0x28c] ;  /* 0x0000a300000a7ab9 */ /* 0x000fc80000000000 */
[----:B------:R-:W1:Y:S08]  /*00d0*/  LDC R22, c[0x0][0x294] ;  /* 0x0000a500ff167b82 */ /* 0x000e700000000800 */
[----:B------:R-:W2:Y:S01]  /*00e0*/  S2UR UR6, SR_CgaCtaId ;  /* 0x00000000000679c3 */ /* 0x000ea20000008800 */
[----:B0-----:R-:W-:-:S05]  /*00f0*/  IMAD.WIDE.U32 R2, R0, -0x33333333, RZ ;  /* 0xcccccccd00027825 */ /* 0x001fca00078e00ff */
[----:B------:R-:W-:Y:S01]  /*0100*/  SHF.R.U32.HI R5, RZ, 0x3, R3 ;  /* 0x00000003ff057819 */ /* 0x000fe20000011603 */
[----:B------:R-:W0:Y:S01]  /*0110*/  S2R R2, SR_LANEID ;  /* 0x0000000000027919 */ /* 0x000e220000000000 */
[--C-:B------:R-:W-:Y:S01]  /*0120*/  SHF.R.S32.HI R3, RZ, 0x1f, R0.reuse ;  /* 0x0000001fff037819 */ /* 0x100fe20000011400 */
[----:B--2---:R-:W-:Y:S02]  /*0130*/  ULEA UR5, UR6, UR5, 0x18 ;  /* 0x0000000506057291 */ /* 0x004fe4000f8ec03f */
[----:B-1----:R-:W-:Y:S01]  /*0140*/  IMAD R22, R22, UR7, R5 ;  /* 0x0000000716167c24 */ /* 0x002fe2000f8e0205 */
[----:B------:R-:W-:Y:S01]  /*0150*/  LEA.HI R3, R3, R0, RZ, 0x5 ;  /* 0x0000000003037211 */ /* 0x000fe200078f28ff */
[----:B------:R-:W-:-:S03]  /*0160*/  IMAD R24, R5, -0xa, R0 ;  /* 0xfffffff605187824 */ /* 0x000fc600078e0200 */
[----:B------:R-:W-:Y:S02]  /*0170*/  ISETP.GE.U32.AND P0, PT, R22, UR8, PT ;  /* 0x0000000816007c0c */ /* 0x000fe4000bf06070 */
[----:B------:R-:W-:Y:S02]  /*0180*/  SHF.R.S32.HI R4, RZ, 0x1f, R22 ;  /* 0x0000001fff047819 */ /* 0x000fe40000011416 */
[----:B------:R-:W-:Y:S02]  /*0190*/  SHF.R.S32.HI R3, RZ, 0x5, R3 ;  /* 0x00000005ff037819 */ /* 0x000fe40000011403 */
[----:B------:R-:W-:Y:S01]  /*01a0*/  ISETP.GE.AND.EX P0, PT, R4, UR9, PT, P0 ;  /* 0x0000000904007c0c */ /* 0x000fe2000bf06300 */
[----:B------:R-:W-:Y:S01]  /*01b0*/  ULDC.64 UR8, c[0x0][0x208] ;  /* 0x0000820000087ab9 */ /* 0x000fe20000000a00 */
[----:B------:R-:W-:Y:S02]  /*01c0*/  SHF.L.U32 R24, R24, 0x1, RZ ;  /* 0x0000000118187819 */ /* 0x000fe400000006ff */
[----:B------:R-:W-:-:S02]  /*01d0*/  ISETP.LT.U32.AND P0, PT, R0, 0x280, !P0 ;  /* 0x000002800000780c */ /* 0x000fc40004701070 */
[----:B0-----:R-:W-:-:S11]  /*01e0*/  LEA R19, R3, UR5, 0x3 ;  /* 0x0000000503137c11 */ /* 0x001fd6000f8e18ff */
.L_x_1489:
[----:B0-----:R-:W0:Y:S01]  /*01f0*/  LDC R8, c[0x0][0x288] ;  /* 0x0000a200ff087b82 */ /* 0x001e220000000800 */
[----:B------:R-:W-:Y:S01]  /*0200*/  IABS R9, R23 ;  /* 0x0000001700097213 */ /* 0x000fe20000000000 */
[----:B------:R-:W-:Y:S01]  /*0210*/  ULDC.64 UR12, c[0x0][0x280] ;  /* 0x0000a000000c7ab9 */ /* 0x000fe20000000a00 */
[----:B01----:R-:W-:-:S04]  /*0220*/  IABS R6, R8 ;  /* 0x0000000800067213 */ /* 0x003fc80000000000 */
[----:B------:R-:W0:Y:S08]  /*0230*/  I2F.RP R3, R6 ;  /* 0x0000000600037306 */ /* 0x000e300000209400 */
[----:B0-----:R-:W0:Y:S02]  /*0240*/  MUFU.RCP R3, R3 ;  /* 0x0000000300037308 */ /* 0x001e240000001000 */
[----:B0-----:R-:W-:-:S06]  /*0250*/  IADD3 R4, R3, 0xffffffe, RZ ;  /* 0x0ffffffe03047810 */ /* 0x001fcc0007ffe0ff */
[----:B------:R0:W1:Y:S02]  /*0260*/  F2I.FTZ.U32.TRUNC.NTZ R5, R4 ;  /* 0x0000000400057305 */ /* 0x000064000021f000 */
[----:B0-----:R-:W-:Y:S02]  /*0270*/  MOV R4, RZ ;  /* 0x000000ff00047202 */ /* 0x001fe40000000f00 */
[----:B-1----:R-:W-:-:S05]  /*0280*/  IADD3 R7, RZ, -R5, RZ ;  /* 0x80000005ff077210 */ /* 0x002fca0007ffe0ff */
[----:B------:R-:W-:-:S04]  /*0290*/  IMAD R7, R7, R6, RZ ;  /* 0x0000000607077224 */ /* 0x000fc800078e02ff */
[----:B------:R-:W-:Y:S01]  /*02a0*/  IMAD.HI.U32 R5, R5, R7, R4 ;  /* 0x0000000705057227 */ /* 0x000fe200078e0004 */
[----:B------:R-:W-:Y:S02]  /*02b0*/  MOV R7, R9 ;  /* 0x0000000900077202 */ /* 0x000fe40000000f00 */
[----:B------:R-:W-:Y:S02]  /*02c0*/  LOP3.LUT R4, R23, R8, RZ, 0x3c, !PT ;  /* 0x0000000817047212 */ /* 0x000fe400078e3cff */
[----:B------:R-:W-:Y:S01]  /*02d0*/  SHF.R.S32.HI R9, RZ, 0x1f, R22 ;  /* 0x0000001fff097819 */ /* 0x000fe20000011416 */
[----:B------:R-:W-:Y:S01]  /*02e0*/  IMAD.HI.U32 R3, R5, R7, RZ ;  /* 0x0000000705037227 */ /* 0x000fe200078e00ff */
[----:B------:R-:W-:-:S04]  /*02f0*/  ISETP.GE.AND P3, PT, R4, RZ, PT ;  /* 0x000000ff0400720c */ /* 0x000fc80003f66270 */
[----:B------:R-:W-:-:S05]  /*0300*/  IADD3 R5, -R3, RZ, RZ ;  /* 0x000000ff03057210 */ /* 0x000fca0007ffe1ff */
[----:B------:R-:W-:-:S05]  /*0310*/  IMAD R5, R6, R5, R7 ;  /* 0x0000000506057224 */ /* 0x000fca00078e0207 */
[----:B------:R-:W-:-:S13]  /*0320*/  ISETP.GT.U32.AND P2, PT, R6, R5, PT ;  /* 0x000000050600720c */ /* 0x000fda0003f44070 */
[-C--:B------:R-:W-:Y:S02]  /*0330*/  @!P2 IADD3 R5, R5, -R6.reuse, RZ ;  /* 0x800000060505a210 */ /* 0x080fe40007ffe0ff */
[----:B------:R-:W-:Y:S02]  /*0340*/  @!P2 IADD3 R3, R3, 0x1, RZ ;  /* 0x000000010303a810 */ /* 0x000fe40007ffe0ff */
[----:B------:R-:W-:Y:S02]  /*0350*/  ISETP.GE.U32.AND P1, PT, R5, R6, PT ;  /* 0x000000060500720c */ /* 0x000fe40003f26070 */
[----:B------:R-:W-:Y:S01]  /*0360*/  ISETP.NE.AND P2, PT, R8, RZ, PT ;  /* 0x000000ff0800720c */ /* 0x000fe20003f45270 */
[----:B------:R-:W0:Y:S10]  /*0370*/  @P0 LDC.64 R6, c[0x0][0x270] ;  /* 0x00009c00ff060b82 */ /* 0x000e340000000a00 */
[----:B------:R-:W-:-:S04]  /*0380*/  @P1 IADD3 R3, R3, 0x1, RZ ;  /* 0x0000000103031810 */ /* 0x000fc80007ffe0ff */
[----:B------:R-:W-:Y:S02]  /*0390*/  @!P3 IADD3 R3, -R3, RZ, RZ ;  /* 0x000000ff0303b210 */ /* 0x000fe40007ffe1ff */
[----:B------:R-:W-:-:S04]  /*03a0*/  @!P2 LOP3.LUT R3, RZ, R8, RZ, 0x33, !PT ;  /* 0x00000008ff03a212 */ /* 0x000fc800078e33ff */
[----:B------:R-:W-:-:S05]  /*03b0*/  IADD3 R4, -R3, RZ, RZ ;  /* 0x000000ff03047210 */ /* 0x000fca0007ffe1ff */
[----:B------:R-:W-:Y:S01]  /*03c0*/  IMAD R4, R8, R4, R23 ;  /* 0x0000000408047224 */ /* 0x000fe200078e0217 */
[----:B------:R-:W-:-:S03]  /*03d0*/  SHF.R.S32.HI R8, RZ, 0x1f, R3 ;  /* 0x0000001fff087819 */ /* 0x000fc60000011403 */
[----:B------:R-:W-:Y:S01]  /*03e0*/  IMAD R5, R4, 0x14, RZ ;  /* 0x0000001404057824 */ /* 0x000fe200078e02ff */
[----:B------:R-:W-:Y:S01]  /*03f0*/  SHF.R.S32.HI R4, RZ, 0x1f, R24 ;  /* 0x0000001fff047819 */ /* 0x000fe20000011418 */
[----:B------:R-:W-:-:S03]  /*0400*/  IMAD R8, R8, UR12, RZ ;  /* 0x0000000c08087c24 */ /* 0x000fc6000f8e02ff */
[----:B------:R-:W-:Y:S01]  /*0410*/  IADD3 R26, P1, R24, R5, RZ ;  /* 0x00000005181a7210 */ /* 0x000fe20007f3e0ff */
[----:B------:R-:W-:Y:S02]  /*0420*/  IMAD R29, R3, UR13, R8 ;  /* 0x0000000d031d7c24 */ /* 0x000fe4000f8e0208 */
[----:B0-----:R-:W-:Y:S01]  /*0430*/  @P0 IMAD R8, R9, R6, RZ ;  /* 0x0000000609080224 */ /* 0x001fe200078e02ff */
[----:B------:R-:W-:Y:S02]  /*0440*/  LEA.HI.X.SX32 R27, R5, R4, 0x1, P1 ;  /* 0x00000004051b7211 */ /* 0x000fe400008f0eff */
[----:B------:R-:W0:Y:S01]  /*0450*/  @P0 LDC.64 R4, c[0x0][0x220] ;  /* 0x00008800ff040b82 */ /* 0x000e220000000a00 */
[----:B------:R-:W-:Y:S02]  /*0460*/  @P0 IMAD R9, R22, R7, R8 ;  /* 0x0000000716090224 */ /* 0x000fe400078e0208 */
[----:B------:R-:W-:-:S05]  /*0470*/  IMAD.WIDE.U32 R26, R3, UR12, R26 ;  /* 0x0000000c031a7c25 */ /* 0x000fca000f8e001a */
[----:B------:R-:W-:Y:S02]  /*0480*/  IADD3 R29, R27, R29, RZ ;  /* 0x0000001d1b1d7210 */ /* 0x000fe40007ffe0ff */
[----:B------:R-:W-:-:S05]  /*0490*/  @P0 MOV R28, R26 ;  /* 0x0000001a001c0202 */ /* 0x000fca0000000f00 */
[----:B------:R-:W-:-:S05]  /*04a0*/  @P0 IMAD.WIDE.U32 R6, R22, R6, R28 ;  /* 0x0000000616060225 */ /* 0x000fca00078e001c */
[----:B------:R-:W-:Y:S02]  /*04b0*/  @P0 IADD3 R7, R7, R9, RZ ;  /* 0x0000000907070210 */ /* 0x000fe40007ffe0ff */
[----:B0-----:R-:W-:-:S04]  /*04c0*/  @P0 LEA R4, P1, R6, R4, 0x1 ;  /* 0x0000000406040211 */ /* 0x001fc800078208ff */
[----:B------:R-:W-:-:S05]  /*04d0*/  @P0 LEA.HI.X R5, R6, R5, R7, 0x1, P1 ;  /* 0x0000000506050211 */ /* 0x000fca00008f0c07 */
[----:B------:R-:W2:Y:S01]  /*04e0*/  @P0 LDG.E R4, desc[UR8][R4.64] ;  /* 0x0000000804040981 */ /* 0x000ea2000c1e1900 */
[----:B------:R-:W-:Y:S01]  /*04f0*/  PRMT R17, RZ, 0x7610, R17 ;  /* 0x00007610ff117816 */ /* 0x000fe20000000011 */
[----:B------:R-:W-:Y:S01]  /*0500*/  BSSY B0, `(.L_x_1477) ;  /* 0x000005e000007945 */ /* 0x000fe20003800000 */
[----:B------:R-:W-:Y:S02]  /*0510*/  PRMT R16, RZ, 0x7610, R16 ;  /* 0x00007610ff107816 */ /* 0x000fe40000000010 */
[C---:B------:R-:W-:Y:S02]  /*0520*/  ISETP.GT.AND P1, PT, R2.reuse, 0x1e, PT ;  /* 0x0000001e0200780c */ /* 0x040fe40003f24270 */
[----:B------:R-:W-:Y:S02]  /*0530*/  ISETP.NE.AND P3, PT, R2, RZ, PT ;  /* 0x000000ff0200720c */ /* 0x000fe40003f65270 */
[----:B------:R-:W-:Y:S02]  /*0540*/  ISETP.NE.AND P2, PT, R0, RZ, PT ;  /* 0x000000ff0000720c */ /* 0x000fe40003f45270 */
[----:B--2---:R-:W-:-:S02]  /*0550*/  @P0 PRMT R17, R4, 0x7632, R17 ;  /* 0x0000763204110816 */ /* 0x004fc40000000011 */
[----:B------:R-:W-:Y:S02]  /*0560*/  @P0 PRMT R16, R4, 0x7610, R16 ;  /* 0x0000761004100816 */ /* 0x000fe40000000010 */
[----:B------:R-:W-:Y:S02]  /*0570*/  SHF.L.U32 R7, R17, 0x10, RZ ;  /* 0x0000001011077819 */ /* 0x000fe400000006ff */
[----:B------:R-:W-:-:S03]  /*0580*/  SHF.L.U32 R6, R16, 0x10, RZ ;  /* 0x0000001010067819 */ /* 0x000fc600000006ff */
[----:B------:R-:W-:Y:S02]  /*0590*/  FMUL.FTZ R9, R7, R7 ;  /* 0x0000000707097220 */ /* 0x000fe40000410000 */
[C---:B------:R-:W-:Y:S02]  /*05a0*/  FADD.FTZ R7, R6.reuse, R7 ;  /* 0x0000000706077221 */ /* 0x040fe40000010000 */
[----:B------:R-:W-:Y:S02]  /*05b0*/  FFMA.FTZ R9, R6, R6, R9 ;  /* 0x0000000606097223 */ /* 0x000fe40000010009 */
[----:B------:R-:W-:Y:S02]  /*05c0*/  FADD.FTZ R7, RZ, R7 ;  /* 0x00000007ff077221 */ /* 0x000fe40000010000 */
[----:B------:R-:W-:-:S03]  /*05d0*/  FADD.FTZ R9, RZ, R9 ;  /* 0x00000009ff097221 */ /* 0x000fc60000010000 */
[----:B------:R-:W0:Y:S04]  /*05e0*/  SHFL.DOWN PT, R4, R7, 0x1, 0x1f ;  /* 0x08201f0007047f89 */ /* 0x000e2800000e0000 */
[----:B------:R-:W1:Y:S01]  /*05f0*/  SHFL.DOWN PT, R6, R9, 0x1, 0x1f ;  /* 0x08201f0009067f89 */ /* 0x000e6200000e0000 */
        /* <DEDUP_REMOVED lines=22> */
[----:B------:R-:W-:Y:S02]  /*0760*/  MOV R20, R7 ;  /* 0x0000000700147202 */ /* 0x000fe40000000f00 */
[----:B------:R-:W-:-:S05]  /*0770*/  MOV R21, R9 ;  /* 0x0000000900157202 */ /* 0x000fca0000000f00 */
[----:B------:R0:W-:Y:S01]  /*0780*/  @!P3 STS.64 [R19+0x18], R20 ;  /* 0x000018141300b388 */ /* 0x0001e20000000a00 */
[----:B------:R-:W-:Y:S06]  /*0790*/  BAR.SYNC.DEFER_BLOCKING 0x0 ;  /* 0x0000000000007b1d */ /* 0x000fec0000010000 */
[----:B------:R-:W-:Y:S05]  /*07a0*/  @P2 BRA `(.L_x_1478) ;  /* 0x0000000000cc2947 */ /* 0x000fea0003800000 */
[----:B------:R-:W1:Y:S01]  /*07b0*/  S2UR UR6, SR_CgaCtaId ;  /* 0x00000000000679c3 */ /* 0x000e620000008800 */
[----:B------:R-:W-:Y:S02]  /*07c0*/  UMOV UR5, 0x400 ;  /* 0x0000040000057882 */ /* 0x000fe40000000000 */
[----:B-1----:R-:W-:-:S09]  /*07d0*/  ULEA UR5, UR6, UR5, 0x18 ;  /* 0x0000000506057291 */ /* 0x002fd2000f8ec03f */
[----:B------:R-:W1:Y:S04]  /*07e0*/  LDS.128 R8, [UR5+0x20] ;  /* 0x00002005ff087984 */ /* 0x000e680008000c00 */
[----:B------:R-:W2:Y:S04]  /*07f0*/  LDS.128 R4, [UR5+0x30] ;  /* 0x00003005ff047984 */ /* 0x000ea80008000c00 */
[----:B------:R-:W3:Y:S01]  /*0800*/  LDS.128 R12, [UR5+0x40] ;  /* 0x00004005ff0c7984 */ /* 0x000ee20008000c00 */
        /* <DEDUP_REMOVED lines=15> */
[----:B0-----:R-:W-:Y:S01]  /*0900*/  FADD.FTZ R25, R25, R8 ;  /* 0x0000000819197221 */ /* 0x001fe20000010000 */
[----:B------:R-:W-:-:S03]  /*0910*/  FADD.FTZ R20, R20, R9 ;  /* 0x0000000914147221 */ /* 0x000fc60000010000 */
[----:B------:R-:W-:Y:S01]  /*0920*/  FADD.FTZ R25, R25, R10 ;  /* 0x0000000a19197221 */ /* 0x000fe20000010000 */
[----:B------:R-:W-:Y:S02]  /*0930*/  FADD.FTZ R20, R20, R11 ;  /* 0x0000000b14147221 */ /* 0x000fe40000010000 */
[----:B------:R-:W0:Y:S01]  /*0940*/  LDS.128 R8, [UR5+0x80] ;  /* 0x00008005ff087984 */ /* 0x000e220008000c00 */
[----:B-1----:R-:W-:Y:S01]  /*0950*/  FADD.FTZ R25, R25, R4 ;  /* 0x0000000419197221 */ /* 0x002fe20000010000 */
[----:B------:R-:W-:-:S03]  /*0960*/  FADD.FTZ R20, R20, R5 ;  /* 0x0000000514147221 */ /* 0x000fc60000010000 */
[----:B------:R-:W-:Y:S01]  /*0970*/  FADD.FTZ R25, R25, R6 ;  /* 0x0000000619197221 */ /* 0x000fe20000010000 */
[----:B------:R-:W-:Y:S02]  /*0980*/  FADD.FTZ R20, R20, R7 ;  /* 0x0000000714147221 */ /* 0x000fe40000010000 */
[----:B------:R-:W1:Y:S01]  /*0990*/  LDS.128 R4, [UR5+0x90] ;  /* 0x00009005ff047984 */ /* 0x000e620008000c00 */
[----:B--2---:R-:W-:Y:S01]  /*09a0*/  FADD.FTZ R25, R25, R12 ;  /* 0x0000000c19197221 */ /* 0x004fe20000010000 */
[----:B------:R-:W-:-:S03]  /*09b0*/  FADD.FTZ R20, R20, R13 ;  /* 0x0000000d14147221 */ /* 0x000fc60000010000 */
[----:B------:R-:W-:Y:S01]  /*09c0*/  FADD.FTZ R25, R25, R14 ;  /* 0x0000000e19197221 */ /* 0x000fe20000010000 */
[----:B------:R-:W-:Y:S02]  /*09d0*/  FADD.FTZ R20, R20, R15 ;  /* 0x0000000f14147221 */ /* 0x000fe40000010000 */
[----:B------:R-:W2:Y:S01]  /*09e0*/  LDS.128 R12, [UR5+0xa0] ;  /* 0x0000a005ff0c7984 */ /* 0x000ea20008000c00 */
[----:B0-----:R-:W-:Y:S01]  /*09f0*/  FADD.FTZ R25, R25, R8 ;  /* 0x0000000819197221 */ /* 0x001fe20000010000 */
[----:B------:R-:W-:Y:S02]  /*0a00*/  FADD.FTZ R8, R20, R9 ;  /* 0x0000000914087221 */ /* 0x000fe40000010000 */
[----:B------:R-:W0:Y:S01]  /*0a10*/  LDS.64 R20, [UR5+0xb0] ;  /* 0x0000b005ff147984 */ /* 0x000e220008000a00 */
        /* <DEDUP_REMOVED lines=10> */
[----:B0-----:R-:W-:Y:S01]  /*0ac0*/  FADD.FTZ R20, R25, R20 ;  /* 0x0000001419147221 */ /* 0x001fe20000010000 */
[----:B------:R-:W-:-:S07]  /*0ad0*/  FADD.FTZ R21, R8, R21 ;  /* 0x0000001508157221 */ /* 0x000fce0000010000 */
.L_x_1478:
[----:B------:R-:W-:Y:S05]  /*0ae0*/  BSYNC B0 ;  /* 0x0000000000007941 */ /* 0x000fea0003800000 */
.L_x_1477:
[----:B------:R-:W1:Y:S02]  /*0af0*/  LDC R10, c[0x0][0xc] ;  /* 0x00000300ff0a7b82 */ /* 0x000e640000000800 */
[----:B-1----:R-:W-:-:S13]  /*0b00*/  ISETP.GE.U32.AND P1, PT, R10, 0x2, PT ;  /* 0x000000020a00780c */ /* 0x002fda0003f26070 */
[----:B------:R-:W-:Y:S05]  /*0b10*/  @!P1 BRA `(.L_x_1479) ;  /* 0x0000000800789947 */ /* 0x000fea0003800000 */
[----:B------:R-:W-:Y:S05]  /*0b20*/  @P2 BRA `(.L_x_1480) ;  /* 0x00000000007c2947 */ /* 0x000fea0003800000 */
[----:B------:R-:W1:Y:S01]  /*0b30*/  LDC R11, c[0x0][0x10] ;  /* 0x00000400ff0b7b82 */ /* 0x000e620000000800 */
[----:B------:R-:W2:Y:S01]  /*0b40*/  S2R R12, SR_CTAID.Y ;  /* 0x00000000000c7919 */ /* 0x000ea20000002600 */
[C---:B------:R-:W-:Y:S02]  /*0b50*/  LOP3.LUT R14, R18.reuse, 0x1, RZ, 0xc0, !PT ;  /* 0x00000001120e7812 */ /* 0x040fe400078ec0ff */
[----:B------:R-:W-:Y:S02]  /*0b60*/  LOP3.LUT P1, RZ, R18, 0x2, RZ, 0xc0, !PT ;  /* 0x0000000212ff7812 */ /* 0x000fe4000782c0ff */
[----:B------:R-:W-:Y:S02]  /*0b70*/  MOV R15, 0x1 ;  /* 0x00000001000f7802 */ /* 0x000fe40000000f00 */
[----:B------:R-:W3:Y:S02]  /*0b80*/  LDC.64 R6, c[0x0][0x248] ;  /* 0x00009200ff067b82 */ /* 0x000ee40000000a00 */
[----:B------:R-:W-:-:S06]  /*0b90*/  SEL R15, R15, 0xffffffff, !P1 ;  /* 0xffffffff0f0f7807 */ /* 0x000fcc0004800000 */
[----:B------:R-:W4:Y:S01]  /*0ba0*/  LDC.64 R4, c[0x0][0x240] ;  /* 0x00009000ff047b82 */ /* 0x000f220000000a00 */
[----:B-1----:R-:W-:-:S04]  /*0bb0*/  IMAD R13, R14, R11, RZ ;  /* 0x0000000b0e0d7224 */ /* 0x002fc800078e02ff */
[----:B------:R-:W-:-:S05]  /*0bc0*/  IMAD R8, R13, R10, RZ ;  /* 0x0000000a0d087224 */ /* 0x000fca00078e02ff */
[----:B------:R-:W-:Y:S02]  /*0bd0*/  SHF.L.U32 R9, R8, 0x1, RZ ;  /* 0x0000000108097819 */ /* 0x000fe400000006ff */
[----:B--2---:R-:W-:-:S03]  /*0be0*/  IADD3 R13, R13, R12, RZ ;  /* 0x0000000c0d0d7210 */ /* 0x004fc60007ffe0ff */
[----:B---3--:R-:W-:-:S04]  /*0bf0*/  IMAD.WIDE R6, R9, 0x4, R6 ;  /* 0x0000000409067825 */ /* 0x008fc800078e0206 */
[----:B------:R-:W-:-:S04]  /*0c00*/  IMAD R9, R11, UR7, R12 ;  /* 0x000000070b097c24 */ /* 0x000fc8000f8e020c */
[----:B------:R-:W-:-:S04]  /*0c10*/  IMAD.WIDE.U32 R8, R9, 0x8, R6 ;  /* 0x0000000809087825 */ /* 0x000fc800078e0006 */
[----:B----4-:R-:W-:Y:S01]  /*0c20*/  IMAD.WIDE.U32 R6, R13, 0x4, R4 ;  /* 0x000000040d067825 */ /* 0x010fe200078e0004 */
[----:B------:R-:W-:Y:S01]  /*0c30*/  SEL R13, R10, RZ, !P1 ;  /* 0x000000ff0a0d7207 */ /* 0x000fe20004800000 */
[----:B------:R1:W-:Y:S03]  /*0c40*/  STG.E.64 desc[UR8][R8.64], R20 ;  /* 0x0000001408007986 */ /* 0x0003e6000c101b08 */
[----:B------:R-:W-:Y:S01]  /*0c50*/  ISETP.NE.AND P1, PT, R13, -0x1, PT ;  /* 0xffffffff0d00780c */ /* 0x000fe20003f25270 */
[----:B------:R-:W-:Y:S06]  /*0c60*/  MEMBAR.ALL.GPU ;  /* 0x0000000000007992 */ /* 0x000fec000000a000 */
[----:B------:R-:W-:-:S00]  /*0c70*/  ERRBAR ;  /* 0x00000000000079ab */ /* 0x000fc00000000000 */
[----:B------:R-:W-:Y:S06]  /*0c80*/  CGAERRBAR ;  /* 0x00000000000075ab */ /* 0x000fec0000000000 */
[----:B------:R1:W-:Y:S01]  /*0c90*/  REDG.E.ADD.S32.STRONG.GPU desc[UR8][R6.64], R15 ;  /* 0x0000000f0600798e */ /* 0x0003e2000c10e388 */
[----:B------:R-:W-:Y:S05]  /*0ca0*/  @!P1 BRA `(.L_x_1480) ;  /* 0x00000000001c9947 */ /* 0x000fea0003800000 */
[----:B------:R-:W-:-:S04]  /*0cb0*/  IMAD R11, R14, R11, R12 ;  /* 0x0000000b0e0b7224 */ /* 0x000fc800078e020c */
[----:B------:R-:W-:-:S07]  /*0cc0*/  IMAD.WIDE.U32 R4, R11, 0x4, R4 ;  /* 0x000000040b047825 */ /* 0x000fce00078e0004 */
.L_x_1481:
[----:B-1----:R-:W2:Y:S04]  /*0cd0*/  LDG.E.STRONG.GPU R6, desc[UR8][R4.64] ;  /* 0x0000000804067981 */ /* 0x002ea8000c1ef900 */
[----:B--2---:R-:W-:Y:S01]  /*0ce0*/  CCTL.IVALL ;  /* 0x00000000ff00798f */ /* 0x004fe20002000000 */
[----:B------:R-:W-:Y:S05]  /*0cf0*/  YIELD ;  /* 0x0000000000007946 */ /* 0x000fea0003800000 */
[----:B------:R-:W-:-:S13]  /*0d00*/  ISETP.NE.AND P1, PT, R6, R13, PT ;  /* 0x0000000d0600720c */ /* 0x000fda0003f25270 */
[----:B------:R-:W-:Y:S05]  /*0d10*/  @P1 BRA `(.L_x_1481) ;  /* 0xfffffffc00ec1947 */ /* 0x000fea000383ffff */
.L_x_1480:
        /* <DEDUP_REMOVED lines=10> */
[----:B------:R-:W-:-:S07]  /*0dc0*/  IADD3 R12, -R5, R10, RZ ;  /* 0x0000000a050c7210 */ /* 0x000fce0007ffe1ff */
.L_x_1483:
[----:B------:R-:W-:-:S13]  /*0dd0*/  ISETP.EQ.OR P4, PT, R11, UR7, P2 ;  /* 0x000000070b007c0c */ /* 0x000fda0009782670 */
[----:B-1----:R-:W1:Y:S01]  /*0de0*/  @!P4 LDC R6, c[0x0][0x10] ;  /* 0x00000400ff06cb82 */ /* 0x002e620000000800 */
[----:B------:R-:W2:Y:S01]  /*0df0*/  @!P4 S2R R8, SR_CTAID.Y ;  /* 0x000000000008c919 */ /* 0x000ea20000002600 */
[----:B------:R-:W-:-:S06]  /*0e00*/  @!P4 LOP3.LUT R7, R18, 0x1, RZ, 0xc0, !PT ;  /* 0x000000011207c812 */ /* 0x000fcc00078ec0ff */
[----:B------:R-:W3:Y:S01]  /*0e10*/  @!P4 LDC.64 R4, c[0x0][0x248] ;  /* 0x00009200ff04cb82 */ /* 0x000ee20000000a00 */
[----:B-1----:R-:W-:-:S04]  /*0e20*/  @!P4 IMAD R7, R6, R7, RZ ;  /* 0x000000070607c224 */ /* 0x002fc800078e02ff */
[----:B------:R-:W-:-:S05]  /*0e30*/  @!P4 IMAD R7, R7, R10, RZ ;  /* 0x0000000a0707c224 */ /* 0x000fca00078e02ff */
[----:B------:R-:W-:-:S05]  /*0e40*/  @!P4 SHF.L.U32 R7, R7, 0x1, RZ ;  /* 0x000000010707c819 */ /* 0x000fca00000006ff */
[----:B---3--:R-:W-:-:S04]  /*0e50*/  @!P4 IMAD.WIDE R4, R7, 0x4, R4 ;  /* 0x000000040704c825 */ /* 0x008fc800078e0204 */
[----:B--2---:R-:W-:-:S04]  /*0e60*/  @!P4 IMAD R7, R6, R11, R8 ;  /* 0x0000000b0607c224 */ /* 0x004fc800078e0208 */
[----:B------:R-:W-:-:S06]  /*0e70*/  @!P4 IMAD.WIDE.U32 R4, R7, 0x8, R4 ;  /* 0x000000080704c825 */ /* 0x000fcc00078e0004 */
[----:B------:R-:W0:Y:S01]  /*0e80*/  @!P4 LDG.E.64 R4, desc[UR8][R4.64] ;  /* 0x000000080404c981 */ /* 0x000e22000c1e1b00 */
[C---:B------:R-:W-:Y:S02]  /*0e90*/  IADD3 R6, R11.reuse, 0x1, RZ ;  /* 0x000000010b067810 */ /* 0x040fe40007ffe0ff */
[----:B------:R-:W-:Y:S02]  /*0ea0*/  IADD3 R13, R11, 0x2, RZ ;  /* 0x000000020b0d7810 */ /* 0x000fe40007ffe0ff */
[----:B------:R-:W-:Y:S02]  /*0eb0*/  ISETP.EQ.OR P1, PT, R6, UR7, P2 ;  /* 0x0000000706007c0c */ /* 0x000fe40009722670 */
[----:B------:R-:W-:-:S11]  /*0ec0*/  ISETP.EQ.OR P3, PT, R13, UR7, P2 ;  /* 0x000000070d007c0c */ /* 0x000fd60009762670 */
[----:B------:R-:W1:Y:S01]  /*0ed0*/  @!P1 S2R R15, SR_CTAID.Y ;  /* 0x00000000000f9919 */ /* 0x000e620000002600 */
[----:B------:R-:W1:Y:S01]  /*0ee0*/  @!P1 LDC R25, c[0x0][0x10] ;  /* 0x00000400ff199b82 */ /* 0x000e620000000800 */
[----:B------:R-:W-:Y:S01]  /*0ef0*/  @!P1 LOP3.LUT R14, R18, 0x1, RZ, 0xc0, !PT ;  /* 0x00000001120e9812 */ /* 0x000fe200078ec0ff */
[----:B------:R-:W2:Y:S06]  /*0f00*/  @!P3 S2R R8, SR_CTAID.Y ;  /* 0x000000000008b919 */ /* 0x000eac0000002600 */
[----:B------:R-:W2:Y:S01]  /*0f10*/  @!P3 LDC R9, c[0x0][0x10] ;  /* 0x00000400ff09bb82 */ /* 0x000ea20000000800 */
[----:B-1----:R-:W-:-:S07]  /*0f20*/  @!P1 IMAD R15, R6, R25, R15 ;  /* 0x00000019060f9224 */ /* 0x002fce00078e020f */
[----:B------:R-:W1:Y:S01]  /*0f30*/  @!P1 LDC.64 R6, c[0x0][0x248] ;  /* 0x00009200ff069b82 */ /* 0x000e620000000a00 */
[----:B------:R-:W-:Y:S02]  /*0f40*/  @!P1 IMAD R25, R25, R14, RZ ;  /* 0x0000000e19199224 */ /* 0x000fe400078e02ff */
[----:B--2---:R-:W-:Y:S01]  /*0f50*/  @!P3 IMAD R8, R13, R9, R8 ;  /* 0x000000090d08b224 */ /* 0x004fe200078e0208 */
[----:B------:R-:W-:Y:S01]  /*0f60*/  IADD3 R13, R11, 0x3, RZ ;  /* 0x000000030b0d7810 */ /* 0x000fe20007ffe0ff */
[----:B------:R-:W-:-:S05]  /*0f70*/  @!P1 IMAD R25, R25, R10, RZ ;  /* 0x0000000a19199224 */ /* 0x000fca00078e02ff */
[----:B------:R-:W-:-:S05]  /*0f80*/  @!P1 SHF.L.U32 R25, R25, 0x1, RZ ;  /* 0x0000000119199819 */ /* 0x000fca00000006ff */
[----:B-1----:R-:W-:-:S04]  /*0f90*/  @!P1 IMAD.WIDE R6, R25, 0x4, R6 ;  /* 0x0000000419069825 */ /* 0x002fc800078e0206 */
[----:B------:R-:W-:-:S04]  /*0fa0*/  @!P1 IMAD.WIDE.U32 R14, R15, 0x8, R6 ;  /* 0x000000080f0e9825 */ /* 0x000fc800078e0006 */
[----:B0-----:R-:W-:Y:S01]  /*0fb0*/  @!P4 FADD.FTZ R20, R20, R4 ;  /* 0x000000041414c221 */ /* 0x001fe20000010000 */
[----:B------:R-:W-:Y:S01]  /*0fc0*/  @!P4 FADD.FTZ R21, R21, R5 ;  /* 0x000000051515c221 */ /* 0x000fe20000010000 */
[----:B------:R-:W-:Y:S02]  /*0fd0*/  ISETP.EQ.OR P4, PT, R13, UR7, P2 ;  /* 0x000000070d007c0c */ /* 0x000fe40009782670 */
[----:B------:R-:W-:-:S05]  /*0fe0*/  @!P3 LOP3.LUT R4, R18, 0x1, RZ, 0xc0, !PT ;  /* 0x000000011204b812 */ /* 0x000fca00078ec0ff */
[----:B------:R-:W-:Y:S02]  /*0ff0*/  @!P3 IMAD R9, R9, R4, RZ ;  /* 0x000000040909b224 */ /* 0x000fe400078e02ff */
[----:B------:R-:W0:Y:S02]  /*1000*/  @!P3 LDC.64 R4, c[0x0][0x248] ;  /* 0x00009200ff04bb82 */ /* 0x000e240000000a00 */
[----:B------:R-:W-:Y:S02]  /*1010*/  @!P3 IMAD R6, R9, R10, RZ ;  /* 0x0000000a0906b224 */ /* 0x000fe400078e02ff */
[----:B------:R-:W1:Y:S03]  /*1020*/  @!P4 S2R R9, SR_CTAID.Y ;  /* 0x000000000009c919 */ /* 0x000e660000002600 */
[----:B------:R-:W-:Y:S01]  /*1030*/  @!P3 SHF.L.U32 R7, R6, 0x1, RZ ;  /* 0x000000010607b819 */ /* 0x000fe200000006ff */
[----:B------:R-:W1:Y:S04]  /*1040*/  @!P4 LDC R25, c[0x0][0x10] ;  /* 0x00000400ff19cb82 */ /* 0x000e680000000800 */
[----:B0-----:R-:W-:-:S04]  /*1050*/  @!P3 IMAD.WIDE R4, R7, 0x4, R4 ;  /* 0x000000040704b825 */ /* 0x001fc800078e0204 */
[----:B------:R-:W-:Y:S01]  /*1060*/  @!P3 IMAD.WIDE.U32 R6, R8, 0x8, R4 ;  /* 0x000000080806b825 */ /* 0x000fe200078e0004 */
[----:B------:R-:W-:-:S03]  /*1070*/  @!P4 LOP3.LUT R4, R18, 0x1, RZ, 0xc0, !PT ;  /* 0x000000011204c812 */ /* 0x000fc600078ec0ff */
[----:B-1----:R-:W-:Y:S02]  /*1080*/  @!P4 IMAD R13, R13, R25, R9 ;  /* 0x000000190d0dc224 */ /* 0x002fe400078e0209 */
[----:B------:R-:W2:Y:S01]  /*1090*/  @!P3 LDG.E.64 R6, desc[UR8][R6.64] ;  /* 0x000000080606b981 */ /* 0x000ea2000c1e1b00 */
[----:B------:R-:W0:Y:S01]  /*10a0*/  @!P4 LDC.64 R8, c[0x0][0x248] ;  /* 0x00009200ff08cb82 */ /* 0x000e220000000a00 */
[----:B------:R-:W-:Y:S02]  /*10b0*/  @!P4 IMAD R25, R25, R4, RZ ;  /* 0x000000041919c224 */ /* 0x000fe400078e02ff */
[----:B------:R-:W3:Y:S02]  /*10c0*/  @!P1 LDG.E.64 R4, desc[UR8][R14.64] ;  /* 0x000000080e049981 */ /* 0x000ee4000c1e1b00 */
[----:B------:R-:W-:-:S05]  /*10d0*/  @!P4 IMAD R25, R25, R10, RZ ;  /* 0x0000000a1919c224 */ /* 0x000fca00078e02ff */
[----:B------:R-:W-:-:S05]  /*10e0*/  @!P4 SHF.L.U32 R25, R25, 0x1, RZ ;  /* 0x000000011919c819 */ /* 0x000fca00000006ff */
[----:B0-----:R-:W-:-:S04]  /*10f0*/  @!P4 IMAD.WIDE R8, R25, 0x4, R8 ;  /* 0x000000041908c825 */ /* 0x001fc800078e0208 */
[----:B------:R-:W-:-:S06]  /*1100*/  @!P4 IMAD.WIDE.U32 R8, R13, 0x8, R8 ;  /* 0x000000080d08c825 */ /* 0x000fcc00078e0008 */
[----:B------:R-:W4:Y:S01]  /*1110*/  @!P4 LDG.E.64 R8, desc[UR8][R8.64] ;  /* 0x000000080808c981 */ /* 0x000f22000c1e1b00 */
[----:B------:R-:W-:Y:S02]  /*1120*/  IADD3 R12, R12, -0x4, RZ ;  /* 0xfffffffc0c0c7810 */ /* 0x000fe40007ffe0ff */
[----:B------:R-:W-:Y:S01]  /*1130*/  IADD3 R11, R11, 0x4, RZ ;  /* 0x000000040b0b7810 */ /* 0x000fe20007ffe0ff */
[----:B---3--:R-:W-:Y:S01]  /*1140*/  @!P1 FADD.FTZ R20, R20, R4 ;  /* 0x0000000414149221 */ /* 0x008fe20000010000 */
[----:B------:R-:W-:Y:S01]  /*1150*/  @!P1 FADD.FTZ R21, R21, R5 ;  /* 0x0000000515159221 */ /* 0x000fe20000010000 */
[----:B------:R-:W-:Y:S02]  /*1160*/  ISETP.NE.AND P1, PT, R12, RZ, PT ;  /* 0x000000ff0c00720c */ /* 0x000fe40003f25270 */
[----:B--2---:R-:W-:Y:S01]  /*1170*/  @!P3 FADD.FTZ R20, R20, R6 ;  /* 0x000000061414b221 */ /* 0x004fe20000010000 */
[----:B------:R-:W-:-:S03]  /*1180*/  @!P3 FADD.FTZ R21, R21, R7 ;  /* 0x000000071515b221 */ /* 0x000fc60000010000 */
[----:B----4-:R-:W-:Y:S01]  /*1190*/  @!P4 FADD.FTZ R20, R20, R8 ;  /* 0x000000081414c221 */ /* 0x010fe20000010000 */
[----:B------:R-:W-:-:S06]  /*11a0*/  @!P4 FADD.FTZ R21, R21, R9 ;  /* 0x000000091515c221 */ /* 0x000fcc0000010000 */
[----:B------:R-:W-:Y:S05]  /*11b0*/  @P1 BRA `(.L_x_1483) ;  /* 0xfffffffc00041947 */ /* 0x000fea000383ffff */
.L_x_1482:
[----:B-1----:R-:W-:-:S13]  /*11c0*/  LOP3.LUT P1, R6, R10, 0x3, RZ, 0xc0, !PT ;  /* 0x000000030a067812 */ /* 0x002fda000782c0ff */
[----:B------:R-:W-:Y:S05]  /*11d0*/  @!P1 BRA `(.L_x_1479) ;  /* 0x0000000000c89947 */ /* 0x000fea0003800000 */
[----:B------:R-:W-:Y:S01]  /*11e0*/  ISETP.EQ.OR P1, PT, R11, UR7, P2 ;  /* 0x000000070b007c0c */ /* 0x000fe20009722670 */
[----:B------:R-:W-:Y:S01]  /*11f0*/  BSSY B0, `(.L_x_1484) ;  /* 0x0000010000007945 */ /* 0x000fe20003800000 */
[----:B------:R-:W-:-:S11]  /*1200*/  ISETP.NE.AND P3, PT, R6, 0x1, PT ;  /* 0x000000010600780c */ /* 0x000fd60003f65270 */
[----:B------:R-:W-:Y:S05]  /*1210*/  @P1 BRA `(.L_x_1485) ;  /* 0x0000000000341947 */ /* 0x000fea0003800000 */
[----:B------:R-:W1:Y:S01]  /*1220*/  S2R R8, SR_CTAID.Y ;  /* 0x0000000000087919 */ /* 0x000e620000002600 */
[----:B------:R-:W2:Y:S01]  /*1230*/  LDC.64 R4, c[0x0][0x248] ;  /* 0x00009200ff047b82 */ /* 0x000ea20000000a00 */
[----:B------:R-:W-:Y:S01]  /*1240*/  LOP3.LUT R7, R18, 0x1, RZ, 0xc0, !PT ;  /* 0x0000000112077812 */ /* 0x000fe200078ec0ff */
[----:B------:R-:W-:-:S04]  /*1250*/  ULDC UR5, c[0x0][0x10] ;  /* 0x0000040000057ab9 */ /* 0x000fc80000000800 */
[----:B------:R-:W-:-:S04]  /*1260*/  IMAD R7, R7, UR5, RZ ;  /* 0x0000000507077c24 */ /* 0x000fc8000f8e02ff */
[----:B------:R-:W-:-:S05]  /*1270*/  IMAD R7, R7, R10, RZ ;  /* 0x0000000a07077224 */ /* 0x000fca00078e02ff */
[----:B------:R-:W-:-:S05]  /*1280*/  SHF.L.U32 R7, R7, 0x1, RZ ;  /* 0x0000000107077819 */ /* 0x000fca00000006ff */
[----:B--2---:R-:W-:-:S04]  /*1290*/  IMAD.WIDE R4, R7, 0x4, R4 ;  /* 0x0000000407047825 */ /* 0x004fc800078e0204 */
[----:B-1----:R-:W-:-:S04]  /*12a0*/  IMAD R7, R11, UR5, R8 ;  /* 0x000000050b077c24 */ /* 0x002fc8000f8e0208 */
[----:B------:R-:W-:-:S06]  /*12b0*/  IMAD.WIDE.U32 R4, R7, 0x8, R4 ;  /* 0x0000000807047825 */ /* 0x000fcc00078e0004 */
[----:B------:R-:W0:Y:S02]  /*12c0*/  LDG.E.64 R4, desc[UR8][R4.64] ;  /* 0x0000000804047981 */ /* 0x000e24000c1e1b00 */
[----:B0-----:R-:W-:Y:S01]  /*12d0*/  FADD.FTZ R20, R20, R4 ;  /* 0x0000000414147221 */ /* 0x001fe20000010000 */
[----:B------:R-:W-:-:S07]  /*12e0*/  FADD.FTZ R21, R21, R5 ;  /* 0x0000000515157221 */ /* 0x000fce0000010000 */
.L_x_1485:
[----:B------:R-:W-:Y:S05]  /*12f0*/  BSYNC B0 ;  /* 0x0000000000007941 */ /* 0x000fea0003800000 */
.L_x_1484:
[----:B------:R-:W-:Y:S05]  /*1300*/  @!P3 BRA `(.L_x_1479) ;  /* 0x00000000007cb947 */ /* 0x000fea0003800000 */
[C---:B------:R-:W-:Y:S02]  /*1310*/  IADD3 R4, R11.reuse, 0x1, RZ ;  /* 0x000000010b047810 */ /* 0x040fe40007ffe0ff */
[----:B------:R-:W-:Y:S02]  /*1320*/  IADD3 R11, R11, 0x2, RZ ;  /* 0x000000020b0b7810 */ /* 0x000fe40007ffe0ff */
[----:B------:R-:W-:Y:S02]  /*1330*/  ISETP.EQ.OR P3, PT, R4, UR7, P2 ;  /* 0x0000000704007c0c */ /* 0x000fe40009762670 */
[----:B------:R-:W-:-:S04]  /*1340*/  ISETP.EQ.OR P1, PT, R11, UR7, P2 ;  /* 0x000000070b007c0c */ /* 0x000fc80009722670 */
[----:B------:R-:W-:-:S07]  /*1350*/  ISETP.EQ.OR P1, PT, R6, 0x2, P1 ;  /* 0x000000020600780c */ /* 0x000fce0000f22670 */
[----:B------:R-:W1:Y:S01]  /*1360*/  @!P3 S2R R13, SR_CTAID.Y ;  /* 0x00000000000db919 */ /* 0x000e620000002600 */
[----:B------:R-:W1:Y:S01]  /*1370*/  @!P3 LDC R9, c[0x0][0x10] ;  /* 0x00000400ff09bb82 */ /* 0x000e620000000800 */
[----:B------:R-:W-:-:S04]  /*1380*/  @!P3 LOP3.LUT R8, R18, 0x1, RZ, 0xc0, !PT ;  /* 0x000000011208b812 */ /* 0x000fc800078ec0ff */
[----:B------:R-:W2:Y:S01]  /*1390*/  @!P1 S2R R12, SR_CTAID.Y ;  /* 0x00000000000c9919 */ /* 0x000ea20000002600 */
[----:B------:R-:W-:Y:S02]  /*13a0*/  @!P1 LOP3.LUT R15, R18, 0x1, RZ, 0xc0, !PT ;  /* 0x00000001120f9812 */ /* 0x000fe400078ec0ff */
[----:B------:R-:W3:Y:S08]  /*13b0*/  @!P1 LDC R14, c[0x0][0x10] ;  /* 0x00000400ff0e9b82 */ /* 0x000ef00000000800 */
[----:B------:R-:W4:Y:S01]  /*13c0*/  @!P3 LDC.64 R6, c[0x0][0x248] ;  /* 0x00009200ff06bb82 */ /* 0x000f220000000a00 */
[----:B-1----:R-:W-:-:S07]  /*13d0*/  @!P3 IMAD R13, R4, R9, R13 ;  /* 0x00000009040db224 */ /* 0x002fce00078e020d */
[----:B------:R-:W1:Y:S01]  /*13e0*/  @!P1 LDC.64 R4, c[0x0][0x248] ;  /* 0x00009200ff049b82 */ /* 0x000e620000000a00 */
[----:B------:R-:W-:Y:S02]  /*13f0*/  @!P3 IMAD R9, R9, R8, RZ ;  /* 0x000000080909b224 */ /* 0x000fe400078e02ff */
[----:B---3--:R-:W-:Y:S02]  /*1400*/  @!P1 IMAD R15, R14, R15, RZ ;  /* 0x0000000f0e0f9224 */ /* 0x008fe400078e02ff */
[-C--:B------:R-:W-:Y:S02]  /*1410*/  @!P3 IMAD R9, R9, R10.reuse, RZ ;  /* 0x0000000a0909b224 */ /* 0x080fe400078e02ff */
[----:B------:R-:W-:Y:S02]  /*1420*/  @!P1 IMAD R15, R15, R10, RZ ;  /* 0x0000000a0f0f9224 */ /* 0x000fe400078e02ff */
[----:B--2---:R-:W-:Y:S01]  /*1430*/  @!P1 IMAD R11, R11, R14, R12 ;  /* 0x0000000e0b0b9224 */ /* 0x004fe200078e020c */
[----:B------:R-:W-:-:S02]  /*1440*/  @!P3 SHF.L.U32 R9, R9, 0x1, RZ ;  /* 0x000000010909b819 */ /* 0x000fc400000006ff */
[----:B------:R-:W-:-:S03]  /*1450*/  @!P1 SHF.L.U32 R15, R15, 0x1, RZ ;  /* 0x000000010f0f9819 */ /* 0x000fc600000006ff */
[----:B----4-:R-:W-:-:S04]  /*1460*/  @!P3 IMAD.WIDE R8, R9, 0x4, R6 ;  /* 0x000000040908b825 */ /* 0x010fc800078e0206 */
[----:B-1----:R-:W-:-:S04]  /*1470*/  @!P1 IMAD.WIDE R6, R15, 0x4, R4 ;  /* 0x000000040f069825 */ /* 0x002fc800078e0204 */
        /* <DEDUP_REMOVED lines=8> */
.L_x_1479:
[----:B------:R-:W-:Y:S01]  /*1500*/  ULDC.64 UR12, c[0x0][0x218] ;  /* 0x00008600000c7ab9 */ /* 0x000fe20000000a00 */
[----:B------:R-:W-:Y:S01]  /*1510*/  LOP3.LUT P1, RZ, R0, UR7, RZ, 0xfc, !PT ;  /* 0x0000000700ff7c12 */ /* 0x000fe2000f82fcff */
[----:B------:R-:W2:Y:S01]  /*1520*/  S2UR UR6, SR_CgaCtaId ;  /* 0x00000000000679c3 */ /* 0x000ea20000008800 */
[----:B------:R-:W-:Y:S01]  /*1530*/  ISETP.EQ.U32.AND P3, PT, RZ, UR12, PT ;  /* 0x0000000cff007c0c */ /* 0x000fe2000bf62070 */
[----:B------:R-:W-:Y:S01]  /*1540*/  UMOV UR5, 0x400 ;  /* 0x0000040000057882 */ /* 0x000fe20000000000 */
[----:B-1----:R-:W-:Y:S01]  /*1550*/  IADD3 R6, -R3, RZ, RZ ;  /* 0x000000ff03067210 */ /* 0x002fe20007ffe1ff */
[----:B------:R-:W-:Y:S01]  /*1560*/  ULDC UR11, c[0x0][0x288] ;  /* 0x0000a200000b7ab9 */ /* 0x000fe20000000800 */
[----:B------:R-:W-:-:S03]  /*1570*/  ISETP.EQ.OR.EX P1, PT, RZ, UR13, P1, P3 ;  /* 0x0000000dff007c0c */ /* 0x000fc60008f22730 */
[----:B------:R-:W-:Y:S01]  /*1580*/  IMAD R3, R6, UR11, R23 ;  /* 0x0000000b06037c24 */ /* 0x000fe2000f8e0217 */
[----:B------:R-:W1:Y:S03]  /*1590*/  LDC.64 R8, c[0x0][0x228] ;  /* 0x00008a00ff087b82 */ /* 0x000e660000000a00 */
[----:B------:R-:W-:-:S05]  /*15a0*/  IMAD R3, R3, 0x14, R24 ;  /* 0x0000001403037824 */ /* 0x000fca00078e0218 */
[----:B------:R-:W3:Y:S01]  /*15b0*/  LDC.64 R4, c[0x0][0x230] ;  /* 0x00008c00ff047b82 */ /* 0x000ee20000000a00 */
[----:B--2---:R-:W-:-:S07]  /*15c0*/  ULEA UR5, UR6, UR5, 0x18 ;  /* 0x0000000506057291 */ /* 0x004fce000f8ec03f */
[----:B------:R-:W2:Y:S01]  /*15d0*/  @!P1 LDC.64 R10, c[0x0][0x218] ;  /* 0x00008600ff0a9b82 */ /* 0x000ea20000000a00 */
[----:B------:R-:W-:Y:S02]  /*15e0*/  ULDC UR6, c[0x0][0x2a4] ;  /* 0x0000a90000067ab9 */ /* 0x000fe40000000800 */
[----:B------:R-:W-:Y:S01]  /*15f0*/  @!P1 FMUL.FTZ R7, R21, UR6 ;  /* 0x0000000615079c20 */ /* 0x000fe20008410000 */
[----:B------:R-:W-:Y:S01]  /*1600*/  @!P1 FMUL.FTZ R6, R20, UR6 ;  /* 0x0000000614069c20 */ /* 0x000fe20008410000 */
[----:B------:R-:W-:Y:S01]  /*1610*/  @!P2 STS.64 [UR5+0xc0], R20 ;  /* 0x0000c014ff00a988 */ /* 0x000fe20008000a05 */
[----:B-1----:R-:W-:-:S04]  /*1620*/  IMAD.WIDE R8, R3, 0x4, R8 ;  /* 0x0000000403087825 */ /* 0x002fc800078e0208 */
[----:B---3--:R-:W-:-:S04]  /*1630*/  IMAD.WIDE R4, R3, 0x4, R4 ;  /* 0x0000000403047825 */ /* 0x008fc800078e0204 */
[----:B--2---:R-:W-:-:S05]  /*1640*/  @!P1 IMAD.WIDE R10, R23, 0x8, R10 ;  /* 0x00000008170a9825 */ /* 0x004fca00078e020a */
[----:B------:R1:W-:Y:S01]  /*1650*/  @!P1 STG.E.64 desc[UR8][R10.64], R6 ;  /* 0x000000060a009986 */ /* 0x0003e2000c101b08 */
[----:B------:R-:W-:Y:S06]  /*1660*/  BAR.SYNC.DEFER_BLOCKING 0x0 ;  /* 0x0000000000007b1d */ /* 0x000fec0000010000 */
[----:B------:R-:W2:Y:S04]  /*1670*/  LDG.E.64 R8, desc[UR8][R8.64] ;  /* 0x0000000808087981 */ /* 0x000ea8000c1e1b00 */
[----:B------:R-:W2:Y:S01]  /*1680*/  LDG.E.64 R4, desc[UR8][R4.64] ;  /* 0x0000000804047981 */ /* 0x000ea2000c1e1b00 */
[----:B------:R-:W-:-:S02]  /*1690*/  MOV R3, 0x3f800000 ;  /* 0x3f80000000037802 */ /* 0x000fc40000000f00 */
[----:B-1----:R-:W-:Y:S01]  /*16a0*/  SHF.L.U32 R7, R16, 0x10, RZ ;  /* 0x0000001010077819 */ /* 0x002fe200000006ff */
[----:B------:R-:W1:Y:S01]  /*16b0*/  LDS.64 R12, [UR5+0xc0] ;  /* 0x0000c005ff0c7984 */ /* 0x000e620008000a00 */
[----:B------:R-:W-:Y:S01]  /*16c0*/  SHF.L.U32 R17, R17, 0x10, RZ ;  /* 0x0000001011117819 */ /* 0x000fe200000006ff */
[----:B-1----:R-:W-:-:S04]  /*16d0*/  FMUL.FTZ R12, R12, UR6 ;  /* 0x000000060c0c7c20 */ /* 0x002fc80008410000 */
[----:B------:R-:W-:Y:S01]  /*16e0*/  FMUL.FTZ R14, R12, R12 ;  /* 0x0000000c0c0e7220 */ /* 0x000fe20000410000 */
[--C-:B------:R-:W-:Y:S01]  /*16f0*/  FADD.FTZ R6, R7, -R12.reuse ;  /* 0x8000000c07067221 */ /* 0x100fe20000010000 */
[----:B------:R-:W-:Y:S02]  /*1700*/  FADD.FTZ R12, R17, -R12 ;  /* 0x8000000c110c7221 */ /* 0x000fe40000010000 */
[----:B------:R-:W-:-:S05]  /*1710*/  FFMA.FTZ R13, R13, UR6, -R14 ;  /* 0x000000060d0d7c23 */ /* 0x000fca000801080e */
[----:B------:R-:W-:-:S13]  /*1720*/  FSETP.GTU.FTZ.AND P1, PT, R13, RZ, PT ;  /* 0x000000ff0d00720b */ /* 0x000fda0003f3c000 */
[----:B------:R-:W1:Y:S02]  /*1730*/  @P1 LDC R14, c[0x0][0x238] ;  /* 0x00008e00ff0e1b82 */ /* 0x000e640000000800 */
[----:B-1----:R-:W-:-:S04]  /*1740*/  @P1 FADD.FTZ R13, R13, R14 ;  /* 0x0000000e0d0d1221 */ /* 0x002fc80000010000 */
[----:B------:R-:W1:Y:S01]  /*1750*/  @P1 MUFU.RSQ R3, R13 ;  /* 0x0000000d00031308 */ /* 0x000e620000001400 */
[----:B------:R-:W-:Y:S01]  /*1760*/  ISETP.NE.AND P1, PT, RZ, UR10, PT ;  /* 0x0000000aff007c0c */ /* 0x000fe2000bf25270 */
[-C--:B-1----:R-:W-:Y:S01]  /*1770*/  FMUL.FTZ R7, R6, R3.reuse ;  /* 0x0000000306077220 */ /* 0x082fe20000410000 */
[----:B------:R-:W-:-:S03]  /*1780*/  FMUL.FTZ R12, R12, R3 ;  /* 0x000000030c0c7220 */ /* 0x000fc60000410000 */
[----:B--2---:R-:W-:Y:S01]  /*1790*/  FFMA.FTZ R4, R8, R7, R4 ;  /* 0x0000000708047223 */ /* 0x004fe20000010004 */
[----:B------:R-:W-:-:S07]  /*17a0*/  FFMA.FTZ R5, R9, R12, R5 ;  /* 0x0000000c09057223 */ /* 0x000fce0000010005 */
[----:B------:R-:W-:Y:S05]  /*17b0*/  @!P1 BRA `(.L_x_1486) ;  /* 0x0000000000289947 */ /* 0x000fea0003800000 */
        /* <DEDUP_REMOVED lines=8> */
[----:B-1----:R-:W-:Y:S01]  /*1840*/  FMUL.FTZ R4, R4, R7 ;  /* 0x0000000704047220 */ /* 0x002fe20000410000 */
[----:B--2---:R-:W-:-:S07]  /*1850*/  FMUL.FTZ R5, R5, R10 ;  /* 0x0000000a05057220 */ /* 0x004fce0000410000 */
.L_x_1486:
[----:B------:R-:W-:Y:S04]  /*1860*/  BSSY B0, `(.L_x_1487) ;  /* 0x000000e000007945 */ /* 0x000fe80003800000 */
[----:B------:R-:W-:Y:S05]  /*1870*/  @!P0 BRA `(.L_x_1488) ;  /* 0x0000000000308947 */ /* 0x000fea0003800000 */
[----:B------:R-:W-:Y:S01]  /*1880*/  SHF.R.S32.HI R3, RZ, 0x1f, R22 ;  /* 0x0000001fff037819 */ /* 0x000fe20000011416 */
[----:B------:R-:W-:Y:S01]  /*1890*/  ULDC.64 UR12, c[0x0][0x270] ;  /* 0x00009c00000c7ab9 */ /* 0x000fe20000000a00 */
[----:B------:R-:W-:Y:S02]  /*18a0*/  MOV R27, R29 ;  /* 0x0000001d001b7202 */ /* 0x000fe40000000f00 */
[----:B------:R-:W-:Y:S01]  /*18b0*/  F2FP.BF16.F32.PACK_AB R5, R5, R4 ;  /* 0x000000040505723e */ /* 0x000fe200000010ff */
[----:B------:R-:W-:Y:S02]  /*18c0*/  IMAD R3, R3, UR12, RZ ;  /* 0x0000000c03037c24 */ /* 0x000fe4000f8e02ff */
[----:B------:R-:W-:-:S04]  /*18d0*/  IMAD.WIDE.U32 R26, R22, UR12, R26 ;  /* 0x0000000c161a7c25 */ /* 0x000fc8000f8e001a */
[----:B------:R-:W-:Y:S01]  /*18e0*/  IMAD R3, R22, UR13, R3 ;  /* 0x0000000d16037c24 */ /* 0x000fe2000f8e0203 */
[----:B------:R-:W-:Y:S02]  /*18f0*/  ULDC.64 UR12, c[0x0][0x210] ;  /* 0x00008400000c7ab9 */ /* 0x000fe40000000a00 */
[----:B------:R-:W-:Y:S02]  /*1900*/  LEA R6, P1, R26, UR12, 0x1 ;  /* 0x0000000c1a067c11 */ /* 0x000fe4000f8208ff */
[----:B------:R-:W-:-:S04]  /*1910*/  IADD3 R3, R27, R3, RZ ;  /* 0x000000031b037210 */ /* 0x000fc80007ffe0ff */
[----:B------:R-:W-:-:S05]  /*1920*/  LEA.HI.X R7, R26, UR13, R3, 0x1, P1 ;  /* 0x0000000d1a077c11 */ /* 0x000fca00088f0c03 */
[----:B------:R1:W-:Y:S02]  /*1930*/  STG.E desc[UR8][R6.64], R5 ;  /* 0x0000000506007986 */ /* 0x0003e4000c101908 */
.L_x_1488:
[----:B------:R-:W-:Y:S05]  /*1940*/  BSYNC B0 ;  /* 0x0000000000007941 */ /* 0x000fea0003800000 */
.L_x_1487:
[----:B------:R-:W2:Y:S01]  /*1950*/  LDC R4, c[0x0][0x10] ;  /* 0x00000400ff047b82 */ /* 0x000ea20000000800 */
[----:B------:R-:W-:Y:S02]  /*1960*/  IADD3 R18, R18, 0x1, RZ ;  /* 0x0000000112127810 */ /* 0x000fe40007ffe0ff */
[----:B--2---:R-:W-:-:S04]  /*1970*/  IADD3 R23, R4, R23, RZ ;  /* 0x0000001704177210 */ /* 0x004fc80007ffe0ff */
[----:B------:R-:W-:-:S13]  /*1980*/  ISETP.GE.AND P1, PT, R23, UR4, PT ;  /* 0x0000000417007c0c */ /* 0x000fda000bf26270 */
[----:B------:R-:W-:Y:S05]  /*1990*/  @!P1 BRA `(.L_x_1489) ;  /* 0xffffffe800149947 */ /* 0x000fea000383ffff */
[----:B------:R-:W-:Y:S05]  /*19a0*/  EXIT ;  /* 0x000000000000794d */ /* 0x000fea0003800000 */
.L_x_1490:
        /* <DEDUP_REMOVED lines=13> */
.L_x_2315:


//--------------------- .text._Z35group_norm_nhwc_fwd_one_pass_kernelI11Bf16IOFp32WLi128ELi20ELi640EEv26Group_norm_nhwc_fwd_params --------------------------
	.section	.text._Z35group_norm_nhwc_fwd_one_pass_kernelI11Bf16IOFp32WLi128ELi20ELi640EEv26Group_norm_nhwc_fwd_params,"ax",@progbits
	.align	128
        .global         _Z35group_norm_nhwc_fwd_one_pass_kernelI11Bf16IOFp32WLi128ELi20ELi640EEv26Group_norm_nhwc_fwd_params
        .type           _Z35group_norm_nhwc_fwd_one_pass_kernelI11Bf16IOFp32WLi128ELi20ELi640EEv26Group_norm_nhwc_fwd_params,@function
        .size           _Z35group_norm_nhwc_fwd_one_pass_kernelI11Bf16IOFp32WLi128ELi20ELi640EEv26Group_norm_nhwc_fwd_params,(.L_x_2316 - _Z35group_norm_nhwc_fwd_one_pass_kernelI11Bf16IOFp32WLi128ELi20ELi640EEv26Group_norm_nhwc_fwd_params)
        .other          _Z35group_norm_nhwc_fwd_one_pass_kernelI11Bf16IOFp32WLi128ELi20ELi640EEv26Group_norm_nhwc_fwd_params,@"STO_CUDA_ENTRY STV_DEFAULT"
_Z35group_norm_nhwc_fwd_one_pass_kernelI11Bf16IOFp32WLi128ELi20ELi640EEv26Group_norm_nhwc_fwd_params:
.text._Z35group_norm_nhwc_fwd_one_pass_kernelI11Bf16IOFp32WLi128ELi20ELi640EEv26Group_norm_nhwc_fwd_params:
        /* <DEDUP_REMOVED lines=31> */
.L_x_1506:
[----:B0-----:R-:W0:Y:S01]  /*01f0*/  LDC R4, c[0x0][0x288] ;  /* 0x0000a200ff047b82 */ /* 0x001e220000000800 */
[----:B------:R-:W-:Y:S01]  /*0200*/  IABS R9, R23 ;  /* 0x0000001700097213 */ /* 0x000fe20000000000 */
[----:B------:R-:W-:Y:S01]  /*0210*/  ULDC.64 UR12, c[0x0][0x278] ;  /* 0x00009e00000c7ab9 */ /* 0x000fe20000000a00 */
[----:B------:R-:W-:Y:S02]  /*0220*/  IADD3 R15, R22, 0x40, RZ ;  /* 0x00000040160f7810 */ /* 0x000fe40007ffe0ff */
[----:B------:R-:W-:Y:S02]  /*0230*/  SHF.R.S32.HI R12, RZ, 0x1f, R24 ;  /* 0x0000001fff0c7819 */ /* 0x000fe40000011418 */
[----:B------:R-:W-:Y:S01]  /*0240*/  SHF.R.S32.HI R13, RZ, 0x1f, R15 ;  /* 0x0000001fff0d7819 */ /* 0x000fe2000001140f */
[----:B-1----:R-:W1:Y:S01]  /*0250*/  @P0 LDC.64 R10, c[0x0][0x270] ;  /* 0x00009c00ff0a0b82 */ /* 0x002e620000000a00 */
[----:B------:R-:W-:Y:S02]  /*0260*/  SHF.R.S32.HI R21, RZ, 0x1f, R22 ;  /* 0x0000001fff157819 */ /* 0x000fe40000011416 */
[----:B0-----:R-:W-:-:S04]  /*0270*/  IABS R8, R4 ;  /* 0x0000000400087213 */ /* 0x001fc80000000000 */
[----:B------:R-:W0:Y:S08]  /*0280*/  I2F.RP R3, R8 ;  /* 0x0000000800037306 */ /* 0x000e300000209400 */
[----:B0-----:R-:W0:Y:S02]  /*0290*/  MUFU.RCP R3, R3 ;  /* 0x0000000300037308 */ /* 0x001e240000001000 */
[----:B0-----:R-:W-:-:S06]  /*02a0*/  IADD3 R6, R3, 0xffffffe, RZ ;  /* 0x0ffffffe03067810 */ /* 0x001fcc0007ffe0ff */
[----:B------:R0:W2:Y:S02]  /*02b0*/  F2I.FTZ.U32.TRUNC.NTZ R7, R6 ;  /* 0x0000000600077305 */ /* 0x0000a4000021f000 */
[----:B0-----:R-:W-:Y:S02]  /*02c0*/  MOV R6, RZ ;  /* 0x000000ff00067202 */ /* 0x001fe40000000f00 */
[----:B--2---:R-:W-:-:S05]  /*02d0*/  IADD3 R5, RZ, -R7, RZ ;  /* 0x80000007ff057210 */ /* 0x004fca0007ffe0ff */
[----:B------:R-:W-:-:S04]  /*02e0*/  IMAD R5, R5, R8, RZ ;  /* 0x0000000805057224 */ /* 0x000fc800078e02ff */
[----:B------:R-:W-:Y:S01]  /*02f0*/  IMAD.HI.U32 R7, R7, R5, R6 ;  /* 0x0000000507077227 */ /* 0x000fe200078e0006 */
[----:B------:R-:W-:-:S05]  /*0300*/  MOV R5, R9 ;  /* 0x0000000900057202 */ /* 0x000fca0000000f00 */
[----:B------:R-:W-:-:S05]  /*0310*/  IMAD.HI.U32 R7, R7, R5, RZ ;  /* 0x0000000507077227 */ /* 0x000fca00078e00ff */
[----:B------:R-:W-:-:S05]  /*0320*/  IADD3 R3, -R7, RZ, RZ ;  /* 0x000000ff07037210 */ /* 0x000fca0007ffe1ff */
[----:B------:R-:W-:-:S05]  /*0330*/  IMAD R3, R8, R3, R5 ;  /* 0x0000000308037224 */ /* 0x000fca00078e0205 */
[----:B------:R-:W-:-:S13]  /*0340*/  ISETP.GT.U32.AND P2, PT, R8, R3, PT ;  /* 0x000000030800720c */ /* 0x000fda0003f44070 */
[-C--:B------:R-:W-:Y:S02]  /*0350*/  @!P2 IADD3 R3, R3, -R8.reuse, RZ ;  /* 0x800000080303a210 */ /* 0x080fe40007ffe0ff */
[----:B------:R-:W-:Y:S02]  /*0360*/  @!P2 IADD3 R7, R7, 0x1, RZ ;  /* 0x000000010707a810 */ /* 0x000fe40007ffe0ff */
[----:B------:R-:W-:Y:S02]  /*0370*/  ISETP.GE.U32.AND P1, PT, R3, R8, PT ;  /* 0x000000080300720c */ /* 0x000fe40003f26070 */
[----:B------:R-:W-:Y:S02]  /*0380*/  LOP3.LUT R3, R23, R4, RZ, 0x3c, !PT ;  /* 0x0000000417037212 */ /* 0x000fe400078e3cff */
[----:B------:R-:W-:Y:S02]  /*0390*/  ISETP.NE.AND P2, PT, R4, RZ, PT ;  /* 0x000000ff0400720c */ /* 0x000fe40003f45270 */
[----:B------:R-:W-:-:S07]  /*03a0*/  ISETP.GE.AND P3, PT, R3, RZ, PT ;  /* 0x000000ff0300720c */ /* 0x000fce0003f66270 */
[----:B------:R-:W-:Y:S02]  /*03b0*/  @P1 IADD3 R7, R7, 0x1, RZ ;  /* 0x0000000107071810 */ /* 0x000fe40007ffe0ff */
[----:B------:R-:W-:Y:S02]  /*03c0*/  ISETP.GE.U32.AND P1, PT, R15, UR12, PT ;  /* 0x0000000c0f007c0c */ /* 0x000fe4000bf26070 */
[----:B------:R-:W-:Y:S02]  /*03d0*/  MOV R17, R7 ;  /* 0x0000000700117202 */ /* 0x000fe40000000f00 */
[----:B------:R-:W-:Y:S01]  /*03e0*/  ISETP.GE.AND.EX P1, PT, R13, UR13, PT, P1 ;  /* 0x0000000d0d007c0c */ /* 0x000fe2000bf26310 */
[----:B------:R-:W0:Y:S01]  /*03f0*/  @P0 LDC.64 R6, c[0x0][0x220] ;  /* 0x00008800ff060b82 */ /* 0x000e220000000a00 */
[----:B------:R-:W-:Y:S01]  /*0400*/  @!P3 IADD3 R17, -R17, RZ, RZ ;  /* 0x000000ff1111b210 */ /* 0x000fe20007ffe1ff */
[----:B------:R-:W-:Y:S01]  /*0410*/  ULDC.64 UR12, c[0x0][0x280] ;  /* 0x0000a000000c7ab9 */ /* 0x000fe20000000a00 */
[----:B------:R-:W-:-:S02]  /*0420*/  ISETP.GT.U32.OR P1, PT, R0, 0x27f, P1 ;  /* 0x0000027f0000780c */ /* 0x000fc40000f24470 */
[----:B------:R-:W-:-:S04]  /*0430*/  @!P2 LOP3.LUT R17, RZ, R4, RZ, 0x33, !PT ;  /* 0x00000004ff11a212 */ /* 0x000fc800078e33ff */
[----:B------:R-:W-:-:S05]  /*0440*/  IADD3 R3, -R17, RZ, RZ ;  /* 0x000000ff11037210 */ /* 0x000fca0007ffe1ff */
[----:B------:R-:W-:Y:S01]  /*0450*/  IMAD R3, R4, R3, R23 ;  /* 0x0000000304037224 */ /* 0x000fe200078e0217 */
[----:B------:R-:W-:Y:S01]  /*0460*/  SHF.R.S32.HI R4, RZ, 0x1f, R17 ;  /* 0x0000001fff047819 */ /* 0x000fe20000011411 */
[----:B------:R-:W2:Y:S02]  /*0470*/  @!P1 LDC.64 R8, c[0x0][0x270] ;  /* 0x00009c00ff089b82 */ /* 0x000ea40000000a00 */
[----:B------:R-:W-:Y:S02]  /*0480*/  IMAD R3, R3, 0x14, RZ ;  /* 0x0000001403037824 */ /* 0x000fe400078e02ff */
[----:B------:R-:W-:-:S03]  /*0490*/  IMAD R14, R4, UR12, RZ ;  /* 0x0000000c040e7c24 */ /* 0x000fc6000f8e02ff */
[----:B------:R-:W-:Y:S01]  /*04a0*/  IADD3 R26, P2, R24, R3, RZ ;  /* 0x00000003181a7210 */ /* 0x000fe20007f5e0ff */
[----:B------:R-:W3:Y:S01]  /*04b0*/  @!P1 LDC.64 R4, c[0x0][0x220] ;  /* 0x00008800ff049b82 */ /* 0x000ee20000000a00 */
[----:B------:R-:W-:Y:S02]  /*04c0*/  IMAD R29, R17, UR13, R14 ;  /* 0x0000000d111d7c24 */ /* 0x000fe4000f8e020e */
[----:B------:R-:W-:Y:S01]  /*04d0*/  LEA.HI.X.SX32 R27, R3, R12, 0x1, P2 ;  /* 0x0000000c031b7211 */ /* 0x000fe200010f0eff */
[----:B-1----:R-:W-:Y:S02]  /*04e0*/  @P0 IMAD R12, R21, R10, RZ ;  /* 0x0000000a150c0224 */ /* 0x002fe400078e02ff */
[----:B------:R-:W-:-:S04]  /*04f0*/  IMAD.WIDE.U32 R26, R17, UR12, R26 ;  /* 0x0000000c111a7c25 */ /* 0x000fc8000f8e001a */
[C---:B------:R-:W-:Y:S01]  /*0500*/  @P0 IMAD R17, R22.reuse, R11, R12 ;  /* 0x0000000b16110224 */ /* 0x040fe200078e020c */
[----:B------:R-:W-:Y:S02]  /*0510*/  IADD3 R29, R27, R29, RZ ;  /* 0x0000001d1b1d7210 */ /* 0x000fe40007ffe0ff */
[----:B------:R-:W-:Y:S01]  /*0520*/  @P0 MOV R28, R26 ;  /* 0x0000001a001c0202 */ /* 0x000fe20000000f00 */
[----:B--2---:R-:W-:Y:S01]  /*0530*/  @!P1 IMAD R14, R13, R8, RZ ;  /* 0x000000080d0e9224 */ /* 0x004fe200078e02ff */
[----:B------:R-:W-:Y:S02]  /*0540*/  @!P1 MOV R12, R26 ;  /* 0x0000001a000c9202 */ /* 0x000fe40000000f00 */
[----:B------:R-:W-:Y:S01]  /*0550*/  @!P1 MOV R13, R29 ;  /* 0x0000001d000d9202 */ /* 0x000fe20000000f00 */
[----:B------:R-:W-:-:S04]  /*0560*/  @P0 IMAD.WIDE.U32 R10, R22, R10, R28 ;  /* 0x0000000a160a0225 */ /* 0x000fc800078e001c */
[----:B------:R-:W-:Y:S01]  /*0570*/  @!P1 IMAD R21, R15, R9, R14 ;  /* 0x000000090f159224 */ /* 0x000fe200078e020e */
[----:B------:R-:W-:Y:S01]  /*0580*/  @P0 IADD3 R11, R11, R17, RZ ;  /* 0x000000110b0b0210 */ /* 0x000fe20007ffe0ff */
[----:B------:R-:W-:Y:S01]  /*0590*/  @!P1 IMAD.WIDE.U32 R8, R15, R8, R12 ;  /* 0x000000080f089225 */ /* 0x000fe200078e000c */
[----:B0-----:R-:W-:Y:S02]  /*05a0*/  @P0 LEA R6, P2, R10, R6, 0x1 ;  /* 0x000000060a060211 */ /* 0x001fe400078408ff */
[----:B------:R-:W-:Y:S02]  /*05b0*/  CS2R R16, SRZ ;  /* 0x0000000000107805 */ /* 0x000fe4000001ff00 */
[----:B------:R-:W-:Y:S02]  /*05c0*/  @!P1 IADD3 R9, R9, R21, RZ ;  /* 0x0000001509099210 */ /* 0x000fe40007ffe0ff */
[----:B---3--:R-:W-:Y:S02]  /*05d0*/  @!P1 LEA R4, P3, R8, R4, 0x1 ;  /* 0x0000000408049211 */ /* 0x008fe400078608ff */
[----:B------:R-:W-:-:S02]  /*05e0*/  @P0 LEA.HI.X R7, R10, R7, R11, 0x1, P2 ;  /* 0x000000070a070211 */ /* 0x000fc400010f0c0b */
[----:B------:R-:W-:-:S03]  /*05f0*/  @!P1 LEA.HI.X R5, R8, R5, R9, 0x1, P3 ;  /* 0x0000000508059211 */ /* 0x000fc600018f0c09 */
[----:B------:R-:W2:Y:S04]  /*0600*/  @P0 LDG.E R17, desc[UR8][R6.64] ;  /* 0x0000000806110981 */ /* 0x000ea8000c1e1900 */
[----:B------:R-:W3:Y:S01]  /*0610*/  @!P1 LDG.E R16, desc[UR8][R4.64] ;  /* 0x0000000804109981 */ /* 0x000ee2000c1e1900 */
[C---:B------:R-:W-:Y:S01]  /*0620*/  ISETP.GT.AND P1, PT, R2.reuse, 0x1e, PT ;  /* 0x0000001e0200780c */ /* 0x040fe20003f24270 */
[----:B------:R-:W-:Y:S01]  /*0630*/  BSSY B0, `(.L_x_1491) ;  /* 0x0000063000007945 */ /* 0x000fe20003800000 */
[----:B------:R-:W-:Y:S02]  /*0640*/  ISETP.NE.AND P3, PT, R2, RZ, PT ;  /* 0x000000ff0200720c */ /* 0x000fe40003f65270 */
[----:B------:R-:W-:Y:S02]  /*0650*/  ISETP.NE.AND P2, PT, R0, RZ, PT ;  /* 0x000000ff0000720c */ /* 0x000fe40003f45270 */
[----:B--2---:R-:W-:-:S02]  /*0660*/  PRMT R8, R17, 0x7632, R8 ;  /* 0x0000763211087816 */ /* 0x004fc40000000008 */
[----:B---3--:R-:W-:Y:S02]  /*0670*/  PRMT R10, R16, 0x7632, R10 ;  /* 0x00007632100a7816 */ /* 0x008fe4000000000a */
[----:B------:R-:W-:Y:S02]  /*0680*/  SHF.L.U32 R9, R8, 0x10, RZ ;  /* 0x0000001008097819 */ /* 0x000fe400000006ff */
[----:B------:R-:W-:Y:S02]  /*0690*/  SHF.L.U32 R13, R10, 0x10, RZ ;  /* 0x000000100a0d7819 */ /* 0x000fe400000006ff */
[----:B------:R-:W-:Y:S01]  /*06a0*/  SHF.L.U32 R8, R17, 0x10, RZ ;  /* 0x0000001011087819 */ /* 0x000fe200000006ff */
[----:B------:R-:W-:Y:S01]  /*06b0*/  FMUL.FTZ R11, R9, R9 ;  /* 0x00000009090b7220 */ /* 0x000fe20000410000 */
[----:B------:R-:W-:Y:S01]  /*06c0*/  SHF.L.U32 R10, R16, 0x10, RZ ;  /* 0x00000010100a7819 */ /* 0x000fe200000006ff */
[----:B------:R-:W-:Y:S02]  /*06d0*/  FMUL.FTZ R15, R13, R13 ;  /* 0x0000000d0d0f7220 */ /* 0x000fe40000410000 */
[C---:B------:R-:W-:Y:S01]  /*06e0*/  FADD.FTZ R9, R8.reuse, R9 ;  /* 0x0000000908097221 */ /* 0x040fe20000010000 */
[----:B------:R-:W-:Y:S01]  /*06f0*/  FFMA.FTZ R11, R8, R8, R11 ;  /* 0x00000008080b7223 */ /* 0x000fe2000001000b */
[C---:B------:R-:W-:Y:S01]  /*0700*/  FADD.FTZ R4, R10.reuse, R13 ;  /* 0x0000000d0a047221 */ /* 0x040fe20000010000 */
[----:B------:R-:W-:Y:S01]  /*0710*/  FFMA.FTZ R10, R10, R10, R15 ;  /* 0x0000000a0a0a7223 */ /* 0x000fe2000001000f */
[----:B------:R-:W-:Y:S01]  /*0720*/  FADD.FTZ R9, RZ, R9 ;  /* 0x00000009ff097221 */ /* 0x000fe20000010000 */
[----:B------:R-:W-:-:S03]  /*0730*/  FADD.FTZ R11, RZ, R11 ;  /* 0x0000000bff0b7221 */ /* 0x000fc60000010000 */
[----:B------:R-:W-:Y:S01]  /*0740*/  FADD.FTZ R4, R9, R4 ;  /* 0x0000000409047221 */ /* 0x000fe20000010000 */
[----:B------:R-:W-:-:S04]  /*0750*/  FADD.FTZ R10, R11, R10 ;  /* 0x0000000a0b0a7221 */ /* 0x000fc80000010000 */
        /* <DEDUP_REMOVED lines=80> */
.L_x_1492:
[----:B------:R-:W-:Y:S05]  /*0c60*/  BSYNC B0 ;  /* 0x0000000000007941 */ /* 0x000fea0003800000 */
.L_x_1491:
        /* <DEDUP_REMOVED lines=30> */
.L_x_1495:
[----:B-1----:R-:W2:Y:S04]  /*0e50*/  LDG.E.STRONG.GPU R6, desc[UR8][R4.64] ;  /* 0x0000000804067981 */ /* 0x002ea8000c1ef900 */
[----:B--2---:R-:W-:Y:S01]  /*0e60*/  CCTL.IVALL ;  /* 0x00000000ff00798f */ /* 0x004fe20002000000 */
[----:B------:R-:W-:Y:S05]  /*0e70*/  YIELD ;  /* 0x0000000000007946 */ /* 0x000fea0003800000 */
[----:B------:R-:W-:-:S13]  /*0e80*/  ISETP.NE.AND P1, PT, R6, R13, PT ;  /* 0x0000000d0600720c */ /* 0x000fda0003f25270 */
[----:B------:R-:W-:Y:S05]  /*0e90*/  @P1 BRA `(.L_x_1495) ;  /* 0xfffffffc00ec1947 */ /* 0x000fea000383ffff */
.L_x_1494:
        /* <DEDUP_REMOVED lines=11> */
.L_x_1497:
        /* <DEDUP_REMOVED lines=63> */
.L_x_1496:
        /* <DEDUP_REMOVED lines=19> */
.L_x_1499:
[----:B------:R-:W-:Y:S05]  /*1470*/  BSYNC B0 ;  /* 0x0000000000007941 */ /* 0x000fea0003800000 */
.L_x_1498:
        /* <DEDUP_REMOVED lines=32> */
.L_x_1493:
[----:B------:R-:W-:Y:S01]  /*1680*/  ULDC.64 UR12, c[0x0][0x218] ;  /* 0x00008600000c7ab9 */ /* 0x000fe20000000a00 */
[----:B------:R-:W-:Y:S01]  /*1690*/  LOP3.LUT P1, RZ, R0, UR7, RZ, 0xfc, !PT ;  /* 0x0000000700ff7c12 */ /* 0x000fe2000f82fcff */
[----:B------:R-:W2:Y:S01]  /*16a0*/  S2UR UR6, SR_CgaCtaId ;  /* 0x00000000000679c3 */ /* 0x000ea20000008800 */
[----:B------:R-:W-:Y:S01]  /*16b0*/  ISETP.EQ.U32.AND P3, PT, RZ, UR12, PT ;  /* 0x0000000cff007c0c */ /* 0x000fe2000bf62070 */
[----:B------:R-:W-:Y:S01]  /*16c0*/  UMOV UR5, 0x400 ;  /* 0x0000040000057882 */ /* 0x000fe20000000000 */
[----:B------:R-:W-:Y:S02]  /*16d0*/  IADD3 R3, R24, R3, RZ ;  /* 0x0000000318037210 */ /* 0x000fe40007ffe0ff */
[----:B------:R-:W-:-:S03]  /*16e0*/  ISETP.EQ.OR.EX P1, PT, RZ, UR13, P1, P3 ;  /* 0x0000000dff007c0c */ /* 0x000fc60008f22730 */
[----:B-1----:R-:W1:Y:S08]  /*16f0*/  LDC.64 R8, c[0x0][0x228] ;  /* 0x00008a00ff087b82 */ /* 0x002e700000000a00 */
[----:B------:R-:W3:Y:S08]  /*1700*/  LDC.64 R4, c[0x0][0x230] ;  /* 0x00008c00ff047b82 */ /* 0x000ef00000000a00 */
[----:B------:R-:W4:Y:S01]  /*1710*/  @!P1 LDC.64 R10, c[0x0][0x218] ;  /* 0x00008600ff0a9b82 */ /* 0x000f220000000a00 */
[----:B--2---:R-:W-:-:S03]  /*1720*/  ULEA UR5, UR6, UR5, 0x18 ;  /* 0x0000000506057291 */ /* 0x004fc6000f8ec03f */
[----:B------:R-:W-:Y:S02]  /*1730*/  ULDC UR6, c[0x0][0x2a4] ;  /* 0x0000a90000067ab9 */ /* 0x000fe40000000800 */
[----:B------:R-:W-:Y:S01]  /*1740*/  @!P1 FMUL.FTZ R7, R21, UR6 ;  /* 0x0000000615079c20 */ /* 0x000fe20008410000 */
[----:B------:R-:W-:Y:S01]  /*1750*/  @!P1 FMUL.FTZ R6, R20, UR6 ;  /* 0x0000000614069c20 */ /* 0x000fe20008410000 */
[C---:B-1----:R-:W-:Y:S02]  /*1760*/  IMAD.WIDE R8, R3.reuse, 0x4, R8 ;  /* 0x0000000403087825 */ /* 0x042fe400078e0208 */
[----:B------:R-:W-:Y:S02]  /*1770*/  @!P2 STS.64 [UR5+0xc0], R20 ;  /* 0x0000c014ff00a988 */ /* 0x000fe40008000a05 */
[----:B---3--:R-:W-:-:S04]  /*1780*/  IMAD.WIDE R4, R3, 0x4, R4 ;  /* 0x0000000403047825 */ /* 0x008fc800078e0204 */
[----:B----4-:R-:W-:-:S05]  /*1790*/  @!P1 IMAD.WIDE R10, R23, 0x8, R10 ;  /* 0x00000008170a9825 */ /* 0x010fca00078e020a */
[----:B------:R1:W-:Y:S01]  /*17a0*/  @!P1 STG.E.64 desc[UR8][R10.64], R6 ;  /* 0x000000060a009986 */ /* 0x0003e2000c101b08 */
[----:B------:R-:W-:Y:S06]  /*17b0*/  BAR.SYNC.DEFER_BLOCKING 0x0 ;  /* 0x0000000000007b1d */ /* 0x000fec0000010000 */
[----:B------:R-:W2:Y:S04]  /*17c0*/  LDG.E.64 R8, desc[UR8][R8.64] ;  /* 0x0000000808087981 */ /* 0x000ea8000c1e1b00 */
[----:B------:R-:W2:Y:S01]  /*17d0*/  LDG.E.64 R4, desc[UR8][R4.64] ;  /* 0x0000000804047981 */ /* 0x000ea2000c1e1b00 */
[----:B------:R-:W-:-:S02]  /*17e0*/  MOV R3, 0x3f800000 ;  /* 0x3f80000000037802 */ /* 0x000fc40000000f00 */
[C---:B-1----:R-:W-:Y:S01]  /*17f0*/  PRMT R7, R17.reuse, 0x7632, R7 ;  /* 0x0000763211077816 */ /* 0x042fe20000000007 */
[----:B------:R-:W1:Y:S01]  /*1800*/  LDS.64 R12, [UR5+0xc0] ;  /* 0x0000c005ff0c7984 */ /* 0x000e620008000a00 */
[C---:B------:R-:W-:Y:S02]  /*1810*/  PRMT R11, R16.reuse, 0x7632, R11 ;  /* 0x00007632100b7816 */ /* 0x040fe4000000000b */
[----:B------:R-:W-:Y:S02]  /*1820*/  SHF.L.U32 R17, R17, 0x10, RZ ;  /* 0x0000001011117819 */ /* 0x000fe400000006ff */
[----:B------:R-:W-:Y:S02]  /*1830*/  SHF.L.U32 R7, R7, 0x10, RZ ;  /* 0x0000001007077819 */ /* 0x000fe400000006ff */
[----:B------:R-:W-:Y:S02]  /*1840*/  SHF.L.U32 R15, R16, 0x10, RZ ;  /* 0x00000010100f7819 */ /* 0x000fe400000006ff */
[----:B------:R-:W-:Y:S01]  /*1850*/  SHF.L.U32 R11, R11, 0x10, RZ ;  /* 0x000000100b0b7819 */ /* 0x000fe200000006ff */
[----:B-1----:R-:W-:-:S04]  /*1860*/  FMUL.FTZ R12, R12, UR6 ;  /* 0x000000060c0c7c20 */ /* 0x002fc80008410000 */
[C---:B------:R-:W-:Y:S01]  /*1870*/  FMUL.FTZ R14, R12.reuse, R12 ;  /* 0x0000000c0c0e7220 */ /* 0x040fe20000410000 */
[----:B------:R-:W-:Y:S01]  /*1880*/  FADD.FTZ R6, R17, -R12 ;  /* 0x8000000c11067221 */ /* 0x000fe20000010000 */
[C---:B------:R-:W-:Y:S01]  /*1890*/  FADD.FTZ R10, -R12.reuse, R7 ;  /* 0x000000070c0a7221 */ /* 0x040fe20000010100 */
[----:B------:R-:W-:Y:S01]  /*18a0*/  FADD.FTZ R16, -R12, R11 ;  /* 0x0000000b0c107221 */ /* 0x000fe20000010100 */
[----:B------:R-:W-:-:S05]  /*18b0*/  FFMA.FTZ R13, R13, UR6, -R14 ;  /* 0x000000060d0d7c23 */ /* 0x000fca000801080e */
[----:B------:R-:W-:-:S13]  /*18c0*/  FSETP.GTU.FTZ.AND P1, PT, R13, RZ, PT ;  /* 0x000000ff0d00720b */ /* 0x000fda0003f3c000 */
[----:B------:R-:W1:Y:S02]  /*18d0*/  @P1 LDC R14, c[0x0][0x238] ;  /* 0x00008e00ff0e1b82 */ /* 0x000e640000000800 */
[----:B-1----:R-:W-:Y:S01]  /*18e0*/  @P1 FADD.FTZ R13, R13, R14 ;  /* 0x0000000e0d0d1221 */ /* 0x002fe20000010000 */
[----:B------:R-:W-:-:S03]  /*18f0*/  FADD.FTZ R14, R15, -R12 ;  /* 0x8000000c0f0e7221 */ /* 0x000fc60000010000 */
[----:B------:R-:W1:Y:S01]  /*1900*/  @P1 MUFU.RSQ R3, R13 ;  /* 0x0000000d00031308 */ /* 0x000e620000001400 */
[----:B------:R-:W-:Y:S01]  /*1910*/  ISETP.NE.AND P1, PT, RZ, UR10, PT ;  /* 0x0000000aff007c0c */ /* 0x000fe2000bf25270 */
[-C--:B-1----:R-:W-:Y:S01]  /*1920*/  FMUL.FTZ R11, R6, R3.reuse ;  /* 0x00000003060b7220 */ /* 0x082fe20000410000 */
[-C--:B------:R-:W-:Y:S01]  /*1930*/  FMUL.FTZ R7, R14, R3.reuse ;  /* 0x000000030e077220 */ /* 0x080fe20000410000 */
[-C--:B------:R-:W-:Y:S01]  /*1940*/  FMUL.FTZ R12, R10, R3.reuse ;  /* 0x000000030a0c7220 */ /* 0x080fe20000410000 */
[----:B------:R-:W-:Y:S01]  /*1950*/  FMUL.FTZ R16, R16, R3 ;  /* 0x0000000310107220 */ /* 0x000fe20000410000 */
[----:B------:R-:W-:Y:S01]  /*1960*/  IADD3 R10, R22, 0x40, RZ ;  /* 0x00000040160a7810 */ /* 0x000fe20007ffe0ff */
[C-C-:B--2---:R-:W-:Y:S01]  /*1970*/  FFMA.FTZ R11, R8.reuse, R11, R4.reuse ;  /* 0x0000000b080b7223 */ /* 0x144fe20000010004 */
[----:B------:R-:W-:Y:S01]  /*1980*/  FFMA.FTZ R8, R8, R7, R4 ;  /* 0x0000000708087223 */ /* 0x000fe20000010004 */
[C-C-:B------:R-:W-:Y:S01]  /*1990*/  FFMA.FTZ R3, R9.reuse, R16, R5.reuse ;  /* 0x0000001009037223 */ /* 0x140fe20000010005 */
[----:B------:R-:W-:-:S04]  /*19a0*/  FFMA.FTZ R12, R9, R12, R5 ;  /* 0x0000000c090c7223 */ /* 0x000fc80000010005 */
        /* <DEDUP_REMOVED lines=11> */
.L_x_1500:
[----:B------:R-:W-:Y:S04]  /*1a60*/  BSSY B0, `(.L_x_1501) ;  /* 0x000000f000007945 */ /* 0x000fe80003800000 */
[----:B------:R-:W-:Y:S05]  /*1a70*/  @!P0 BRA `(.L_x_1502) ;  /* 0x0000000000348947 */ /* 0x000fea0003800000 */
[----:B------:R-:W-:Y:S01]  /*1a80*/  SHF.R.S32.HI R7, RZ, 0x1f, R22 ;  /* 0x0000001fff077819 */ /* 0x000fe20000011416 */
[----:B------:R-:W-:Y:S01]  /*1a90*/  ULDC.64 UR12, c[0x0][0x270] ;  /* 0x00009c00000c7ab9 */ /* 0x000fe20000000a00 */
[----:B------:R-:W-:Y:S02]  /*1aa0*/  MOV R4, R26 ;  /* 0x0000001a00047202 */ /* 0x000fe40000000f00 */
[----:B------:R-:W-:Y:S01]  /*1ab0*/  MOV R5, R29 ;  /* 0x0000001d00057202 */ /* 0x000fe20000000f00 */
[----:B------:R-:W-:Y:S01]  /*1ac0*/  IMAD R7, R7, UR12, RZ ;  /* 0x0000000c07077c24 */ /* 0x000fe2000f8e02ff */
[----:B------:R-:W-:Y:S01]  /*1ad0*/  F2FP.BF16.F32.PACK_AB R11, R12, R11 ;  /* 0x0000000b0c0b723e */ /* 0x000fe200000010ff */
[----:B------:R-:W-:-:S04]  /*1ae0*/  IMAD.WIDE.U32 R4, R22, UR12, R4 ;  /* 0x0000000c16047c25 */ /* 0x000fc8000f8e0004 */
[----:B------:R-:W-:Y:S01]  /*1af0*/  IMAD R7, R22, UR13, R7 ;  /* 0x0000000d16077c24 */ /* 0x000fe2000f8e0207 */
[----:B------:R-:W-:Y:S02]  /*1b00*/  ULDC.64 UR12, c[0x0][0x210] ;  /* 0x00008400000c7ab9 */ /* 0x000fe40000000a00 */
[----:B------:R-:W-:Y:S02]  /*1b10*/  LEA R6, P2, R4, UR12, 0x1 ;  /* 0x0000000c04067c11 */ /* 0x000fe4000f8408ff */
[----:B------:R-:W-:-:S04]  /*1b20*/  IADD3 R7, R5, R7, RZ ;  /* 0x0000000705077210 */ /* 0x000fc80007ffe0ff */
[----:B------:R-:W-:-:S05]  /*1b30*/  LEA.HI.X R7, R4, UR13, R7, 0x1, P2 ;  /* 0x0000000d04077c11 */ /* 0x000fca00090f0c07 */
[----:B------:R1:W-:Y:S02]  /*1b40*/  STG.E desc[UR8][R6.64], R11 ;  /* 0x0000000b06007986 */ /* 0x0003e4000c101908 */
.L_x_1502:
[----:B------:R-:W-:Y:S05]  /*1b50*/  BSYNC B0 ;  /* 0x0000000000007941 */ /* 0x000fea0003800000 */
.L_x_1501:
[----:B------:R-:W-:Y:S05]  /*1b60*/  @!P1 BRA `(.L_x_1503) ;  /* 0x0000000000289947 */ /* 0x000fea0003800000 */
        /* <DEDUP_REMOVED lines=10> */
.L_x_1503:
[----:B------:R-:W-:Y:S01]  /*1c10*/  ULDC.64 UR12, c[0x0][0x278] ;  /* 0x00009e00000c7ab9 */ /* 0x000fe20000000a00 */
[----:B-1----:R-:W-:Y:S01]  /*1c20*/  SHF.R.S32.HI R7, RZ, 0x1f, R10 ;  /* 0x0000001fff077819 */ /* 0x002fe2000001140a */
[----:B------:R-:W-:Y:S01]  /*1c30*/  BSSY B0, `(.L_x_1504) ;  /* 0x0000011000007945 */ /* 0x000fe20003800000 */
[----:B------:R-:W-:-:S04]  /*1c40*/  ISETP.GE.U32.AND P1, PT, R10, UR12, PT ;  /* 0x0000000c0a007c0c */ /* 0x000fc8000bf26070 */
[----:B------:R-:W-:-:S04]  /*1c50*/  ISETP.GE.AND.EX P1, PT, R7, UR13, PT, P1 ;  /* 0x0000000d07007c0c */ /* 0x000fc8000bf26310 */
[----:B------:R-:W-:-:S13]  /*1c60*/  ISETP.GT.U32.OR P1, PT, R0, 0x27f, P1 ;  /* 0x0000027f0000780c */ /* 0x000fda0000f24470 */
[----:B------:R-:W-:Y:S05]  /*1c70*/  @P1 BRA `(.L_x_1505) ;  /* 0x0000000000301947 */ /* 0x000fea0003800000 */
[----:B------:R-:W-:Y:S01]  /*1c80*/  ULDC.64 UR12, c[0x0][0x270] ;  /* 0x00009c00000c7ab9 */ /* 0x000fe20000000a00 */
[----:B------:R-:W-:Y:S01]  /*1c90*/  MOV R4, R26 ;  /* 0x0000001a00047202 */ /* 0x000fe20000000f00 */
[----:B------:R-:W-:Y:S01]  /*1ca0*/  IMAD R7, R7, UR12, RZ ;  /* 0x0000000c07077c24 */ /* 0x000fe2000f8e02ff */
[----:B------:R-:W-:Y:S02]  /*1cb0*/  MOV R5, R29 ;  /* 0x0000001d00057202 */ /* 0x000fe40000000f00 */
[----:B------:R-:W-:Y:S01]  /*1cc0*/  F2FP.BF16.F32.PACK_AB R3, R3, R8 ;  /* 0x000000080303723e */ /* 0x000fe200000010ff */
[C---:B------:R-:W-:Y:S02]  /*1cd0*/  IMAD R7, R10.reuse, UR13, R7 ;  /* 0x0000000d0a077c24 */ /* 0x040fe4000f8e0207 */
[----:B------:R-:W-:Y:S01]  /*1ce0*/  IMAD.WIDE.U32 R4, R10, UR12, R4 ;  /* 0x0000000c0a047c25 */ /* 0x000fe2000f8e0004 */
[----:B------:R-:W-:Y:S02]  /*1cf0*/  ULDC.64 UR12, c[0x0][0x210] ;  /* 0x00008400000c7ab9 */ /* 0x000fe40000000a00 */
[----:B------:R-:W-:-:S02]  /*1d00*/  LEA R6, P1, R4, UR12, 0x1 ;  /* 0x0000000c04067c11 */ /* 0x000fc4000f8208ff */
[----:B------:R-:W-:-:S04]  /*1d10*/  IADD3 R7, R5, R7, RZ ;  /* 0x0000000705077210 */ /* 0x000fc80007ffe0ff */
[----:B------:R-:W-:-:S05]  /*1d20*/  LEA.HI.X R7, R4, UR13, R7, 0x1, P1 ;  /* 0x0000000d04077c11 */ /* 0x000fca00088f0c07 */
[----:B------:R1:W-:Y:S02]  /*1d30*/  STG.E desc[UR8][R6.64], R3 ;  /* 0x0000000306007986 */ /* 0x0003e4000c101908 */
.L_x_1505:
[----:B------:R-:W-:Y:S05]  /*1d40*/  BSYNC B0 ;  /* 0x0000000000007941 */ /* 0x000fea0003800000 */
.L_x_1504:
[----:B------:R-:W2:Y:S01]  /*1d50*/  LDC R4, c[0x0][0x10] ;  /* 0x00000400ff047b82 */ /* 0x000ea20000000800 */
[----:B------:R-:W-:Y:S02]  /*1d60*/  IADD3 R18, R18, 0x1, RZ ;  /* 0x0000000112127810 */ /* 0x000fe40007ffe0ff */
[----:B--2---:R-:W-:-:S04]  /*1d70*/  IADD3 R23, R4, R23, RZ ;  /* 0x0000001704177210 */ /* 0x004fc80007ffe0ff */
[----:B------:R-:W-:-:S13]  /*1d80*/  ISETP.GE.AND P1, PT, R23, UR4, PT ;  /* 0x0000000417007c0c */ /* 0x000fda000bf26270 */
[----:B------:R-:W-:Y:S05]  /*1d90*/  @!P1 BRA `(.L_x_1506) ;  /* 0xffffffe400149947 */ /* 0x000fea000383ffff */
[----:B------:R-:W-:Y:S05]  /*1da0*/  EXIT ;  /* 0x000000000000794d */ /* 0x000fea0003800000 */
.L_x_1507:
        /* <DEDUP_REMOVED lines=13> */
.L_x_2316:


//--------------------- .text._Z35group_norm_nhwc_fwd_one_pass_kernelI11Bf16IOFp32WLi256ELi20ELi640EEv26Group_norm_nhwc_fwd_params --------------------------
	.section	.text._Z35group_norm_nhwc_fwd_one_pass_kernelI11Bf16IOFp32WLi256ELi20ELi640EEv26Group_norm_nhwc_fwd_params,"ax",@progbits
	.align	128
        .global         _Z35group_norm_nhwc_fwd_one_pass_kernelI11Bf16IOFp32WLi256ELi20ELi640EEv26Group_norm_nhwc_fwd_params
        .type           _Z35group_norm_nhwc_fwd_one_pass_kernelI11Bf16IOFp32WLi256ELi20ELi640EEv26Group_norm_nhwc_fwd_params,@function
        .size           _Z35group_norm_nhwc_fwd_one_pass_kernelI11Bf16IOFp32WLi256ELi20ELi640EEv26Group_norm_nhwc_fwd_params,(.L_x_2317 - _Z35group_norm_nhwc_fwd_one_pass_kernelI11Bf16IOFp32WLi256ELi20ELi640EEv26Group_norm_nhwc_fwd_params)
        .other          _Z35group_norm_nhwc_fwd_one_pass_kernelI11Bf16IOFp32WLi256ELi20ELi640EEv26Group_norm_nhwc_fwd_params,@"STO_CUDA_ENTRY STV_DEFAULT"
_Z35group_norm_nhwc_fwd_one_pass_kernelI11Bf16IOFp32WLi256ELi20ELi640EEv26Group_norm_nhwc_fwd_params:
.text._Z35group_norm_nhwc_fwd_one_pass_kernelI11Bf16IOFp32WLi256ELi20ELi640EEv26Group_norm_nhwc_fwd_params:
        /* <DEDUP_REMOVED lines=11> */
[----:B------:R-:W1:Y:S01]  /*00b0*/  S2R R4, SR_LANEID ;  /* 0x0000000000047919 */ /* 0x000e620000000000 */
[----:B------:R-:W-:Y:S01]  /*00c0*/  HFMA2.MMA R32, -RZ, RZ, 0, 0 ;  /* 0x00000000ff207435 */ /* 0x000fe200000001ff */
[----:B------:R-:W-:-:S03]  /*00d0*/  ULDC.U8 UR10, c[0x0][0x28c] ;  /* 0x0000a300000a7ab9 */ /* 0x000fc60000000000 */
[----:B------:R-:W2:Y:S08]  /*00e0*/  LDC R0, c[0x0][0x294] ;  /* 0x0000a500ff007b82 */ /* 0x000eb00000000800 */
[----:B------:R-:W3:Y:S01]  /*00f0*/  S2UR UR6, SR_CgaCtaId ;  /* 0x00000000000679c3 */ /* 0x000ee20000008800 */
[----:B0-----:R-:W-:-:S05]  /*0100*/  IMAD.WIDE.U32 R2, R6, -0x33333333, RZ ;  /* 0xcccccccd06027825 */ /* 0x001fca00078e00ff */
[----:B------:R-:W-:Y:S02]  /*0110*/  SHF.R.U32.HI R39, RZ, 0x3, R3 ;  /* 0x00000003ff277819 */ /* 0x000fe40000011603 */
[--C-:B------:R-:W-:Y:S01]  /*0120*/  SHF.R.S32.HI R3, RZ, 0x1f, R6.reuse ;  /* 0x0000001fff037819 */ /* 0x100fe20000011406 */
[----:B---3--:R-:W-:Y:S02]  /*0130*/  ULEA UR5, UR6, UR5, 0x18 ;  /* 0x0000000506057291 */ /* 0x008fe4000f8ec03f */
[----:B--2---:R-:W-:Y:S01]  /*0140*/  IMAD R37, R0, UR7, R39 ;  /* 0x0000000700257c24 */ /* 0x004fe2000f8e0227 */
        /* <DEDUP_REMOVED lines=9> */
[----:B------:R-:W-:Y:S02]  /*01e0*/  LEA R33, R3, UR5, 0x3 ;  /* 0x0000000503217c11 */ /* 0x000fe4000f8e18ff */
[C---:B------:R-:W-:Y:S02]  /*01f0*/  IADD3 R36, R37.reuse, 0x40, RZ ;  /* 0x0000004025247810 */ /* 0x040fe40007ffe0ff */
[C---:B------:R-:W-:Y:S02]  /*0200*/  IADD3 R35, R37.reuse, 0x80, RZ ;  /* 0x0000008025237810 */ /* 0x040fe40007ffe0ff */
[----:B-1----:R-:W-:-:S07]  /*0210*/  IADD3 R34, R37, 0xc0, RZ ;  /* 0x000000c025227810 */ /* 0x002fce0007ffe0ff */
.L_x_1529:
[----:B01----:R-:W0:Y:S01]  /*0220*/  LDC R11, c[0x0][0x288] ;  /* 0x0000a200ff0b7b82 */ /* 0x003e220000000800 */
[----:B------:R-:W-:Y:S01]  /*0230*/  ULDC.64 UR14, c[0x0][0x278] ;  /* 0x00009e00000e7ab9 */ /* 0x000fe20000000a00 */
[----:B------:R-:W-:Y:S01]  /*0240*/  SHF.R.S32.HI R13, RZ, 0x1f, R39 ;  /* 0x0000001fff0d7819 */ /* 0x000fe20000011427 */
[----:B------:R-:W-:Y:S01]  /*0250*/  ULDC.64 UR12, c[0x0][0x280] ;  /* 0x0000a000000c7ab9 */ /* 0x000fe20000000a00 */
[----:B------:R-:W-:-:S04]  /*0260*/  CS2R R30, SRZ ;  /* 0x00000000001e7805 */ /* 0x000fc8000001ff00 */
[----:B------:R-:W1:Y:S01]  /*0270*/  @P0 LDC.64 R22, c[0x0][0x270] ;  /* 0x00009c00ff160b82 */ /* 0x000e620000000a00 */
[----:B0-----:R-:W-:-:S04]  /*0280*/  IABS R5, R11 ;  /* 0x0000000b00057213 */ /* 0x001fc80000000000 */
[----:B------:R-:W0:Y:S08]  /*0290*/  I2F.RP R0, R5 ;  /* 0x0000000500007306 */ /* 0x000e300000209400 */
[----:B0-----:R-:W0:Y:S02]  /*02a0*/  MUFU.RCP R0, R0 ;  /* 0x0000000000007308 */ /* 0x001e240000001000 */
[----:B0-----:R-:W-:-:S06]  /*02b0*/  IADD3 R2, R0, 0xffffffe, RZ ;  /* 0x0ffffffe00027810 */ /* 0x001fcc0007ffe0ff */
[----:B--2---:R0:W2:Y:S02]  /*02c0*/  F2I.FTZ.U32.TRUNC.NTZ R3, R2 ;  /* 0x0000000200037305 */ /* 0x0040a4000021f000 */
[----:B0-----:R-:W-:Y:S02]  /*02d0*/  MOV R2, RZ ;  /* 0x000000ff00027202 */ /* 0x001fe40000000f00 */
[----:B--2---:R-:W-:-:S05]  /*02e0*/  IADD3 R8, RZ, -R3, RZ ;  /* 0x80000003ff087210 */ /* 0x004fca0007ffe0ff */
[----:B------:R-:W-:Y:S01]  /*02f0*/  IMAD R7, R8, R5, RZ ;  /* 0x0000000508077224 */ /* 0x000fe200078e02ff */
[----:B------:R-:W-:-:S03]  /*0300*/  IABS R8, R38 ;  /* 0x0000002600087213 */ /* 0x000fc60000000000 */
[----:B------:R-:W-:Y:S01]  /*0310*/  IMAD.HI.U32 R3, R3, R7, R2 ;  /* 0x0000000703037227 */ /* 0x000fe200078e0002 */
[----:B------:R-:W-:-:S05]  /*0320*/  SHF.R.S32.HI R7, RZ, 0x1f, R36 ;  /* 0x0000001fff077819 */ /* 0x000fca0000011424 */
        /* <DEDUP_REMOVED lines=9> */
[----:B------:R-:W-:-:S02]  /*03c0*/  ISETP.GE.AND P3, PT, R0, RZ, PT ;  /* 0x000000ff0000720c */ /* 0x000fc40003f66270 */
[----:B------:R-:W-:-:S05]  /*03d0*/  SHF.R.S32.HI R5, RZ, 0x1f, R35 ;  /* 0x0000001fff057819 */ /* 0x000fca0000011423 */
[----:B------:R-:W-:Y:S02]  /*03e0*/  @P1 IADD3 R3, R3, 0x1, RZ ;  /* 0x0000000103031810 */ /* 0x000fe40007ffe0ff */
[----:B------:R-:W-:Y:S02]  /*03f0*/  ISETP.GE.U32.AND P1, PT, R36, UR14, PT ;  /* 0x0000000e24007c0c */ /* 0x000fe4000bf26070 */
[----:B------:R-:W-:Y:S02]  /*0400*/  MOV R9, R3 ;  /* 0x0000000300097202 */ /* 0x000fe40000000f00 */
[----:B------:R-:W-:Y:S02]  /*0410*/  ISETP.GE.AND.EX P1, PT, R7, UR15, PT, P1 ;  /* 0x0000000f07007c0c */ /* 0x000fe4000bf26310 */
[----:B------:R-:W-:Y:S02]  /*0420*/  @!P3 IADD3 R9, -R9, RZ, RZ ;  /* 0x000000ff0909b210 */ /* 0x000fe40007ffe1ff */
[----:B------:R-:W-:-:S02]  /*0430*/  @!P2 LOP3.LUT R9, RZ, R11, RZ, 0x33, !PT ;  /* 0x0000000bff09a212 */ /* 0x000fc400078e33ff */
[----:B------:R-:W-:Y:S02]  /*0440*/  ISETP.GE.U32.AND P2, PT, R35, UR14, PT ;  /* 0x0000000e23007c0c */ /* 0x000fe4000bf46070 */
[----:B------:R-:W-:Y:S02]  /*0450*/  IADD3 R3, -R9, RZ, RZ ;  /* 0x000000ff09037210 */ /* 0x000fe40007ffe1ff */
[C---:B------:R-:W-:Y:S02]  /*0460*/  ISETP.GT.U32.OR P1, PT, R6.reuse, 0x27f, P1 ;  /* 0x0000027f0600780c */ /* 0x040fe40000f24470 */
[----:B------:R-:W-:Y:S01]  /*0470*/  ISETP.GE.AND.EX P2, PT, R5, UR15, PT, P2 ;  /* 0x0000000f05007c0c */ /* 0x000fe2000bf46320 */
[----:B------:R-:W-:Y:S01]  /*0480*/  IMAD R2, R11, R3, R38 ;  /* 0x000000030b027224 */ /* 0x000fe200078e0226 */
[----:B------:R-:W-:Y:S01]  /*0490*/  SHF.R.S32.HI R0, RZ, 0x1f, R9 ;  /* 0x0000001fff007819 */ /* 0x000fe20000011409 */
[----:B------:R-:W0:Y:S01]  /*04a0*/  @P0 LDC.64 R10, c[0x0][0x220] ;  /* 0x00008800ff0a0b82 */ /* 0x000e220000000a00 */
[----:B------:R-:W-:Y:S01]  /*04b0*/  ISETP.GT.U32.OR P2, PT, R6, 0x27f, P2 ;  /* 0x0000027f0600780c */ /* 0x000fe20001744470 */
[----:B------:R-:W-:Y:S01]  /*04c0*/  IMAD R2, R2, 0x14, RZ ;  /* 0x0000001402027824 */ /* 0x000fe200078e02ff */
[----:B------:R-:W-:Y:S01]  /*04d0*/  SHF.R.S32.HI R3, RZ, 0x1f, R34 ;  /* 0x0000001fff037819 */ /* 0x000fe20000011422 */
[----:B------:R-:W-:Y:S01]  /*04e0*/  IMAD R0, R0, UR12, RZ ;  /* 0x0000000c00007c24 */ /* 0x000fe2000f8e02ff */
[----:B------:R-:W-:-:S02]  /*04f0*/  ISETP.GE.U32.AND P3, PT, R34, UR14, PT ;  /* 0x0000000e22007c0c */ /* 0x000fc4000bf66070 */
[----:B------:R-:W-:Y:S01]  /*0500*/  IADD3 R40, P4, R39, R2, RZ ;  /* 0x0000000227287210 */ /* 0x000fe20007f9e0ff */
[----:B------:R-:W2:Y:S01]  /*0510*/  @!P1 LDC.64 R18, c[0x0][0x270] ;  /* 0x00009c00ff129b82 */ /* 0x000ea20000000a00 */
[----:B------:R-:W-:Y:S01]  /*0520*/  ISETP.GE.AND.EX P3, PT, R3, UR15, PT, P3 ;  /* 0x0000000f03007c0c */ /* 0x000fe2000bf66330 */
[----:B------:R-:W-:Y:S01]  /*0530*/  IMAD R43, R9, UR13, R0 ;  /* 0x0000000d092b7c24 */ /* 0x000fe2000f8e0200 */
[----:B------:R-:W-:Y:S01]  /*0540*/  LEA.HI.X.SX32 R41, R2, R13, 0x1, P4 ;  /* 0x0000000d02297211 */ /* 0x000fe200020f0eff */
[----:B-1----:R-:W-:Y:S01]  /*0550*/  @P0 IMAD R0, R29, R22, RZ ;  /* 0x000000161d000224 */ /* 0x002fe200078e02ff */
[----:B------:R-:W-:Y:S01]  /*0560*/  ISETP.GT.U32.OR P3, PT, R6, 0x27f, P3 ;  /* 0x0000027f0600780c */ /* 0x000fe20001f64470 */
[----:B------:R-:W-:Y:S02]  /*0570*/  IMAD.WIDE.U32 R40, R9, UR12, R40 ;  /* 0x0000000c09287c25 */ /* 0x000fe4000f8e0028 */
[----:B------:R-:W1:Y:S02]  /*0580*/  @!P2 LDC.64 R14, c[0x0][0x270] ;  /* 0x00009c00ff0eab82 */ /* 0x000e640000000a00 */
[----:B------:R-:W-:Y:S01]  /*0590*/  @P0 IMAD R21, R37, R23, R0 ;  /* 0x0000001725150224 */ /* 0x000fe200078e0200 */
[----:B------:R-:W-:-:S02]  /*05a0*/  IADD3 R43, R41, R43, RZ ;  /* 0x0000002b292b7210 */ /* 0x000fc40007ffe0ff */
[----:B------:R-:W-:-:S03]  /*05b0*/  @P0 MOV R42, R40 ;  /* 0x00000028002a0202 */ /* 0x000fc60000000f00 */
[----:B------:R-:W3:Y:S02]  /*05c0*/  @!P1 LDC.64 R16, c[0x0][0x220] ;  /* 0x00008800ff109b82 */ /* 0x000ee40000000a00 */
[----:B------:R-:W-:-:S06]  /*05d0*/  @P0 IMAD.WIDE.U32 R22, R37, R22, R42 ;  /* 0x0000001625160225 */ /* 0x000fcc00078e002a */
[----:B------:R-:W4:Y:S01]  /*05e0*/  @!P2 LDC.64 R12, c[0x0][0x220] ;  /* 0x00008800ff0cab82 */ /* 0x000f220000000a00 */
[----:B------:R-:W-:Y:S02]  /*05f0*/  @P0 IADD3 R0, R23, R21, RZ ;  /* 0x0000001517000210 */ /* 0x000fe40007ffe0ff */
[C---:B0-----:R-:W-:Y:S01]  /*0600*/  @P0 LEA R20, P4, R22.reuse, R10, 0x1 ;  /* 0x0000000a16140211 */ /* 0x041fe200078808ff */
[----:B--2---:R-:W-:Y:S01]  /*0610*/  @!P1 IMAD R10, R7, R18, RZ ;  /* 0x00000012070a9224 */ /* 0x004fe200078e02ff */
[----:B------:R-:W-:Y:S02]  /*0620*/  @!P1 MOV R23, R43 ;  /* 0x0000002b00179202 */ /* 0x000fe40000000f00 */
[----:B------:R-:W-:Y:S01]  /*0630*/  @P0 LEA.HI.X R21, R22, R11, R0, 0x1, P4 ;  /* 0x0000000b16150211 */ /* 0x000fe200020f0c00 */
[----:B------:R-:W0:Y:S01]  /*0640*/  @!P3 LDC.64 R8, c[0x0][0x270] ;  /* 0x00009c00ff08bb82 */ /* 0x000e220000000a00 */
[----:B------:R-:W-:Y:S01]  /*0650*/  @!P1 MOV R22, R40 ;  /* 0x0000002800169202 */ /* 0x000fe20000000f00 */
[C---:B------:R-:W-:Y:S01]  /*0660*/  @!P1 IMAD R25, R36.reuse, R19, R10 ;  /* 0x0000001324199224 */ /* 0x040fe200078e020a */
[----:B------:R-:W-:Y:S01]  /*0670*/  @!P2 MOV R19, R43 ;  /* 0x0000002b0013a202 */ /* 0x000fe20000000f00 */
[----:B-1----:R-:W-:Y:S01]  /*0680*/  @!P2 IMAD R0, R5, R14, RZ ;  /* 0x0000000e0500a224 */ /* 0x002fe200078e02ff */
[----:B------:R-:W2:Y:S01]  /*0690*/  @P0 LDG.E R31, desc[UR8][R20.64] ;  /* 0x00000008141f0981 */ /* 0x000ea2000c1e1900 */
[----:B------:R-:W-:Y:S01]  /*06a0*/  @!P1 IMAD.WIDE.U32 R22, R36, R18, R22 ;  /* 0x0000001224169225 */ /* 0x000fe200078e0016 */
[----:B------:R-:W-:Y:S01]  /*06b0*/  @!P2 MOV R18, R40 ;  /* 0x000000280012a202 */ /* 0x000fe20000000f00 */
[----:B------:R-:W1:Y:S02]  /*06c0*/  @!P3 LDC.64 R10, c[0x0][0x220] ;  /* 0x00008800ff0abb82 */ /* 0x000e640000000a00 */
[----:B------:R-:W-:Y:S01]  /*06d0*/  @!P2 IMAD R15, R35, R15, R0 ;  /* 0x0000000f230fa224 */ /* 0x000fe200078e0200 */
[----:B------:R-:W-:Y:S01]  /*06e0*/  @!P1 IADD3 R0, R23, R25, RZ ;  /* 0x0000001917009210 */ /* 0x000fe20007ffe0ff */
[----:B------:R-:W-:Y:S01]  /*06f0*/  @!P2 IMAD.WIDE.U32 R18, R35, R14, R18 ;  /* 0x0000000e2312a225 */ /* 0x000fe200078e0012 */
[----:B---3--:R-:W-:-:S04]  /*0700*/  @!P1 LEA R16, P4, R22, R16, 0x1 ;  /* 0x0000001016109211 */ /* 0x008fc800078808ff */
[----:B------:R-:W-:Y:S02]  /*0710*/  @!P1 LEA.HI.X R17, R22, R17, R0, 0x1, P4 ;  /* 0x0000001116119211 */ /* 0x000fe400020f0c00 */
[----:B------:R-:W-:Y:S02]  /*0720*/  @!P2 IADD3 R14, R19, R15, RZ ;  /* 0x0000000f130ea210 */ /* 0x000fe40007ffe0ff */
[C---:B----4-:R-:W-:Y:S01]  /*0730*/  @!P2 LEA R12, P4, R18.reuse, R12, 0x1 ;  /* 0x0000000c120ca211 */ /* 0x050fe200078808ff */
[----:B0-----:R-:W-:Y:S01]  /*0740*/  @!P3 IMAD R15, R3, R8, RZ ;  /* 0x00000008030fb224 */ /* 0x001fe200078e02ff */
[----:B------:R-:W-:Y:S02]  /*0750*/  MOV R0, RZ ;  /* 0x000000ff00007202 */ /* 0x000fe40000000f00 */
[----:B------:R-:W-:Y:S01]  /*0760*/  @!P2 LEA.HI.X R13, R18, R13, R14, 0x1, P4 ;  /* 0x0000000d120da211 */ /* 0x000fe200020f0c0e */
[----:B------:R-:W-:Y:S01]  /*0770*/  @!P3 IMAD R9, R34, R9, R15 ;  /* 0x000000092209b224 */ /* 0x000fe200078e020f */
[----:B------:R-:W-:-:S02]  /*0780*/  @!P3 MOV R14, R40 ;  /* 0x00000028000eb202 */ /* 0x000fc40000000f00 */
[----:B------:R-:W-:Y:S01]  /*0790*/  @!P3 MOV R15, R43 ;  /* 0x0000002b000fb202 */ /* 0x000fe20000000f00 */
[----:B------:R-:W3:Y:S02]  /*07a0*/  @!P1 LDG.E R0, desc[UR8][R16.64] ;  /* 0x0000000810009981 */ /* 0x000ee4000c1e1900 */
[----:B------:R-:W-:Y:S01]  /*07b0*/  @!P3 IMAD.WIDE.U32 R14, R34, R8, R14 ;  /* 0x00000008220eb225 */ /* 0x000fe200078e000e */
[----:B------:R-:W-:Y:S01]  /*07c0*/  MOV R28, RZ ;  /* 0x000000ff001c7202 */ /* 0x000fe20000000f00 */
[----:B------:R0:W4:Y:S03]  /*07d0*/  @!P2 LDG.E R30, desc[UR8][R12.64] ;  /* 0x000000080c1ea981 */ /* 0x000126000c1e1900 */
[----:B------:R-:W-:Y:S02]  /*07e0*/  @!P3 IADD3 R8, R15, R9, RZ ;  /* 0x000000090f08b210 */ /* 0x000fe40007ffe0ff */
[----:B-1----:R-:W-:-:S04]  /*07f0*/  @!P3 LEA R10, P1, R14, R10, 0x1 ;  /* 0x0000000a0e0ab211 */ /* 0x002fc800078208ff */
[----:B------:R-:W-:-:S05]  /*0800*/  @!P3 LEA.HI.X R11, R14, R11, R8, 0x1, P1 ;  /* 0x0000000b0e0bb211 */ /* 0x000fca00008f0c08 */
[----:B------:R1:W5:Y:S01]  /*0810*/  @!P3 LDG.E R28, desc[UR8][R10.64] ;  /* 0x000000080a1cb981 */ /* 0x000362000c1e1900 */
[C---:B------:R-:W-:Y:S02]  /*0820*/  ISETP.GT.AND P1, PT, R4.reuse, 0x1e, PT ;  /* 0x0000001e0400780c */ /* 0x040fe40003f24270 */
[----:B------:R-:W-:Y:S02]  /*0830*/  ISETP.NE.AND P3, PT, R4, RZ, PT ;  /* 0x000000ff0400720c */ /* 0x000fe40003f65270 */
[----:B------:R-:W-:Y:S01]  /*0840*/  ISETP.NE.AND P2, PT, R6, RZ, PT ;  /* 0x000000ff0600720c */ /* 0x000fe20003f45270 */
[----:B------:R-:W-:Y:S01]  /*0850*/  BSSY B0, `(.L_x_1508) ;  /* 0x0000070000007945 */ /* 0x000fe20003800000 */
[----:B--2---:R-:W-:Y:S02]  /*0860*/  PRMT R8, R31, 0x7632, R8 ;  /* 0x000076321f087816 */ /* 0x004fe40000000008 */
[----:B---3--:R-:W-:-:S04]  /*0870*/  PRMT R9, R0, 0x7632, R9 ;  /* 0x0000763200097816 */ /* 0x008fc80000000009 */
[----:B------:R-:W-:Y:S02]  /*0880*/  SHF.L.U32 R15, R9, 0x10, RZ ;  /* 0x00000010090f7819 */ /* 0x000fe400000006ff */
[----:B------:R-:W-:Y:S02]  /*0890*/  SHF.L.U32 R9, R8, 0x10, RZ ;  /* 0x0000001008097819 */ /* 0x000fe400000006ff */
[----:B------:R-:W-:Y:S02]  /*08a0*/  SHF.L.U32 R8, R31, 0x10, RZ ;  /* 0x000000101f087819 */ /* 0x000fe400000006ff */
[----:B------:R-:W-:Y:S01]  /*08b0*/  SHF.L.U32 R14, R0, 0x10, RZ ;  /* 0x00000010000e7819 */ /* 0x000fe200000006ff */
[----:B0-----:R-:W-:Y:S01]  /*08c0*/  FMUL.FTZ R13, R9, R9 ;  /* 0x00000009090d7220 */ /* 0x001fe20000410000 */
[----:B----4-:R-:W-:Y:S01]  /*08d0*/  PRMT R16, R30, 0x7632, R16 ;  /* 0x000076321e107816 */ /* 0x010fe20000000010 */
[----:B------:R-:W-:Y:S01]  /*08e0*/  FADD.FTZ R9, R8, R9 ;  /* 0x0000000908097221 */ /* 0x000fe20000010000 */
[----:B------:R-:W-:Y:S01]  /*08f0*/  FMUL.FTZ R17, R15, R15 ;  /* 0x0000000f0f117220 */ /* 0x000fe20000410000 */
[----:B------:R-:W-:Y:S01]  /*0900*/  FADD.FTZ R12, R14, R15 ;  /* 0x0000000f0e0c7221 */ /* 0x000fe20000010000 */
[----:B------:R-:W-:Y:S01]  /*0910*/  FFMA.FTZ R13, R8, R8, R13 ;  /* 0x00000008080d7223 */ /* 0x000fe2000001000d */
[----:B------:R-:W-:Y:S01]  /*0920*/  FADD.FTZ R9, RZ, R9 ;  /* 0x00000009ff097221 */ /* 0x000fe20000010000 */
[----:B-1----:R-:W-:-:S02]  /*0930*/  SHF.L.U32 R11, R16, 0x10, RZ ;  /* 0x00000010100b7819 */ /* 0x002fc400000006ff */
[----:B-----5:R-:W-:Y:S02]  /*0940*/  PRMT R10, R28, 0x7632, R10 ;  /* 0x000076321c0a7816 */ /* 0x020fe4000000000a */
[----:B------:R-:W-:Y:S01]  /*0950*/  SHF.L.U32 R8, R30, 0x10, RZ ;  /* 0x000000101e087819 */ /* 0x000fe200000006ff */
[----:B------:R-:W-:Y:S01]  /*0960*/  FADD.FTZ R9, R9, R12 ;  /* 0x0000000c09097221 */ /* 0x000fe20000010000 */
[----:B------:R-:W-:Y:S01]  /*0970*/  FFMA.FTZ R14, R14, R14, R17 ;  /* 0x0000000e0e0e7223 */ /* 0x000fe20000010011 */
[----:B------:R-:W-:Y:S01]  /*0980*/  FADD.FTZ R13, RZ, R13 ;  /* 0x0000000dff0d7221 */ /* 0x000fe20000010000 */
[----:B------:R-:W-:Y:S01]  /*0990*/  SHF.L.U32 R12, R10, 0x10, RZ ;  /* 0x000000100a0c7819 */ /* 0x000fe200000006ff */
[----:B------:R-:W-:Y:S01]  /*09a0*/  FMUL.FTZ R15, R11, R11 ;  /* 0x0000000b0b0f7220 */ /* 0x000fe20000410000 */
[----:B------:R-:W-:Y:S01]  /*09b0*/  FADD.FTZ R10, R8, R11 ;  /* 0x0000000b080a7221 */ /* 0x000fe20000010000 */
[----:B------:R-:W-:Y:S01]  /*09c0*/  SHF.L.U32 R11, R28, 0x10, RZ ;  /* 0x000000101c0b7819 */ /* 0x000fe200000006ff */
[----:B------:R-:W-:Y:S01]  /*09d0*/  FADD.FTZ R13, R13, R14 ;  /* 0x0000000e0d0d7221 */ /* 0x000fe20000010000 */
[----:B------:R-:W-:Y:S01]  /*09e0*/  FFMA.FTZ R8, R8, R8, R15 ;  /* 0x0000000808087223 */ /* 0x000fe2000001000f */
[----:B------:R-:W-:-:S02]  /*09f0*/  FMUL.FTZ R14, R12, R12 ;  /* 0x0000000c0c0e7220 */ /* 0x000fc40000410000 */
[----:B------:R-:W-:Y:S01]  /*0a00*/  FADD.FTZ R12, R11, R12 ;  /* 0x0000000c0b0c7221 */ /* 0x000fe20000010000 */
[----:B------:R-:W-:Y:S01]  /*0a10*/  FADD.FTZ R8, R13, R8 ;  /* 0x000000080d087221 */ /* 0x000fe20000010000 */
[----:B------:R-:W-:Y:S01]  /*0a20*/  FFMA.FTZ R11, R11, R11, R14 ;  /* 0x0000000b0b0b7223 */ /* 0x000fe2000001000e */
[----:B------:R-:W-:-:S03]  /*0a30*/  FADD.FTZ R9, R9, R10 ;  /* 0x0000000a09097221 */ /* 0x000fc60000010000 */
[----:B------:R-:W-:Y:S01]  /*0a40*/  FADD.FTZ R8, R8, R11 ;  /* 0x0000000b08087221 */ /* 0x000fe20000010000 */
[----:B------:R-:W-:-:S04]  /*0a50*/  FADD.FTZ R12, R9, R12 ;  /* 0x0000000c090c7221 */ /* 0x000fc80000010000 */
[----:B------:R-:W0:Y:S04]  /*0a60*/  SHFL.DOWN PT, R11, R8, 0x1, 0x1f ;  /* 0x08201f00080b7f89 */ /* 0x000e2800000e0000 */
[----:B------:R-:W1:Y:S01]  /*0a70*/  SHFL.DOWN PT, R9, R12, 0x1, 0x1f ;  /* 0x08201f000c097f89 */ /* 0x000e6200000e0000 */
[----:B0-----:R-:W-:Y:S01]  /*0a80*/  @!P1 FADD.FTZ R8, R8, R11 ;  /* 0x0000000b08089221 */ /* 0x001fe20000010000 */
[----:B-1----:R-:W-:-:S04]  /*0a90*/  @!P1 FADD.FTZ R12, R12, R9 ;  /* 0x000000090c0c9221 */ /* 0x002fc80000010000 */
[----:B------:R-:W0:Y:S04]  /*0aa0*/  SHFL.DOWN PT, R11, R8, 0x2, 0x1f ;  /* 0x08401f00080b7f89 */ /* 0x000e2800000e0000 */
[----:B------:R-:W1:Y:S01]  /*0ab0*/  SHFL.DOWN PT, R9, R12, 0x2, 0x1f ;  /* 0x08401f000c097f89 */ /* 0x000e6200000e0000 */
[----:B------:R-:W-:-:S13]  /*0ac0*/  ISETP.GT.AND P1, PT, R4, 0x1d, PT ;  /* 0x0000001d0400780c */ /* 0x000fda0003f24270 */
        /* <DEDUP_REMOVED lines=26> */
[----:B------:R-:W3:Y:S04]  /*0c70*/  LDS.128 R16, [UR5+0x40] ;  /* 0x00004005ff107984 */ /* 0x000ee80008000c00 */
[----:B------:R-:W4:Y:S01]  /*0c80*/  LDS.128 R8, [UR5+0x50] ;  /* 0x00005005ff087984 */ /* 0x000f220008000c00 */
[----:B-1----:R-:W-:Y:S01]  /*0c90*/  FADD.FTZ R45, R12, R20 ;  /* 0x000000140c2d7221 */ /* 0x002fe20000010000 */
[----:B------:R-:W-:-:S02]  /*0ca0*/  FADD.FTZ R20, R13, R21 ;  /* 0x000000150d147221 */ /* 0x000fc40000010000 */
[----:B0-----:R-:W0:Y:S01]  /*0cb0*/  LDS.128 R12, [UR5+0x60] ;  /* 0x00006005ff0c7984 */ /* 0x001e220008000c00 */
[----:B------:R-:W-:Y:S01]  /*0cc0*/  FADD.FTZ R45, R45, R22 ;  /* 0x000000162d2d7221 */ /* 0x000fe20000010000 */
[----:B------:R-:W-:-:S03]  /*0cd0*/  FADD.FTZ R20, R20, R23 ;  /* 0x0000001714147221 */ /* 0x000fc60000010000 */
        /* <DEDUP_REMOVED lines=16> */
[----:B------:R-:W-:Y:S02]  /*0de0*/  FADD.FTZ R12, R24, R13 ;  /* 0x0000000d180c7221 */ /* 0x000fe40000010000 */
[----:B------:R-:W0:Y:S01]  /*0df0*/  LDS.128 R24, [UR5+0xa0] ;  /* 0x0000a005ff187984 */ /* 0x000e220008000c00 */
[----:B------:R-:W-:Y:S01]  /*0e00*/  FADD.FTZ R45, R45, R14 ;  /* 0x0000000e2d2d7221 */ /* 0x000fe20000010000 */
[----:B------:R-:W-:Y:S02]  /*0e10*/  FADD.FTZ R14, R12, R15 ;  /* 0x0000000f0c0e7221 */ /* 0x000fe40000010000 */
[----:B------:R-:W4:Y:S01]  /*0e20*/  LDS.64 R12, [UR5+0xb0] ;  /* 0x0000b005ff0c7984 */ /* 0x000f220008000a00 */
        /* <DEDUP_REMOVED lines=16> */
[----:B----4-:R-:W-:Y:S01]  /*0f30*/  FADD.FTZ R12, R45, R12 ;  /* 0x0000000c2d0c7221 */ /* 0x010fe20000010000 */
[----:B------:R-:W-:-:S07]  /*0f40*/  FADD.FTZ R13, R14, R13 ;  /* 0x0000000d0e0d7221 */ /* 0x000fce0000010000 */
.L_x_1509:
[----:B------:R-:W-:Y:S05]  /*0f50*/  BSYNC B0 ;  /* 0x0000000000007941 */ /* 0x000fea0003800000 */
.L_x_1508:
[----:B------:R-:W1:Y:S01]  /*0f60*/  LDC R23, c[0x0][0xc] ;  /* 0x00000300ff177b82 */ /* 0x000e620000000800 */
[----:B------:R-:W-:Y:S02]  /*0f70*/  PRMT R20, R0, 0x7632, R20 ;  /* 0x0000763200147816 */ /* 0x000fe40000000014 */
[----:B------:R-:W-:Y:S02]  /*0f80*/  PRMT R21, R31, 0x7632, R21 ;  /* 0x000076321f157816 */ /* 0x000fe40000000015 */
[----:B------:R-:W-:Y:S02]  /*0f90*/  PRMT R19, R30, 0x7632, R19 ;  /* 0x000076321e137816 */ /* 0x000fe40000000013 */
[----:B------:R-:W-:Y:S02]  /*0fa0*/  PRMT R18, R28, 0x7632, R18 ;  /* 0x000076321c127816 */ /* 0x000fe40000000012 */
[----:B-1----:R-:W-:-:S13]  /*0fb0*/  ISETP.GE.U32.AND P1, PT, R23, 0x2, PT ;  /* 0x000000021700780c */ /* 0x002fda0003f26070 */
[----:B------:R-:W-:Y:S05]  /*0fc0*/  @!P1 BRA `(.L_x_1510) ;  /* 0x0000000800709947 */ /* 0x000fea0003800000 */
[----:B------:R-:W-:Y:S05]  /*0fd0*/  @P2 BRA `(.L_x_1511) ;  /* 0x0000000000742947 */ /* 0x000fea0003800000 */
[----:B------:R-:W1:Y:S01]  /*0fe0*/  LDC R17, c[0x0][0x10] ;  /* 0x00000400ff117b82 */ /* 0x000e620000000800 */
[----:B------:R-:W2:Y:S01]  /*0ff0*/  S2R R16, SR_CTAID.Y ;  /* 0x0000000000107919 */ /* 0x000ea20000002600 */
[C---:B------:R-:W-:Y:S02]  /*1000*/  LOP3.LUT R14, R32.reuse, 0x1, RZ, 0xc0, !PT ;  /* 0x00000001200e7812 */ /* 0x040fe400078ec0ff */
[----:B------:R-:W-:-:S04]  /*1010*/  LOP3.LUT P1, RZ, R32, 0x2, RZ, 0xc0, !PT ;  /* 0x0000000220ff7812 */ /* 0x000fc8000782c0ff */
[----:B------:R-:W3:Y:S08]  /*1020*/  LDC.64 R10, c[0x0][0x248] ;  /* 0x00009200ff0a7b82 */ /* 0x000ef00000000a00 */
[----:B------:R-:W4:Y:S01]  /*1030*/  LDC.64 R8, c[0x0][0x240] ;  /* 0x00009000ff087b82 */ /* 0x000f220000000a00 */
[----:B-1----:R-:W-:-:S04]  /*1040*/  IMAD R14, R14, R17, RZ ;  /* 0x000000110e0e7224 */ /* 0x002fc800078e02ff */
[----:B------:R-:W-:-:S05]  /*1050*/  IMAD R15, R14, R23, RZ ;  /* 0x000000170e0f7224 */ /* 0x000fca00078e02ff */
[----:B------:R-:W-:Y:S01]  /*1060*/  SHF.L.U32 R15, R15, 0x1, RZ ;  /* 0x000000010f0f7819 */ /* 0x000fe200000006ff */
[----:B--2---:R-:W-:-:S04]  /*1070*/  IMAD R17, R17, UR7, R16 ;  /* 0x0000000711117c24 */ /* 0x004fc8000f8e0210 */
[----:B---3--:R-:W-:Y:S01]  /*1080*/  IMAD.WIDE R10, R15, 0x4, R10 ;  /* 0x000000040f0a7825 */ /* 0x008fe200078e020a */
[----:B------:R-:W-:Y:S02]  /*1090*/  IADD3 R15, R14, R16, RZ ;  /* 0x000000100e0f7210 */ /* 0x000fe40007ffe0ff */
[----:B------:R-:W-:-:S03]  /*10a0*/  MOV R14, 0xffffffff ;  /* 0xffffffff000e7802 */ /* 0x000fc60000000f00 */
[----:B----4-:R-:W-:Y:S01]  /*10b0*/  IMAD.WIDE.U32 R8, R15, 0x4, R8 ;  /* 0x000000040f087825 */ /* 0x010fe200078e0008 */
[----:B------:R-:W-:-:S03]  /*10c0*/  SEL R15, R23, RZ, !P1 ;  /* 0x000000ff170f7207 */ /* 0x000fc60004800000 */
[----:B------:R-:W-:Y:S01]  /*10d0*/  IMAD.WIDE.U32 R10, R17, 0x8, R10 ;  /* 0x00000008110a7825 */ /* 0x000fe200078e000a */
[----:B------:R-:W-:Y:S02]  /*10e0*/  SEL R17, R14, 0x1, P1 ;  /* 0x000000010e117807 */ /* 0x000fe40000800000 */
[----:B------:R-:W-:Y:S02]  /*10f0*/  ISETP.NE.AND P1, PT, R15, -0x1, PT ;  /* 0xffffffff0f00780c */ /* 0x000fe40003f25270 */
[----:B------:R1:W-:Y:S01]  /*1100*/  STG.E.64 desc[UR8][R10.64], R12 ;  /* 0x0000000c0a007986 */ /* 0x0003e2000c101b08 */
[----:B------:R-:W-:Y:S06]  /*1110*/  MEMBAR.ALL.GPU ;  /* 0x0000000000007992 */ /* 0x000fec000000a000 */
[----:B------:R-:W-:-:S00]  /*1120*/  ERRBAR ;  /* 0x00000000000079ab */ /* 0x000fc00000000000 */
[----:B------:R-:W-:Y:S06]  /*1130*/  CGAERRBAR ;  /* 0x00000000000075ab */ /* 0x000fec0000000000 */
[----:B------:R1:W-:Y:S01]  /*1140*/  REDG.E.ADD.S32.STRONG.GPU desc[UR8][R8.64], R17 ;  /* 0x000000110800798e */ /* 0x0003e2000c10e388 */
[----:B------:R-:W-:Y:S05]  /*1150*/  @!P1 BRA `(.L_x_1511) ;  /* 0x0000000000149947 */ /* 0x000fea0003800000 */
.L_x_1512:
[----:B-1----:R-:W2:Y:S04]  /*1160*/  LDG.E.STRONG.GPU R10, desc[UR8][R8.64] ;  /* 0x00000008080a7981 */ /* 0x002ea8000c1ef900 */
[----:B--2---:R-:W-:Y:S01]  /*1170*/  CCTL.IVALL ;  /* 0x00000000ff00798f */ /* 0x004fe20002000000 */
[----:B------:R-:W-:Y:S05]  /*1180*/  YIELD ;  /* 0x0000000000007946 */ /* 0x000fea0003800000 */
[----:B------:R-:W-:-:S13]  /*1190*/  ISETP.NE.AND P1, PT, R10, R15, PT ;  /* 0x0000000f0a00720c */ /* 0x000fda0003f25270 */
[----:B------:R-:W-:Y:S05]  /*11a0*/  @P1 BRA `(.L_x_1512) ;  /* 0xfffffffc00ec1947 */ /* 0x000fea000383ffff */
.L_x_1511:
[----:B------:R-:W-:Y:S01]  /*11b0*/  ISETP.NE.AND P1, PT, R23, RZ, PT ;  /* 0x000000ff1700720c */ /* 0x000fe20003f25270 */
[----:B------:R-:W-:Y:S05]  /*11c0*/  WARPSYNC.ALL ;  /* 0x0000000000007948 */ /* 0x000fea0003800000 */
[----:B------:R-:W-:Y:S07]  /*11d0*/  BAR.SYNC.DEFER_BLOCKING 0x0 ;  /* 0x0000000000007b1d */ /* 0x000fee0000010000 */
[----:B------:R-:W-:Y:S05]  /*11e0*/  @!P1 BRA `(.L_x_1510) ;  /* 0x0000000400e89947 */ /* 0x000fea0003800000 */
[----:B-1----:R-:W-:Y:S01]  /*11f0*/  IADD3 R8, R23, -0x1, RZ ;  /* 0xffffffff17087810 */ /* 0x002fe20007ffe0ff */
[----:B------:R-:W-:-:S03]  /*1200*/  HFMA2.MMA R22, -RZ, RZ, 0, 0 ;  /* 0x00000000ff167435 */ /* 0x000fc600000001ff */
[----:B------:R-:W-:-:S13]  /*1210*/  ISETP.GE.U32.AND P1, PT, R8, 0x3, PT ;  /* 0x000000030800780c */ /* 0x000fda0003f26070 */
[----:B------:R-:W-:Y:S05]  /*1220*/  @!P1 BRA `(.L_x_1513) ;  /* 0x0000000400089947 */ /* 0x000fea0003800000 */
[----:B------:R-:W-:Y:S02]  /*1230*/  LOP3.LUT R24, R23, 0x3, RZ, 0xc0, !PT ;  /* 0x0000000317187812 */ /* 0x000fe400078ec0ff */
[----:B------:R-:W-:Y:S02]  /*1240*/  MOV R22, RZ ;  /* 0x000000ff00167202 */ /* 0x000fe40000000f00 */
[----:B------:R-:W-:-:S07]  /*1250*/  IADD3 R24, -R24, R23, RZ ;  /* 0x0000001718187210 */ /* 0x000fce0007ffe1ff */
.L_x_1514:
[C---:B------:R-:W-:Y:S02]  /*1260*/  IADD3 R15, R22.reuse, 0x1, RZ ;  /* 0x00000001160f7810 */ /* 0x040fe40007ffe0ff */
[C---:B------:R-:W-:Y:S02]  /*1270*/  ISETP.EQ.OR P4, PT, R22.reuse, UR7, P2 ;  /* 0x0000000716007c0c */ /* 0x040fe40009782670 */
[----:B------:R-:W-:Y:S02]  /*1280*/  ISETP.EQ.OR P5, PT, R15, UR7, P2 ;  /* 0x000000070f007c0c */ /* 0x000fe400097a2670 */
[----:B------:R-:W-:-:S04]  /*1290*/  IADD3 R25, R22, 0x2, RZ ;  /* 0x0000000216197810 */ /* 0x000fc80007ffe0ff */
[----:B------:R-:W-:-:S05]  /*12a0*/  ISETP.EQ.OR P3, PT, R25, UR7, P2 ;  /* 0x0000000719007c0c */ /* 0x000fca0009762670 */
[----:B------:R-:W1:Y:S01]  /*12b0*/  @!P4 LDC R45, c[0x0][0x10] ;  /* 0x00000400ff2dcb82 */ /* 0x000e620000000800 */
[----:B------:R-:W-:Y:S01]  /*12c0*/  @!P4 LOP3.LUT R16, R32, 0x1, RZ, 0xc0, !PT ;  /* 0x000000012010c812 */ /* 0x000fe200078ec0ff */
[----:B------:R-:W2:Y:S01]  /*12d0*/  @!P5 S2R R11, SR_CTAID.Y ;  /* 0x00000000000bd919 */ /* 0x000ea20000002600 */
[----:B------:R-:W3:Y:S05]  /*12e0*/  @!P4 S2R R14, SR_CTAID.Y ;  /* 0x00000000000ec919 */ /* 0x000eea0000002600 */
[----:B------:R-:W2:Y:S08]  /*12f0*/  @!P5 LDC R10, c[0x0][0x10] ;  /* 0x00000400ff0adb82 */ /* 0x000eb00000000800 */
[----:B------:R-:W4:Y:S08]  /*1300*/  @!P4 LDC.64 R8, c[0x0][0x248] ;  /* 0x00009200ff08cb82 */ /* 0x000f300000000a00 */
[----:B------:R-:W5:Y:S01]  /*1310*/  @!P5 LDC.64 R26, c[0x0][0x248] ;  /* 0x00009200ff1adb82 */ /* 0x000f620000000a00 */
[----:B-1----:R-:W-:-:S04]  /*1320*/  @!P4 IMAD R16, R16, R45, RZ ;  /* 0x0000002d1010c224 */ /* 0x002fc800078e02ff */
[-C--:B------:R-:W-:Y:S02]  /*1330*/  @!P4 IMAD R16, R16, R23.reuse, RZ ;  /* 0x000000171010c224 */ /* 0x080fe400078e02ff */
[----:B--2---:R-:W-:Y:S01]  /*1340*/  @!P5 IMAD R15, R15, R10, R11 ;  /* 0x0000000a0f0fd224 */ /* 0x004fe200078e020b */
[----:B------:R-:W-:Y:S02]  /*1350*/  @!P5 LOP3.LUT R11, R32, 0x1, RZ, 0xc0, !PT ;  /* 0x00000001200bd812 */ /* 0x000fe400078ec0ff */
[----:B------:R-:W-:Y:S01]  /*1360*/  @!P4 SHF.L.U32 R17, R16, 0x1, RZ ;  /* 0x000000011011c819 */ /* 0x000fe200000006ff */
[----:B---3--:R-:W-:Y:S02]  /*1370*/  @!P4 IMAD R45, R45, R22, R14 ;  /* 0x000000162d2dc224 */ /* 0x008fe400078e020e */
[----:B------:R-:W-:Y:S02]  /*1380*/  @!P5 IMAD R10, R11, R10, RZ ;  /* 0x0000000a0b0ad224 */ /* 0x000fe400078e02ff */
[----:B----4-:R-:W-:Y:S01]  /*1390*/  @!P4 IMAD.WIDE R8, R17, 0x4, R8 ;  /* 0x000000041108c825 */ /* 0x010fe200078e0208 */
[----:B------:R-:W1:Y:S03]  /*13a0*/  @!P3 S2R R11, SR_CTAID.Y ;  /* 0x00000000000bb919 */ /* 0x000e660000002600 */
[----:B------:R-:W-:-:S02]  /*13b0*/  @!P5 IMAD R16, R10, R23, RZ ;  /* 0x000000170a10d224 */ /* 0x000fc400078e02ff */
[----:B------:R-:W2:Y:S01]  /*13c0*/  @!P3 LDC R10, c[0x0][0x10] ;  /* 0x00000400ff0abb82 */ /* 0x000ea20000000800 */
[----:B------:R-:W-:Y:S02]  /*13d0*/  @!P4 IMAD.WIDE.U32 R8, R45, 0x8, R8 ;  /* 0x000000082d08c825 */ /* 0x000fe400078e0008 */
[----:B------:R-:W-:-:S04]  /*13e0*/  @!P5 SHF.L.U32 R17, R16, 0x1, RZ ;  /* 0x000000011011d819 */ /* 0x000fc800000006ff */
[----:B------:R-:W0:Y:S01]  /*13f0*/  @!P4 LDG.E.64 R8, desc[UR8][R8.64] ;  /* 0x000000080808c981 */ /* 0x000e22000c1e1b00 */
[----:B-----5:R-:W-:Y:S01]  /*1400*/  @!P5 IMAD.WIDE R26, R17, 0x4, R26 ;  /* 0x00000004111ad825 */ /* 0x020fe200078e021a */
[----:B------:R-:W-:-:S04]  /*1410*/  IADD3 R17, R22, 0x3, RZ ;  /* 0x0000000316117810 */ /* 0x000fc80007ffe0ff */
[----:B------:R-:W-:Y:S01]  /*1420*/  ISETP.EQ.OR P1, PT, R17, UR7, P2 ;  /* 0x0000000711007c0c */ /* 0x000fe20009722670 */
[----:B------:R-:W-:Y:S01]  /*1430*/  @!P5 IMAD.WIDE.U32 R26, R15, 0x8, R26 ;  /* 0x000000080f1ad825 */ /* 0x000fe200078e001a */
[----:B------:R-:W-:-:S05]  /*1440*/  @!P3 LOP3.LUT R15, R32, 0x1, RZ, 0xc0, !PT ;  /* 0x00000001200fb812 */ /* 0x000fca00078ec0ff */
[----:B--2---:R-:W-:-:S06]  /*1450*/  @!P3 IMAD R16, R15, R10, RZ ;  /* 0x0000000a0f10b224 */ /* 0x004fcc00078e02ff */
[----:B------:R-:W2:Y:S01]  /*1460*/  @!P1 S2R R14, SR_CTAID.Y ;  /* 0x00000000000e9919 */ /* 0x000ea20000002600 */
[----:B------:R-:W3:Y:S01]  /*1470*/  @!P1 LDC R15, c[0x0][0x10] ;  /* 0x00000400ff0f9b82 */ /* 0x000ee20000000800 */
[----:B------:R-:W-:Y:S02]  /*1480*/  @!P3 IMAD R16, R16, R23, RZ ;  /* 0x000000171010b224 */ /* 0x000fe400078e02ff */
[----:B-1----:R-:W-:-:S03]  /*1490*/  @!P3 IMAD R25, R25, R10, R11 ;  /* 0x0000000a1919b224 */ /* 0x002fc600078e020b */
[----:B------:R-:W-:Y:S02]  /*14a0*/  @!P3 SHF.L.U32 R45, R16, 0x1, RZ ;  /* 0x00000001102db819 */ /* 0x000fe400000006ff */
[----:B------:R-:W1:Y:S01]  /*14b0*/  @!P3 LDC.64 R10, c[0x0][0x248] ;  /* 0x00009200ff0abb82 */ /* 0x000e620000000a00 */
[----:B------:R-:W-:-:S05]  /*14c0*/  @!P1 LOP3.LUT R16, R32, 0x1, RZ, 0xc0, !PT ;  /* 0x0000000120109812 */ /* 0x000fca00078ec0ff */
[----:B---3--:R-:W-:-:S04]  /*14d0*/  @!P1 IMAD R16, R16, R15, RZ ;  /* 0x0000000f10109224 */ /* 0x008fc800078e02ff */
[----:B------:R-:W-:Y:S02]  /*14e0*/  @!P1 IMAD R16, R16, R23, RZ ;  /* 0x0000001710109224 */ /* 0x000fe400078e02ff */
[----:B--2---:R-:W-:Y:S02]  /*14f0*/  @!P1 IMAD R17, R17, R15, R14 ;  /* 0x0000000f11119224 */ /* 0x004fe400078e020e */
[----:B------:R-:W2:Y:S01]  /*1500*/  @!P1 LDC.64 R14, c[0x0][0x248] ;  /* 0x00009200ff0e9b82 */ /* 0x000ea20000000a00 */
[----:B-1----:R-:W-:Y:S01]  /*1510*/  @!P3 IMAD.WIDE R10, R45, 0x4, R10 ;  /* 0x000000042d0ab825 */ /* 0x002fe200078e020a */
[----:B------:R-:W-:-:S05]  /*1520*/  @!P1 SHF.L.U32 R45, R16, 0x1, RZ ;  /* 0x00000001102d9819 */ /* 0x000fca00000006ff */
[----:B--2---:R-:W-:-:S04]  /*1530*/  @!P1 IMAD.WIDE R14, R45, 0x4, R14 ;  /* 0x000000042d0e9825 */ /* 0x004fc800078e020e */
[----:B------:R-:W-:Y:S02]  /*1540*/  @!P3 IMAD.WIDE.U32 R44, R25, 0x8, R10 ;  /* 0x00000008192cb825 */ /* 0x000fe400078e000a */
[----:B------:R-:W2:Y:S02]  /*1550*/  @!P5 LDG.E.64 R10, desc[UR8][R26.64] ;  /* 0x000000081a0ad981 */ /* 0x000ea4000c1e1b00 */
        /* <DEDUP_REMOVED lines=15> */
.L_x_1513:
[----:B------:R-:W-:-:S13]  /*1650*/  LOP3.LUT P1, R14, R23, 0x3, RZ, 0xc0, !PT ;  /* 0x00000003170e7812 */ /* 0x000fda000782c0ff */
        /* <DEDUP_REMOVED lines=18> */
.L_x_1516:
[----:B------:R-:W-:Y:S05]  /*1780*/  BSYNC B0 ;  /* 0x0000000000007941 */ /* 0x000fea0003800000 */
.L_x_1515:
[----:B------:R-:W-:Y:S05]  /*1790*/  @!P3 BRA `(.L_x_1510) ;  /* 0x00000000007cb947 */ /* 0x000fea0003800000 */
[C---:B------:R-:W-:Y:S02]  /*17a0*/  IADD3 R24, R22.reuse, 0x1, RZ ;  /* 0x0000000116187810 */ /* 0x040fe40007ffe0ff */
[----:B------:R-:W-:Y:S02]  /*17b0*/  IADD3 R22, R22, 0x2, RZ ;  /* 0x0000000216167810 */ /* 0x000fe40007ffe0ff */
[----:B------:R-:W-:Y:S02]  /*17c0*/  ISETP.EQ.OR P3, PT, R24, UR7, P2 ;  /* 0x0000000718007c0c */ /* 0x000fe40009762670 */
[----:B------:R-:W-:-:S04]  /*17d0*/  ISETP.EQ.OR P1, PT, R22, UR7, P2 ;  /* 0x0000000716007c0c */ /* 0x000fc80009722670 */
[----:B------:R-:W-:-:S07]  /*17e0*/  ISETP.EQ.OR P1, PT, R14, 0x2, P1 ;  /* 0x000000020e00780c */ /* 0x000fce0000f22670 */
[----:B------:R-:W1:Y:S01]  /*17f0*/  @!P3 LDC R26, c[0x0][0x10] ;  /* 0x00000400ff1abb82 */ /* 0x000e620000000800 */
[----:B------:R-:W2:Y:S01]  /*1800*/  @!P3 S2R R25, SR_CTAID.Y ;  /* 0x000000000019b919 */ /* 0x000ea20000002600 */
[----:B------:R-:W-:-:S04]  /*1810*/  @!P3 LOP3.LUT R15, R32, 0x1, RZ, 0xc0, !PT ;  /* 0x00000001200fb812 */ /* 0x000fc800078ec0ff */
[----:B------:R-:W3:Y:S02]  /*1820*/  @!P1 S2R R17, SR_CTAID.Y ;  /* 0x0000000000119919 */ /* 0x000ee40000002600 */
[----:B------:R-:W4:Y:S08]  /*1830*/  @!P1 LDC R16, c[0x0][0x10] ;  /* 0x00000400ff109b82 */ /* 0x000f300000000800 */
[----:B------:R-:W5:Y:S08]  /*1840*/  @!P3 LDC.64 R10, c[0x0][0x248] ;  /* 0x00009200ff0abb82 */ /* 0x000f700000000a00 */
[----:B------:R-:W0:Y:S01]  /*1850*/  @!P1 LDC.64 R8, c[0x0][0x248] ;  /* 0x00009200ff089b82 */ /* 0x000e220000000a00 */
[----:B-1----:R-:W-:Y:S01]  /*1860*/  @!P3 IMAD R14, R15, R26, RZ ;  /* 0x0000001a0f0eb224 */ /* 0x002fe200078e02ff */
[----:B------:R-:W-:-:S03]  /*1870*/  @!P1 LOP3.LUT R15, R32, 0x1, RZ, 0xc0, !PT ;  /* 0x00000001200f9812 */ /* 0x000fc600078ec0ff */
[----:B------:R-:W-:Y:S02]  /*1880*/  @!P3 IMAD R14, R14, R23, RZ ;  /* 0x000000170e0eb224 */ /* 0x000fe400078e02ff */
[----:B----4-:R-:W-:-:S03]  /*1890*/  @!P1 IMAD R44, R15, R16, RZ ;  /* 0x000000100f2c9224 */ /* 0x010fc600078e02ff */
[----:B------:R-:W-:Y:S01]  /*18a0*/  @!P3 SHF.L.U32 R15, R14, 0x1, RZ ;  /* 0x000000010e0fb819 */ /* 0x000fe200000006ff */
[----:B--2---:R-:W-:Y:S02]  /*18b0*/  @!P3 IMAD R25, R24, R26, R25 ;  /* 0x0000001a1819b224 */ /* 0x004fe400078e0219 */
[----:B------:R-:W-:Y:S02]  /*18c0*/  @!P1 IMAD R44, R44, R23, RZ ;  /* 0x000000172c2c9224 */ /* 0x000fe400078e02ff */
[----:B---3--:R-:W-:Y:S02]  /*18d0*/  @!P1 IMAD R17, R22, R16, R17 ;  /* 0x0000001016119224 */ /* 0x008fe400078e0211 */
[----:B-----5:R-:W-:Y:S01]  /*18e0*/  @!P3 IMAD.WIDE R14, R15, 0x4, R10 ;  /* 0x000000040f0eb825 */ /* 0x020fe200078e020a */
[----:B------:R-:W-:-:S05]  /*18f0*/  @!P1 SHF.L.U32 R23, R44, 0x1, RZ ;  /* 0x000000012c179819 */ /* 0x000fca00000006ff */
[----:B0-----:R-:W-:-:S04]  /*1900*/  @!P1 IMAD.WIDE R10, R23, 0x4, R8 ;  /* 0x00000004170a9825 */ /* 0x001fc800078e0208 */
        /* <DEDUP_REMOVED lines=8> */
.L_x_1510:
[----:B------:R-:W-:Y:S01]  /*1990*/  ULDC.64 UR12, c[0x0][0x218] ;  /* 0x00008600000c7ab9 */ /* 0x000fe20000000a00 */
[----:B------:R-:W-:Y:S01]  /*19a0*/  LOP3.LUT P1, RZ, R6, UR7, RZ, 0xfc, !PT ;  /* 0x0000000706ff7c12 */ /* 0x000fe2000f82fcff */
[----:B------:R-:W2:Y:S01]  /*19b0*/  S2UR UR6, SR_CgaCtaId ;  /* 0x00000000000679c3 */ /* 0x000ea20000008800 */
[----:B------:R-:W-:Y:S01]  /*19c0*/  ISETP.EQ.U32.AND P3, PT, RZ, UR12, PT ;  /* 0x0000000cff007c0c */ /* 0x000fe2000bf62070 */
[----:B------:R-:W-:Y:S01]  /*19d0*/  UMOV UR5, 0x400 ;  /* 0x0000040000057882 */ /* 0x000fe20000000000 */
[----:B------:R-:W-:Y:S02]  /*19e0*/  IADD3 R27, R39, R2, RZ ;  /* 0x00000002271b7210 */ /* 0x000fe40007ffe0ff */
[----:B------:R-:W-:Y:S01]  /*19f0*/  ISETP.EQ.OR.EX P1, PT, RZ, UR13, P1, P3 ;  /* 0x0000000dff007c0c */ /* 0x000fe20008f22730 */
[----:B------:R-:W-:Y:S02]  /*1a00*/  ULDC.64 UR12, c[0x0][0x278] ;  /* 0x00009e00000c7ab9 */ /* 0x000fe40000000a00 */
        /* <DEDUP_REMOVED lines=8> */
[----:B------:R0:W-:Y:S02]  /*1a90*/  @!P2 STS.64 [UR5+0xc0], R12 ;  /* 0x0000c00cff00a988 */ /* 0x0001e40008000a05 */
[----:B---3--:R-:W-:-:S04]  /*1aa0*/  IMAD.WIDE R10, R27, 0x4, R8 ;  /* 0x000000041b0a7825 */ /* 0x008fc800078e0208 */
[----:B----4-:R-:W-:-:S05]  /*1ab0*/  @!P1 IMAD.WIDE R22, R38, 0x8, R14 ;  /* 0x0000000826169825 */ /* 0x010fca00078e020e */
[----:B------:R1:W-:Y:S01]  /*1ac0*/  @!P1 STG.E.64 desc[UR8][R22.64], R16 ;  /* 0x0000001016009986 */ /* 0x0003e2000c101b08 */
[----:B------:R-:W-:Y:S06]  /*1ad0*/  BAR.SYNC.DEFER_BLOCKING 0x0 ;  /* 0x0000000000007b1d */ /* 0x000fec0000010000 */
[----:B------:R2:W3:Y:S04]  /*1ae0*/  LDG.E.64 R8, desc[UR8][R24.64] ;  /* 0x0000000818087981 */ /* 0x0004e8000c1e1b00 */
[----:B------:R-:W3:Y:S01]  /*1af0*/  LDG.E.64 R10, desc[UR8][R10.64] ;  /* 0x000000080a0a7981 */ /* 0x000ee2000c1e1b00 */
[----:B------:R-:W-:-:S02]  /*1b00*/  ISETP.NE.AND P4, PT, RZ, UR10, PT ;  /* 0x0000000aff007c0c */ /* 0x000fc4000bf85270 */
[----:B0-----:R-:W-:Y:S01]  /*1b10*/  SHF.L.U32 R13, R31, 0x10, RZ ;  /* 0x000000101f0d7819 */ /* 0x001fe200000006ff */
[----:B------:R-:W0:Y:S01]  /*1b20*/  LDS.64 R14, [UR5+0xc0] ;  /* 0x0000c005ff0e7984 */ /* 0x000e220008000a00 */
[----:B-1----:R-:W-:Y:S02]  /*1b30*/  SHF.L.U32 R17, R0, 0x10, RZ ;  /* 0x0000001000117819 */ /* 0x002fe400000006ff */
[----:B------:R-:W-:Y:S02]  /*1b40*/  SHF.L.U32 R21, R21, 0x10, RZ ;  /* 0x0000001015157819 */ /* 0x000fe400000006ff */
[----:B------:R-:W-:Y:S02]  /*1b50*/  SHF.L.U32 R23, R30, 0x10, RZ ;  /* 0x000000101e177819 */ /* 0x000fe400000006ff */
[----:B------:R-:W-:Y:S02]  /*1b60*/  SHF.L.U32 R19, R19, 0x10, RZ ;  /* 0x0000001013137819 */ /* 0x000fe400000006ff */
[----:B------:R-:W-:-:S02]  /*1b70*/  SHF.L.U32 R27, R28, 0x10, RZ ;  /* 0x000000101c1b7819 */ /* 0x000fc400000006ff */
[----:B--2---:R-:W-:Y:S02]  /*1b80*/  SHF.L.U32 R25, R18, 0x10, RZ ;  /* 0x0000001012197819 */ /* 0x004fe400000006ff */
[----:B------:R-:W-:Y:S02]  /*1b90*/  ISETP.GE.U32.AND P2, PT, R36, UR12, PT ;  /* 0x0000000c24007c0c */ /* 0x000fe4000bf46070 */
[----:B------:R-:W-:Y:S02]  /*1ba0*/  ISETP.GE.U32.AND P3, PT, R35, UR12, PT ;  /* 0x0000000c23007c0c */ /* 0x000fe4000bf66070 */
[----:B------:R-:W-:Y:S02]  /*1bb0*/  ISETP.GE.AND.EX P2, PT, R7, UR13, PT, P2 ;  /* 0x0000000d07007c0c */ /* 0x000fe4000bf46320 */
[----:B------:R-:W-:Y:S02]  /*1bc0*/  ISETP.GE.AND.EX P3, PT, R5, UR13, PT, P3 ;  /* 0x0000000d05007c0c */ /* 0x000fe4000bf66330 */
[----:B------:R-:W-:-:S02]  /*1bd0*/  ISETP.GT.U32.OR P2, PT, R6, 0x27f, P2 ;  /* 0x0000027f0600780c */ /* 0x000fc40001744470 */
[----:B------:R-:W-:Y:S01]  /*1be0*/  ISETP.GT.U32.OR P3, PT, R6, 0x27f, P3 ;  /* 0x0000027f0600780c */ /* 0x000fe20001f64470 */
[----:B0-----:R-:W-:-:S04]  /*1bf0*/  FMUL.FTZ R14, R14, UR6 ;  /* 0x000000060e0e7c20 */ /* 0x001fc80008410000 */
[C---:B------:R-:W-:Y:S01]  /*1c00*/  FMUL.FTZ R2, R14.reuse, R14 ;  /* 0x0000000e0e027220 */ /* 0x040fe20000410000 */
[--C-:B------:R-:W-:Y:S01]  /*1c10*/  FADD.FTZ R13, R13, -R14.reuse ;  /* 0x8000000e0d0d7221 */ /* 0x100fe20000010000 */
[----:B------:R-:W-:Y:S01]  /*1c20*/  FADD.FTZ R17, R17, -R14 ;  /* 0x8000000e11117221 */ /* 0x000fe20000010000 */
[C---:B------:R-:W-:Y:S01]  /*1c30*/  FADD.FTZ R21, -R14.reuse, R21 ;  /* 0x000000150e157221 */ /* 0x040fe20000010100 */
[----:B------:R-:W-:Y:S01]  /*1c40*/  FFMA.FTZ R2, R15, UR6, -R2 ;  /* 0x000000060f027c23 */ /* 0x000fe20008010802 */
[--C-:B------:R-:W-:Y:S01]  /*1c50*/  FADD.FTZ R23, R23, -R14.reuse ;  /* 0x8000000e17177221 */ /* 0x100fe20000010000 */
[C---:B------:R-:W-:Y:S01]  /*1c60*/  FADD.FTZ R19, -R14.reuse, R19 ;  /* 0x000000130e137221 */ /* 0x040fe20000010100 */
[----:B------:R-:W-:Y:S01]  /*1c70*/  FADD.FTZ R27, R27, -R14 ;  /* 0x8000000e1b1b7221 */ /* 0x000fe20000010000 */
[----:B------:R-:W-:Y:S01]  /*1c80*/  FADD.FTZ R25, -R14, R25 ;  /* 0x000000190e197221 */ /* 0x000fe20000010100 */
[----:B------:R-:W-:-:S13]  /*1c90*/  FSETP.GTU.FTZ.AND P1, PT, R2, RZ, PT ;  /* 0x000000ff0200720b */ /* 0x000fda0003f3c000 */
[----:B------:R-:W0:Y:S02]  /*1ca0*/  @P1 LDC R15, c[0x0][0x238] ;  /* 0x00008e00ff0f1b82 */ /* 0x000e240000000800 */
[----:B0-----:R-:W-:Y:S01]  /*1cb0*/  @P1 FADD.FTZ R12, R2, R15 ;  /* 0x0000000f020c1221 */ /* 0x001fe20000010000 */
[----:B------:R-:W-:Y:S02]  /*1cc0*/  MOV R2, 0x3f800000 ;  /* 0x3f80000000027802 */ /* 0x000fe40000000f00 */
[----:B------:R-:W-:-:S04]  /*1cd0*/  SHF.L.U32 R15, R20, 0x10, RZ ;  /* 0x00000010140f7819 */ /* 0x000fc800000006ff */
[----:B------:R-:W0:Y:S01]  /*1ce0*/  @P1 MUFU.RSQ R2, R12 ;  /* 0x0000000c00021308 */ /* 0x000e220000001400 */
[----:B------:R-:W-:Y:S01]  /*1cf0*/  FADD.FTZ R15, -R14, R15 ;  /* 0x0000000f0e0f7221 */ /* 0x000fe20000010100 */
[----:B------:R-:W-:-:S04]  /*1d00*/  ISETP.GE.U32.AND P1, PT, R34, UR12, PT ;  /* 0x0000000c22007c0c */ /* 0x000fc8000bf26070 */
[----:B------:R-:W-:-:S04]  /*1d10*/  ISETP.GE.AND.EX P1, PT, R3, UR13, PT, P1 ;  /* 0x0000000d03007c0c */ /* 0x000fc8000bf26310 */
[----:B------:R-:W-:Y:S01]  /*1d20*/  ISETP.GT.U32.OR P1, PT, R6, 0x27f, P1 ;  /* 0x0000027f0600780c */ /* 0x000fe20000f24470 */
[-C--:B0-----:R-:W-:Y:S01]  /*1d30*/  FMUL.FTZ R13, R13, R2.reuse ;  /* 0x000000020d0d7220 */ /* 0x081fe20000410000 */
[-C--:B------:R-:W-:Y:S01]  /*1d40*/  FMUL.FTZ R17, R17, R2.reuse ;  /* 0x0000000211117220 */ /* 0x080fe20000410000 */
[-C--:B------:R-:W-:Y:S01]  /*1d50*/  FMUL.FTZ R16, R21, R2.reuse ;  /* 0x0000000215107220 */ /* 0x080fe20000410000 */
[-C--:B------:R-:W-:Y:S01]  /*1d60*/  FMUL.FTZ R18, R15, R2.reuse ;  /* 0x000000020f127220 */ /* 0x080fe20000410000 */
[-C--:B------:R-:W-:Y:S01]  /*1d70*/  FMUL.FTZ R23, R23, R2.reuse ;  /* 0x0000000217177220 */ /* 0x080fe20000410000 */
[-C--:B------:R-:W-:Y:S01]  /*1d80*/  FMUL.FTZ R20, R19, R2.reuse ;  /* 0x0000000213147220 */ /* 0x080fe20000410000 */
[-C--:B------:R-:W-:Y:S01]  /*1d90*/  FMUL.FTZ R27, R27, R2.reuse ;  /* 0x000000021b1b7220 */ /* 0x080fe20000410000 */
[----:B------:R-:W-:Y:S01]  /*1da0*/  FMUL.FTZ R22, R25, R2 ;  /* 0x0000000219167220 */ /* 0x000fe20000410000 */
[C-C-:B---3--:R-:W-:Y:S01]  /*1db0*/  FFMA.FTZ R14, R8.reuse, R13, R10.reuse ;  /* 0x0000000d080e7223 */ /* 0x148fe2000001000a */
[C-C-:B------:R-:W-:Y:S01]  /*1dc0*/  FFMA.FTZ R12, R8.reuse, R17, R10.reuse ;  /* 0x00000011080c7223 */ /* 0x140fe2000001000a */
[C-C-:B------:R-:W-:Y:S01]  /*1dd0*/  FFMA.FTZ R2, R8.reuse, R23, R10.reuse ;  /* 0x0000001708027223 */ /* 0x140fe2000001000a */
[----:B------:R-:W-:Y:S01]  /*1de0*/  FFMA.FTZ R0, R8, R27, R10 ;  /* 0x0000001b08007223 */ /* 0x000fe2000001000a */
[C-C-:B------:R-:W-:Y:S01]  /*1df0*/  FFMA.FTZ R17, R9.reuse, R18, R11.reuse ;  /* 0x0000001209117223 */ /* 0x140fe2000001000b */
[C-C-:B------:R-:W-:Y:S01]  /*1e00*/  FFMA.FTZ R15, R9.reuse, R20, R11.reuse ;  /* 0x00000014090f7223 */ /* 0x140fe2000001000b */
[C-C-:B------:R-:W-:Y:S01]  /*1e10*/  FFMA.FTZ R13, R9.reuse, R22, R11.reuse ;  /* 0x00000016090d7223 */ /* 0x140fe2000001000b */
[----:B------:R-:W-:Y:S01]  /*1e20*/  FFMA.FTZ R19, R9, R16, R11 ;  /* 0x0000001009137223 */ /* 0x000fe2000001000b */
[----:B------:R-:W-:Y:S06]  /*1e30*/  @!P4 BRA `(.L_x_1517) ;  /* 0x000000000028c947 */ /* 0x000fec0003800000 */
        /* <DEDUP_REMOVED lines=9> */
[----:B-1----:R-:W-:-:S07]  /*1ed0*/  FMUL.FTZ R19, R19, R16 ;  /* 0x0000001013137220 */ /* 0x002fce0000410000 */
.L_x_1517:
[----:B------:R-:W-:Y:S04]  /*1ee0*/  BSSY B0, `(.L_x_1518) ;  /* 0x000000e000007945 */ /* 0x000fe80003800000 */
[----:B------:R-:W-:Y:S05]  /*1ef0*/  @!P0 BRA `(.L_x_1519) ;  /* 0x0000000000308947 */ /* 0x000fea0003800000 */
        /* <DEDUP_REMOVED lines=12> */
.L_x_1519:
[----:B------:R-:W-:Y:S05]  /*1fc0*/  BSYNC B0 ;  /* 0x0000000000007941 */ /* 0x000fea0003800000 */
.L_x_1518:
[----:B------:R-:W-:Y:S05]  /*1fd0*/  @!P4 BRA `(.L_x_1520) ;  /* 0x000000000028c947 */ /* 0x000fea0003800000 */
        /* <DEDUP_REMOVED lines=10> */
.L_x_1520:
[----:B------:R-:W-:Y:S04]  /*2080*/  BSSY B0, `(.L_x_1521) ;  /* 0x000000e000007945 */ /* 0x000fe80003800000 */
        /* <DEDUP_REMOVED lines=9> */
[----:B0-----:R-:W-:-:S02]  /*2120*/  LEA R10, P2, R8, UR12, 0x1 ;  /* 0x0000000c080a7c11 */ /* 0x001fc4000f8408ff */
[----:B------:R-:W-:-:S04]  /*2130*/  IADD3 R7, R9, R7, RZ ;  /* 0x0000000709077210 */ /* 0x000fc80007ffe0ff */
[----:B------:R-:W-:-:S05]  /*2140*/  LEA.HI.X R11, R8, UR13, R7, 0x1, P2 ;  /* 0x0000000d080b7c11 */ /* 0x000fca00090f0c07 */
[----:B------:R1:W-:Y:S02]  /*2150*/  STG.E desc[UR8][R10.64], R17 ;  /* 0x000000110a007986 */ /* 0x0003e4000c101908 */
.L_x_1522:
[----:B------:R-:W-:Y:S05]  /*2160*/  BSYNC B0 ;  /* 0x0000000000007941 */ /* 0x000fea0003800000 */
.L_x_1521:
[----:B------:R-:W-:Y:S05]  /*2170*/  @!P4 BRA `(.L_x_1523) ;  /* 0x000000000028c947 */ /* 0x000fea0003800000 */
        /* <DEDUP_REMOVED lines=10> */
.L_x_1523:
[----:B------:R-:W-:Y:S04]  /*2220*/  BSSY B0, `(.L_x_1524) ;  /* 0x000000e000007945 */ /* 0x000fe80003800000 */
[----:B------:R-:W-:Y:S05]  /*2230*/  @P3 BRA `(.L_x_1525) ;  /* 0x0000000000303947 */ /* 0x000fea0003800000 */
[----:B------:R-:W-:Y:S01]  /*2240*/  ULDC.64 UR12, c[0x0][0x270] ;  /* 0x00009c00000c7ab9 */ /* 0x000fe20000000a00 */
[----:B01----:R-:W-:Y:S01]  /*2250*/  MOV R10, R40 ;  /* 0x00000028000a7202 */ /* 0x003fe20000000f00 */
        /* <DEDUP_REMOVED lines=10> */
.L_x_1525:
[----:B------:R-:W-:Y:S05]  /*2300*/  BSYNC B0 ;  /* 0x0000000000007941 */ /* 0x000fea0003800000 */
.L_x_1524:
[----:B------:R-:W-:Y:S05]  /*2310*/  @!P4 BRA `(.L_x_1526) ;  /* 0x000000000028c947 */ /* 0x000fea0003800000 */
[----:B------:R-:W-:Y:S01]  /*2320*/  FMUL.FTZ R2, R0, -1.4426950216293334961 ;  /* 0xbfb8aa3b00027820 */ /* 0x000fe20000410000 */
[----:B------:R-:W-:-:S05]  /*2330*/  FMUL.FTZ R7, R13, -1.4426950216293334961 ;  /* 0xbfb8aa3b0d077820 */ /* 0x000fca0000410000 */
[----:B------:R-:W3:Y:S08]  /*2340*/  MUFU.EX2 R2, R2 ;  /* 0x0000000200027308 */ /* 0x000ef00000000800 */
[----:B------:R-:W2:Y:S01]  /*2350*/  MUFU.EX2 R7, R7 ;  /* 0x0000000700077308 */ /* 0x000ea20000000800 */
[----:B---3--:R-:W-:-:S07]  /*2360*/  FADD.FTZ R5, R2, 1 ;  /* 0x3f80000002057421 */ /* 0x008fce0000010000 */
[----:B------:R-:W3:Y:S01]  /*2370*/  MUFU.RCP R5, R5 ;  /* 0x0000000500057308 */ /* 0x000ee20000001000 */
[----:B--2---:R-:W-:-:S07]  /*2380*/  FADD.FTZ R8, R7, 1 ;  /* 0x3f80000007087421 */ /* 0x004fce0000010000 */
[----:B------:R-:W2:Y:S01]  /*2390*/  MUFU.RCP R8, R8 ;  /* 0x0000000800087308 */ /* 0x000ea20000001000 */
[----:B---3--:R-:W-:Y:S01]  /*23a0*/  FMUL.FTZ R0, R0, R5 ;  /* 0x0000000500007220 */ /* 0x008fe20000410000 */
[----:B--2---:R-:W-:-:S07]  /*23b0*/  FMUL.FTZ R13, R13, R8 ;  /* 0x000000080d0d7220 */ /* 0x004fce0000410000 */
.L_x_1526:
[----:B------:R-:W-:Y:S04]  /*23c0*/  BSSY B0, `(.L_x_1527) ;  /* 0x000000d000007945 */ /* 0x000fe80003800000 */
[----:B------:R-:W-:Y:S05]  /*23d0*/  @P1 BRA `(.L_x_1528) ;  /* 0x00000000002c1947 */ /* 0x000fea0003800000 */
[----:B------:R-:W-:Y:S01]  /*23e0*/  ULDC.64 UR12, c[0x0][0x270] ;  /* 0x00009c00000c7ab9 */ /* 0x000fe20000000a00 */
        /* <DEDUP_REMOVED lines=10> */
.L_x_1528:
[----:B------:R-:W-:Y:S05]  /*2490*/  BSYNC B0 ;  /* 0x0000000000007941 */ /* 0x000fea0003800000 */
.L_x_1527:
[----:B---3--:R-:W3:Y:S01]  /*24a0*/  LDC R3, c[0x0][0x10] ;  /* 0x00000400ff037b82 */ /* 0x008ee20000000800 */
[----:B------:R-:W-:Y:S02]  /*24b0*/  IADD3 R32, R32, 0x1, RZ ;  /* 0x0000000120207810 */ /* 0x000fe40007ffe0ff */
[----:B---3--:R-:W-:-:S04]  /*24c0*/  IADD3 R38, R3, R38, RZ ;  /* 0x0000002603267210 */ /* 0x008fc80007ffe0ff */
[----:B------:R-:W-:-:S13]  /*24d0*/  ISETP.GE.AND P1, PT, R38, UR4, PT ;  /* 0x0000000426007c0c */ /* 0x000fda000bf26270 */
[----:B------:R-:W-:Y:S05]  /*24e0*/  @!P1 BRA `(.L_x_1529) ;  /* 0xffffffdc004c9947 */ /* 0x000fea000383ffff */
[----:B------:R-:W-:Y:S05]  /*24f0*/  EXIT ;  /* 0x000000000000794d */ /* 0x000fea0003800000 */
.L_x_1530:
        /* <DEDUP_REMOVED lines=16> */
.L_x_2317:


//--------------------- .text._Z35group_norm_nhwc_fwd_one_pass_kernelI11Bf16IOFp32WLi512ELi20ELi640EEv26Group_norm_nhwc_fwd_params --------------------------
	.section	.text._Z35group_norm_nhwc_fwd_one_pass_kernelI11Bf16IOFp32WLi512ELi20ELi640EEv26Group_norm_nhwc_fwd_params,"ax",@progbits
	.align	128
        .global         _Z35group_norm_nhwc_fwd_one_pass_kernelI11Bf16IOFp32WLi512ELi20ELi640EEv26Group_norm_nhwc_fwd_params
        .type           _Z35group_norm_nhwc_fwd_one_pass_kernelI11Bf16IOFp32WLi512ELi20ELi640EEv26Group_norm_nhwc_fwd_params,@function
        .size           _Z35group_norm_nhwc_fwd_one_pass_kernelI11Bf16IOFp32WLi512ELi20ELi640EEv26Group_norm_nhwc_fwd_params,(.L_x_2318 - _Z35group_norm_nhwc_fwd_one_pass_kernelI11Bf16IOFp32WLi512ELi20ELi640EEv26Group_norm_nhwc_fwd_params)
        .other          _Z35group_norm_nhwc_fwd_one_pass_kernelI11Bf16IOFp32WLi512ELi20ELi640EEv26Group_norm_nhwc_fwd_params,@"STO_CUDA_ENTRY STV_DEFAULT"
_Z35group_norm_nhwc_fwd_one_pass_kernelI11Bf16IOFp32WLi512ELi20ELi640EEv26Group_norm_nhwc_fwd_params:
.text._Z35group_norm_nhwc_fwd_one_pass_kernelI11Bf16IOFp32WLi512ELi20ELi640EEv26Group_norm_nhwc_fwd_params:
        /* <DEDUP_REMOVED lines=15> */
[----:B0-----:R-:W-:Y:S01]  /*00f0*/  IMAD.WIDE.U32 R2, R7, -0x33333333, RZ ;  /* 0xcccccccd07027825 */ /* 0x001fe200078e00ff */
[----:B------:R-:W-:-:S04]  /*0100*/  SHF.R.S32.HI R0, RZ, 0x1f, R7 ;  /* 0x0000001fff007819 */ /* 0x000fc80000011407 */
[----:B------:R-:W-:Y:S02]  /*0110*/  SHF.R.U32.HI R2, RZ, 0x3, R3 ;  /* 0x00000003ff027819 */ /* 0x000fe40000011603 */
[----:B------:R-:W-:Y:S01]  /*0120*/  LEA.HI R0, R0, R7, RZ, 0x5 ;  /* 0x0000000700007211 */ /* 0x000fe200078f28ff */
[----:B--2---:R-:W-:Y:S02]  /*0130*/  ULEA UR5, UR6, UR5, 0x18 ;  /* 0x0000000506057291 */ /* 0x004fe4000f8ec03f */
[----:B-1----:R-:W-:Y:S01]  /*0140*/  IMAD R33, R33, UR7, R2 ;  /* 0x0000000721217c24 */ /* 0x002fe2000f8e0202 */
[----:B------:R-:W-:Y:S01]  /*0150*/  SHF.R.S32.HI R0, RZ, 0x5, R0 ;  /* 0x00000005ff007819 */ /* 0x000fe20000011400 */
[----:B------:R-:W-:-:S03]  /*0160*/  IMAD R35, R2, -0xa, R7 ;  /* 0xfffffff602237824 */ /* 0x000fc600078e0207 */
[----:B------:R-:W-:Y:S02]  /*0170*/  ISETP.GE.U32.AND P0, PT, R33, UR8, PT ;  /* 0x0000000821007c0c */ /* 0x000fe4000bf06070 */
[----:B------:R-:W-:Y:S02]  /*0180*/  SHF.R.S32.HI R6, RZ, 0x1f, R33 ;  /* 0x0000001fff067819 */ /* 0x000fe40000011421 */
[----:B------:R-:W-:Y:S02]  /*0190*/  SHF.L.U32 R35, R35, 0x1, RZ ;  /* 0x0000000123237819 */ /* 0x000fe400000006ff */
[----:B------:R-:W-:Y:S01]  /*01a0*/  ISETP.GE.AND.EX P0, PT, R6, UR9, PT, P0 ;  /* 0x0000000906007c0c */ /* 0x000fe2000bf06300 */
[----:B------:R-:W-:Y:S01]  /*01b0*/  ULDC.64 UR8, c[0x0][0x208] ;  /* 0x0000820000087ab9 */ /* 0x000fe20000000a00 */
[----:B------:R-:W-:Y:S02]  /*01c0*/  LEA R29, R0, UR5, 0x3 ;  /* 0x00000005001d7c11 */ /* 0x000fe4000f8e18ff */
[----:B------:R-:W-:-:S02]  /*01d0*/  ISETP.LT.U32.AND P0, PT, R7, 0x280, !P0 ;  /* 0x000002800700780c */ /* 0x000fc40004701070 */
[C---:B------:R-:W-:Y:S02]  /*01e0*/  IADD3 R32, R33.reuse, 0x40, RZ ;  /* 0x0000004021207810 */ /* 0x040fe40007ffe0ff */
[C---:B------:R-:W-:Y:S02]  /*01f0*/  IADD3 R31, R33.reuse, 0x80, RZ ;  /* 0x00000080211f7810 */ /* 0x040fe40007ffe0ff */
[----:B------:R-:W-:-:S07]  /*0200*/  IADD3 R30, R33, 0xc0, RZ ;  /* 0x000000c0211e7810 */ /* 0x000fce0007ffe0ff */
.L_x_1564:
[----:B01----:R-:W0:Y:S01]  /*0210*/  LDC R11, c[0x0][0x288] ;  /* 0x0000a200ff0b7b82 */ /* 0x003e220000000800 */
[----:B------:R-:W-:Y:S01]  /*0220*/  ULDC.64 UR14, c[0x0][0x278] ;  /* 0x00009e00000e7ab9 */ /* 0x000fe20000000a00 */
[----:B------:R-:W-:Y:S01]  /*0230*/  IADD3 R21, R33, 0x100, RZ ;  /* 0x0000010021157810 */ /* 0x000fe20007ffe0ff */
[----:B------:R-:W-:Y:S01]  /*0240*/  ULDC.64 UR12, c[0x0][0x280] ;  /* 0x0000a000000c7ab9 */ /* 0x000fe20000000a00 */
[----:B------:R-:W-:Y:S02]  /*0250*/  ISETP.GE.U32.AND P4, PT, R31, UR14, PT ;  /* 0x0000000e1f007c0c */ /* 0x000fe4000bf86070 */
[----:B---3--:R-:W-:Y:S02]  /*0260*/  SHF.R.S32.HI R23, RZ, 0x1f, R21 ;  /* 0x0000001fff177819 */ /* 0x008fe40000011415 */
[----:B------:R-:W1:Y:S01]  /*0270*/  @P0 LDC.64 R14, c[0x0][0x220] ;  /* 0x00008800ff0e0b82 */ /* 0x000e620000000a00 */
[----:B0-2---:R-:W-:-:S04]  /*0280*/  IABS R5, R11 ;  /* 0x0000000b00057213 */ /* 0x005fc80000000000 */
[----:B------:R-:W0:Y:S08]  /*0290*/  I2F.RP R0, R5 ;  /* 0x0000000500007306 */ /* 0x000e300000209400 */
[----:B0-----:R-:W0:Y:S02]  /*02a0*/  MUFU.RCP R0, R0 ;  /* 0x0000000000007308 */ /* 0x001e240000001000 */
[----:B0-----:R-:W-:-:S06]  /*02b0*/  IADD3 R2, R0, 0xffffffe, RZ ;  /* 0x0ffffffe00027810 */ /* 0x001fcc0007ffe0ff */
[----:B------:R0:W2:Y:S02]  /*02c0*/  F2I.FTZ.U32.TRUNC.NTZ R3, R2 ;  /* 0x0000000200037305 */ /* 0x0000a4000021f000 */
        /* <DEDUP_REMOVED lines=8> */
[----:B------:R-:W-:Y:S01]  /*0350*/  IMAD R0, R5, R0, R4 ;  /* 0x0000000005007224 */ /* 0x000fe200078e0204 */
[----:B------:R-:W-:-:S04]  /*0360*/  SHF.R.S32.HI R4, RZ, 0x1f, R31 ;  /* 0x0000001fff047819 */ /* 0x000fc8000001141f */
[----:B------:R-:W-:Y:S02]  /*0370*/  ISETP.GT.U32.AND P2, PT, R5, R0, PT ;  /* 0x000000000500720c */ /* 0x000fe40003f44070 */
[----:B------:R-:W-:-:S04]  /*0380*/  ISETP.GE.AND.EX P4, PT, R4, UR15, PT, P4 ;  /* 0x0000000f04007c0c */ /* 0x000fc8000bf86340 */
[----:B------:R-:W-:-:S07]  /*0390*/  ISETP.GT.U32.OR P4, PT, R7, 0x27f, P4 ;  /* 0x0000027f0700780c */ /* 0x000fce0002784470 */
[-C--:B------:R-:W-:Y:S02]  /*03a0*/  @!P2 IADD3 R0, R0, -R5.reuse, RZ ;  /* 0x800000050000a210 */ /* 0x080fe40007ffe0ff */
[----:B------:R-:W-:Y:S02]  /*03b0*/  @!P2 IADD3 R3, R3, 0x1, RZ ;  /* 0x000000010303a810 */ /* 0x000fe40007ffe0ff */
[----:B------:R-:W-:Y:S02]  /*03c0*/  ISETP.GE.U32.AND P1, PT, R0, R5, PT ;  /* 0x000000050000720c */ /* 0x000fe40003f26070 */
[----:B------:R-:W-:Y:S01]  /*03d0*/  LOP3.LUT R0, R34, R11, RZ, 0x3c, !PT ;  /* 0x0000000b22007212 */ /* 0x000fe200078e3cff */
[----:B------:R-:W0:Y:S01]  /*03e0*/  @!P4 LDC.64 R12, c[0x0][0x270] ;  /* 0x00009c00ff0ccb82 */ /* 0x000e220000000a00 */
[----:B------:R-:W-:Y:S02]  /*03f0*/  ISETP.NE.AND P2, PT, R11, RZ, PT ;  /* 0x000000ff0b00720c */ /* 0x000fe40003f45270 */
[----:B------:R-:W-:-:S02]  /*0400*/  ISETP.GE.AND P3, PT, R0, RZ, PT ;  /* 0x000000ff0000720c */ /* 0x000fc40003f66270 */
[----:B------:R-:W-:-:S05]  /*0410*/  SHF.R.S32.HI R5, RZ, 0x1f, R32 ;  /* 0x0000001fff057819 */ /* 0x000fca0000011420 */
[----:B------:R-:W-:-:S04]  /*0420*/  @P1 IADD3 R3, R3, 0x1, RZ ;  /* 0x0000000103031810 */ /* 0x000fc80007ffe0ff */
[----:B------:R-:W-:-:S04]  /*0430*/  MOV R9, R3 ;  /* 0x0000000300097202 */ /* 0x000fc80000000f00 */
[----:B------:R-:W-:Y:S02]  /*0440*/  @!P3 IADD3 R9, -R9, RZ, RZ ;  /* 0x000000ff0909b210 */ /* 0x000fe40007ffe1ff */
[----:B------:R-:W-:Y:S02]  /*0450*/  ISETP.GE.U32.AND P3, PT, R32, UR14, PT ;  /* 0x0000000e20007c0c */ /* 0x000fe4000bf66070 */
[----:B------:R-:W-:Y:S02]  /*0460*/  @!P2 LOP3.LUT R9, RZ, R11, RZ, 0x33, !PT ;  /* 0x0000000bff09a212 */ /* 0x000fe400078e33ff */
[----:B------:R-:W-:Y:S01]  /*0470*/  ISETP.GE.AND.EX P3, PT, R5, UR15, PT, P3 ;  /* 0x0000000f05007c0c */ /* 0x000fe2000bf66330 */
[----:B0-----:R-:W-:Y:S01]  /*0480*/  @!P4 IMAD R20, R4, R12, RZ ;  /* 0x0000000c0414c224 */ /* 0x001fe200078e02ff */
[----:B------:R-:W-:Y:S02]  /*0490*/  IADD3 R3, -R9, RZ, RZ ;  /* 0x000000ff09037210 */ /* 0x000fe40007ffe1ff */
[----:B------:R-:W-:Y:S01]  /*04a0*/  ISETP.GT.U32.OR P3, PT, R7, 0x27f, P3 ;  /* 0x0000027f0700780c */ /* 0x000fe20001f64470 */
[----:B------:R-:W-:Y:S01]  /*04b0*/  @!P4 IMAD R20, R31, R13, R20 ;  /* 0x0000000d1f14c224 */ /* 0x000fe200078e0214 */
[----:B------:R-:W-:Y:S01]  /*04c0*/  SHF.R.S32.HI R0, RZ, 0x1f, R9 ;  /* 0x0000001fff007819 */ /* 0x000fe20000011409 */
[----:B------:R-:W-:Y:S01]  /*04d0*/  IMAD R3, R11, R3, R34 ;  /* 0x000000030b037224 */ /* 0x000fe200078e0222 */
[----:B------:R-:W-:Y:S01]  /*04e0*/  ISETP.GE.U32.AND P2, PT, R30, UR14, PT ;  /* 0x0000000e1e007c0c */ /* 0x000fe2000bf46070 */
[----:B------:R-:W0:Y:S02]  /*04f0*/  @P0 LDC.64 R10, c[0x0][0x270] ;  /* 0x00009c00ff0a0b82 */ /* 0x000e240000000a00 */
[----:B------:R-:W-:-:S02]  /*0500*/  IMAD R3, R3, 0x14, RZ ;  /* 0x0000001403037824 */ /* 0x000fc400078e02ff */
[----:B------:R-:W-:-:S03]  /*0510*/  IMAD R0, R0, UR12, RZ ;  /* 0x0000000c00007c24 */ /* 0x000fc6000f8e02ff */
[----:B------:R-:W-:Y:S01]  /*0520*/  IADD3 R40, P1, R35, R3, RZ ;  /* 0x0000000323287210 */ /* 0x000fe20007f3e0ff */
[----:B------:R-:W2:Y:S01]  /*0530*/  @!P3 LDC.64 R16, c[0x0][0x270] ;  /* 0x00009c00ff10bb82 */ /* 0x000ea20000000a00 */
[----:B------:R-:W-:Y:S02]  /*0540*/  IMAD R43, R9, UR13, R0 ;  /* 0x0000000d092b7c24 */ /* 0x000fe4000f8e0200 */
[----:B------:R-:W-:Y:S02]  /*0550*/  LEA.HI.X.SX32 R41, R3, R2, 0x1, P1 ;  /* 0x0000000203297211 */ /* 0x000fe400008f0eff */
[----:B------:R-:W-:Y:S02]  /*0560*/  ISETP.GE.U32.AND P1, PT, R21, UR14, PT ;  /* 0x0000000e15007c0c */ /* 0x000fe4000bf26070 */
[----:B------:R-:W-:Y:S01]  /*0570*/  SHF.R.S32.HI R2, RZ, 0x1f, R30 ;  /* 0x0000001fff027819 */ /* 0x000fe2000001141e */
[----:B------:R-:W3:Y:S01]  /*0580*/  @!P3 LDC.64 R18, c[0x0][0x220] ;  /* 0x00008800ff12bb82 */ /* 0x000ee20000000a00 */
[----:B------:R-:W-:Y:S01]  /*0590*/  ISETP.GE.AND.EX P1, PT, R23, UR15, PT, P1 ;  /* 0x0000000f17007c0c */ /* 0x000fe2000bf26310 */
[----:B------:R-:W-:Y:S01]  /*05a0*/  IMAD.WIDE.U32 R40, R9, UR12, R40 ;  /* 0x0000000c09287c25 */ /* 0x000fe2000f8e0028 */
[----:B------:R-:W-:-:S02]  /*05b0*/  ISETP.GE.AND.EX P2, PT, R2, UR15, PT, P2 ;  /* 0x0000000f02007c0c */ /* 0x000fc4000bf46320 */
[----:B------:R-:W-:Y:S02]  /*05c0*/  ISETP.GT.U32.OR P1, PT, R7, 0x27f, P1 ;  /* 0x0000027f0700780c */ /* 0x000fe40000f24470 */
[----:B------:R-:W-:Y:S01]  /*05d0*/  IADD3 R43, R41, R43, RZ ;  /* 0x0000002b292b7210 */ /* 0x000fe20007ffe0ff */
[----:B------:R-:W4:Y:S01]  /*05e0*/  @!P4 LDC.64 R8, c[0x0][0x220] ;  /* 0x00008800ff08cb82 */ /* 0x000f220000000a00 */
[----:B------:R-:W-:Y:S01]  /*05f0*/  ISETP.GT.U32.OR P2, PT, R7, 0x27f, P2 ;  /* 0x0000027f0700780c */ /* 0x000fe20001744470 */
[----:B0-----:R-:W-:Y:S01]  /*0600*/  @P0 IMAD R0, R6, R10, RZ ;  /* 0x0000000a06000224 */ /* 0x001fe200078e02ff */
[-C--:B------:R-:W-:Y:S02]  /*0610*/  @P0 MOV R42, R40.reuse ;  /* 0x00000028002a0202 */ /* 0x080fe40000000f00 */
[----:B------:R-:W-:Y:S01]  /*0620*/  @!P3 MOV R26, R40 ;  /* 0x00000028001ab202 */ /* 0x000fe20000000f00 */
[----:B------:R-:W-:Y:S01]  /*0630*/  @P0 IMAD R0, R33, R11, R0 ;  /* 0x0000000b21000224 */ /* 0x000fe200078e0200 */
[-C--:B------:R-:W-:Y:S01]  /*0640*/  @!P3 MOV R27, R43.reuse ;  /* 0x0000002b001bb202 */ /* 0x080fe20000000f00 */
[----:B--2---:R-:W-:Y:S01]  /*0650*/  @!P3 IMAD R22, R5, R16, RZ ;  /* 0x000000100516b224 */ /* 0x004fe200078e02ff */
[----:B------:R-:W-:Y:S01]  /*0660*/  @!P4 MOV R38, R40 ;  /* 0x000000280026c202 */ /* 0x000fe20000000f00 */
[----:B------:R-:W-:Y:S01]  /*0670*/  @P0 IMAD.WIDE.U32 R24, R33, R10, R42 ;  /* 0x0000000a21180225 */ /* 0x000fe200078e002a */
[----:B------:R-:W-:-:S03]  /*0680*/  @!P4 MOV R39, R43 ;  /* 0x0000002b0027c202 */ /* 0x000fc60000000f00 */
[C---:B------:R-:W-:Y:S01]  /*0690*/  @!P3 IMAD R22, R32.reuse, R17, R22 ;  /* 0x000000112016b224 */ /* 0x040fe200078e0216 */
[----:B------:R-:W-:Y:S01]  /*06a0*/  @P0 IADD3 R0, R25, R0, RZ ;  /* 0x0000000019000210 */ /* 0x000fe20007ffe0ff */
[----:B------:R-:W-:Y:S01]  /*06b0*/  @!P3 IMAD.WIDE.U32 R26, R32, R16, R26 ;  /* 0x00000010201ab225 */ /* 0x000fe200078e001a */
[----:B-1----:R-:W-:Y:S01]  /*06c0*/  @P0 LEA R36, P5, R24, R14, 0x1 ;  /* 0x0000000e18240211 */ /* 0x002fe200078a08ff */
[----:B------:R-:W0:Y:S02]  /*06d0*/  @!P1 LDC.64 R16, c[0x0][0x270] ;  /* 0x00009c00ff109b82 */ /* 0x000e240000000a00 */
[----:B------:R-:W-:Y:S01]  /*06e0*/  @!P4 IMAD.WIDE.U32 R12, R31, R12, R38 ;  /* 0x0000000c1f0cc225 */ /* 0x000fe200078e0026 */
[----:B------:R-:W-:Y:S02]  /*06f0*/  @!P3 IADD3 R14, R27, R22, RZ ;  /* 0x000000161b0eb210 */ /* 0x000fe40007ffe0ff */
[----:B---3--:R-:W-:Y:S02]  /*0700*/  @!P3 LEA R18, P6, R26, R18, 0x1 ;  /* 0x000000121a12b211 */ /* 0x008fe400078c08ff */
[----:B------:R-:W-:Y:S01]  /*0710*/  IADD3 R22, R33, 0x140, RZ ;  /* 0x0000014021167810 */ /* 0x000fe20007ffe0ff */
[----:B------:R-:W1:Y:S01]  /*0720*/  @!P2 LDC.64 R10, c[0x0][0x270] ;  /* 0x00009c00ff0aab82 */ /* 0x000e620000000a00 */
[----:B------:R-:W-:-:S02]  /*0730*/  @P0 LEA.HI.X R37, R24, R15, R0, 0x1, P5 ;  /* 0x0000000f18250211 */ /* 0x000fc400028f0c00 */
[----:B------:R-:W-:Y:S02]  /*0740*/  MOV R0, RZ ;  /* 0x000000ff00007202 */ /* 0x000fe40000000f00 */
[----:B------:R-:W-:Y:S02]  /*0750*/  @!P3 LEA.HI.X R19, R26, R19, R14, 0x1, P6 ;  /* 0x000000131a13b211 */ /* 0x000fe400030f0c0e */
[----:B------:R-:W-:Y:S02]  /*0760*/  @!P4 IADD3 R20, R13, R20, RZ ;  /* 0x000000140d14c210 */ /* 0x000fe40007ffe0ff */
[----:B----4-:R-:W-:Y:S01]  /*0770*/  @!P4 LEA R14, P6, R12, R8, 0x1 ;  /* 0x000000080c0ec211 */ /* 0x010fe200078c08ff */
[----:B------:R2:W3:Y:S01]  /*0780*/  @!P3 LDG.E R0, desc[UR8][R18.64] ;  /* 0x000000081200b981 */ /* 0x0004e2000c1e1900 */
[----:B------:R-:W-:Y:S02]  /*0790*/  ISETP.GE.U32.AND P5, PT, R22, UR14, PT ;  /* 0x0000000e16007c0c */ /* 0x000fe4000bfa6070 */
[----:B------:R-:W-:-:S02]  /*07a0*/  SHF.R.S32.HI R25, RZ, 0x1f, R22 ;  /* 0x0000001fff197819 */ /* 0x000fc40000011416 */
[----:B------:R-:W-:Y:S02]  /*07b0*/  @!P4 LEA.HI.X R15, R12, R9, R20, 0x1, P6 ;  /* 0x000000090c0fc211 */ /* 0x000fe400030f0c14 */
[----:B------:R-:W-:Y:S01]  /*07c0*/  ISETP.GE.AND.EX P3, PT, R25, UR15, PT, P5 ;  /* 0x0000000f19007c0c */ /* 0x000fe2000bf66350 */
[----:B------:R-:W4:Y:S01]  /*07d0*/  @!P2 LDC.64 R8, c[0x0][0x220] ;  /* 0x00008800ff08ab82 */ /* 0x000f220000000a00 */
[----:B------:R-:W-:Y:S02]  /*07e0*/  CS2R R26, SRZ ;  /* 0x00000000001a7805 */ /* 0x000fe4000001ff00 */
[----:B------:R-:W-:Y:S02]  /*07f0*/  ISETP.GT.U32.OR P3, PT, R7, 0x27f, P3 ;  /* 0x0000027f0700780c */ /* 0x000fe40001f64470 */
[----:B--2---:R-:W-:Y:S01]  /*0800*/  IADD3 R19, R33, 0x180, RZ ;  /* 0x0000018021137810 */ /* 0x004fe20007ffe0ff */
[----:B0-----:R-:W-:Y:S01]  /*0810*/  @!P1 IMAD R38, R23, R16, RZ ;  /* 0x0000001017269224 */ /* 0x001fe200078e02ff */
[----:B------:R0:W2:Y:S01]  /*0820*/  @!P4 LDG.E R26, desc[UR8][R14.64] ;  /* 0x000000080e1ac981 */ /* 0x0000a2000c1e1900 */
[----:B------:R-:W5:Y:S01]  /*0830*/  @!P1 LDC.64 R12, c[0x0][0x220] ;  /* 0x00008800ff0c9b82 */ /* 0x000f620000000a00 */
[----:B------:R-:W-:-:S02]  /*0840*/  ISETP.GE.U32.AND P4, PT, R19, UR14, PT ;  /* 0x0000000e13007c0c */ /* 0x000fc4000bf86070 */
[----:B------:R-:W-:Y:S01]  /*0850*/  SHF.R.S32.HI R20, RZ, 0x1f, R19 ;  /* 0x0000001fff147819 */ /* 0x000fe20000011413 */
[----:B------:R-:W-:Y:S01]  /*0860*/  @!P1 IMAD R17, R21, R17, R38 ;  /* 0x0000001115119224 */ /* 0x000fe200078e0226 */
[----:B------:R-:W-:Y:S01]  /*0870*/  @!P2 MOV R38, R40 ;  /* 0x000000280026a202 */ /* 0x000fe20000000f00 */
[-C--:B-1----:R-:W-:Y:S01]  /*0880*/  @!P2 IMAD R24, R2, R10.reuse, RZ ;  /* 0x0000000a0218a224 */ /* 0x082fe200078e02ff */
[----:B------:R-:W-:Y:S01]  /*0890*/  ISETP.GE.AND.EX P4, PT, R20, UR15, PT, P4 ;  /* 0x0000000f14007c0c */ /* 0x000fe2000bf86340 */
[----:B------:R1:W2:Y:S01]  /*08a0*/  @P0 LDG.E R27, desc[UR8][R36.64] ;  /* 0x00000008241b0981 */ /* 0x0002a2000c1e1900 */
[----:B------:R-:W-:Y:S01]  /*08b0*/  @!P2 MOV R39, R43 ;  /* 0x0000002b0027a202 */ /* 0x000fe20000000f00 */
[----:B0-----:R-:W0:Y:S01]  /*08c0*/  @!P3 LDC.64 R14, c[0x0][0x270] ;  /* 0x00009c00ff0ebb82 */ /* 0x001e220000000a00 */
[----:B------:R-:W-:Y:S01]  /*08d0*/  IADD3 R18, R33, 0x1c0, RZ ;  /* 0x000001c021127810 */ /* 0x000fe20007ffe0ff */
[C---:B------:R-:W-:Y:S01]  /*08e0*/  @!P2 IMAD R24, R30.reuse, R11, R24 ;  /* 0x0000000b1e18a224 */ /* 0x040fe200078e0218 */
[----:B------:R-:W-:Y:S01]  /*08f0*/  ISETP.GT.U32.OR P4, PT, R7, 0x27f, P4 ;  /* 0x0000027f0700780c */ /* 0x000fe20002784470 */
[----:B------:R-:W-:Y:S01]  /*0900*/  @!P2 IMAD.WIDE.U32 R10, R30, R10, R38 ;  /* 0x0000000a1e0aa225 */ /* 0x000fe200078e0026 */
[----:B------:R-:W-:-:S02]  /*0910*/  ISETP.GE.U32.AND P5, PT, R18, UR14, PT ;  /* 0x0000000e12007c0c */ /* 0x000fc4000bfa6070 */
[----:B------:R-:W-:Y:S02]  /*0920*/  SHF.R.S32.HI R23, RZ, 0x1f, R18 ;  /* 0x0000001fff177819 */ /* 0x000fe40000011412 */
[----:B------:R-:W-:Y:S02]  /*0930*/  @!P2 IADD3 R24, R11, R24, RZ ;  /* 0x000000180b18a210 */ /* 0x000fe40007ffe0ff */
[----:B----4-:R-:W-:Y:S02]  /*0940*/  @!P2 LEA R38, P6, R10, R8, 0x1 ;  /* 0x000000080a26a211 */ /* 0x010fe400078c08ff */
[----:B------:R-:W-:Y:S02]  /*0950*/  ISETP.GE.AND.EX P5, PT, R23, UR15, PT, P5 ;  /* 0x0000000f17007c0c */ /* 0x000fe4000bfa6350 */
[----:B------:R-:W-:Y:S02]  /*0960*/  @!P1 MOV R44, R40 ;  /* 0x00000028002c9202 */ /* 0x000fe40000000f00 */
[----:B------:R-:W-:-:S02]  /*0970*/  @!P1 MOV R45, R43 ;  /* 0x0000002b002d9202 */ /* 0x000fc40000000f00 */
[----:B------:R-:W-:Y:S02]  /*0980*/  @!P2 LEA.HI.X R39, R10, R9, R24, 0x1, P6 ;  /* 0x000000090a27a211 */ /* 0x000fe400030f0c18 */
[----:B------:R-:W-:Y:S01]  /*0990*/  ISETP.GT.U32.OR P5, PT, R7, 0x27f, P5 ;  /* 0x0000027f0700780c */ /* 0x000fe20002fa4470 */
[----:B------:R-:W4:Y:S01]  /*09a0*/  @!P3 LDC.64 R8, c[0x0][0x220] ;  /* 0x00008800ff08bb82 */ /* 0x000f220000000a00 */
[----:B------:R-:W-:-:S07]  /*09b0*/  @!P1 IMAD.WIDE.U32 R44, R21, R16, R44 ;  /* 0x00000010152c9225 */ /* 0x000fce00078e002c */
[----:B------:R-:W4:Y:S01]  /*09c0*/  @!P4 LDC.64 R10, c[0x0][0x270] ;  /* 0x00009c00ff0acb82 */ /* 0x000f220000000a00 */
[----:B------:R-:W-:Y:S02]  /*09d0*/  @!P1 IADD3 R17, R45, R17, RZ ;  /* 0x000000112d119210 */ /* 0x000fe40007ffe0ff */
[C---:B-----5:R-:W-:Y:S01]  /*09e0*/  @!P1 LEA R16, P6, R44.reuse, R12, 0x1 ;  /* 0x0000000c2c109211 */ /* 0x060fe200078c08ff */
[----:B0-----:R-:W-:Y:S01]  /*09f0*/  @!P3 IMAD R21, R25, R14, RZ ;  /* 0x0000000e1915b224 */ /* 0x001fe200078e02ff */
[----:B-1----:R-:W-:Y:S02]  /*0a00*/  @!P3 MOV R36, R40 ;  /* 0x000000280024b202 */ /* 0x002fe40000000f00 */
[----:B------:R-:W-:Y:S02]  /*0a10*/  @!P3 MOV R37, R43 ;  /* 0x0000002b0025b202 */ /* 0x000fe40000000f00 */
[----:B------:R-:W-:Y:S02]  /*0a20*/  @!P1 LEA.HI.X R17, R44, R13, R17, 0x1, P6 ;  /* 0x0000000d2c119211 */ /* 0x000fe400030f0c11 */
[----:B------:R-:W0:Y:S01]  /*0a30*/  @!P5 LDC.64 R12, c[0x0][0x270] ;  /* 0x00009c00ff0cdb82 */ /* 0x000e220000000a00 */
[----:B------:R-:W-:Y:S01]  /*0a40*/  MOV R25, RZ ;  /* 0x000000ff00197202 */ /* 0x000fe20000000f00 */
[----:B------:R-:W-:-:S02]  /*0a50*/  @!P3 IMAD R21, R22, R15, R21 ;  /* 0x0000000f1615b224 */ /* 0x000fc400078e0215 */
[----:B------:R-:W-:-:S03]  /*0a60*/  @!P3 IMAD.WIDE.U32 R36, R22, R14, R36 ;  /* 0x0000000e1624b225 */ /* 0x000fc600078e0024 */
[----:B------:R1:W5:Y:S01]  /*0a70*/  @!P1 LDG.E R25, desc[UR8][R16.64] ;  /* 0x0000000810199981 */ /* 0x000362000c1e1900 */
[----:B------:R-:W0:Y:S01]  /*0a80*/  @!P4 LDC.64 R14, c[0x0][0x220] ;  /* 0x00008800ff0ecb82 */ /* 0x000e220000000a00 */
[----:B------:R-:W-:Y:S02]  /*0a90*/  @!P3 IADD3 R21, R37, R21, RZ ;  /* 0x000000152515b210 */ /* 0x000fe40007ffe0ff */
[----:B----4-:R-:W-:Y:S01]  /*0aa0*/  @!P3 LEA R8, P1, R36, R8, 0x1 ;  /* 0x000000082408b211 */ /* 0x010fe200078208ff */
[----:B------:R-:W-:-:S04]  /*0ab0*/  @!P4 IMAD R20, R20, R10, RZ ;  /* 0x0000000a1414c224 */ /* 0x000fc800078e02ff */
[----:B-1----:R-:W1:Y:S01]  /*0ac0*/  @!P5 LDC.64 R16, c[0x0][0x220] ;  /* 0x00008800ff10db82 */ /* 0x002e620000000a00 */
[----:B------:R-:W-:Y:S02]  /*0ad0*/  MOV R24, RZ ;  /* 0x000000ff00187202 */ /* 0x000fe40000000f00 */
[----:B------:R-:W-:Y:S02]  /*0ae0*/  @!P3 LEA.HI.X R9, R36, R9, R21, 0x1, P1 ;  /* 0x000000092409b211 */ /* 0x000fe400008f0c15 */
[----:B------:R-:W-:Y:S01]  /*0af0*/  CS2R R36, SRZ ;  /* 0x0000000000247805 */ /* 0x000fe2000001ff00 */
[----:B------:R-:W-:Y:S01]  /*0b00*/  @!P4 IMAD R11, R19, R11, R20 ;  /* 0x0000000b130bc224 */ /* 0x000fe200078e0214 */
[----:B------:R-:W-:Y:S01]  /*0b10*/  @!P4 MOV R20, R40 ;  /* 0x000000280014c202 */ /* 0x000fe20000000f00 */
[----:B------:R-:W4:Y:S01]  /*0b20*/  @!P2 LDG.E R24, desc[UR8][R38.64] ;  /* 0x000000082618a981 */ /* 0x000f22000c1e1900 */
[----:B------:R-:W-:Y:S01]  /*0b30*/  @!P4 MOV R21, R43 ;  /* 0x0000002b0015c202 */ /* 0x000fe20000000f00 */
[----:B0-----:R-:W-:-:S02]  /*0b40*/  @!P5 IMAD R23, R23, R12, RZ ;  /* 0x0000000c1717d224 */ /* 0x001fc400078e02ff */
[----:B------:R0:W4:Y:S01]  /*0b50*/  @!P3 LDG.E R36, desc[UR8][R8.64] ;  /* 0x000000080824b981 */ /* 0x000122000c1e1900 */
[----:B------:R-:W-:Y:S01]  /*0b60*/  @!P4 IMAD.WIDE.U32 R20, R19, R10, R20 ;  /* 0x0000000a1314c225 */ /* 0x000fe200078e0014 */
[----:B0-----:R-:W-:Y:S02]  /*0b70*/  @!P5 MOV R8, R40 ;  /* 0x000000280008d202 */ /* 0x001fe40000000f00 */
[----:B------:R-:W-:Y:S01]  /*0b80*/  @!P5 MOV R9, R43 ;  /* 0x0000002b0009d202 */ /* 0x000fe20000000f00 */
[----:B------:R-:W-:Y:S01]  /*0b90*/  @!P5 IMAD R13, R18, R13, R23 ;  /* 0x0000000d120dd224 */ /* 0x000fe200078e0217 */
[----:B------:R-:W-:Y:S02]  /*0ba0*/  @!P4 IADD3 R10, R21, R11, RZ ;  /* 0x0000000b150ac210 */ /* 0x000fe40007ffe0ff */
[----:B------:R-:W-:Y:S01]  /*0bb0*/  @!P4 LEA R14, P1, R20, R14, 0x1 ;  /* 0x0000000e140ec211 */ /* 0x000fe200078208ff */
[----:B------:R-:W-:-:S03]  /*0bc0*/  @!P5 IMAD.WIDE.U32 R8, R18, R12, R8 ;  /* 0x0000000c1208d225 */ /* 0x000fc600078e0008 */
[----:B------:R-:W-:Y:S02]  /*0bd0*/  @!P4 LEA.HI.X R15, R20, R15, R10, 0x1, P1 ;  /* 0x0000000f140fc211 */ /* 0x000fe400008f0c0a */
[----:B------:R-:W-:Y:S02]  /*0be0*/  @!P5 IADD3 R10, R9, R13, RZ ;  /* 0x0000000d090ad210 */ /* 0x000fe40007ffe0ff */
[C---:B-1----:R-:W-:Y:S01]  /*0bf0*/  @!P5 LEA R16, P1, R8.reuse, R16, 0x1 ;  /* 0x000000100810d211 */ /* 0x042fe200078208ff */
[----:B------:R-:W4:Y:S01]  /*0c00*/  @!P4 LDG.E R37, desc[UR8][R14.64] ;  /* 0x000000080e25c981 */ /* 0x000f22000c1e1900 */
[----:B------:R-:W-:Y:S02]  /*0c10*/  MOV R38, RZ ;  /* 0x000000ff00267202 */ /* 0x000fe40000000f00 */
[----:B------:R-:W-:-:S05]  /*0c20*/  @!P5 LEA.HI.X R17, R8, R17, R10, 0x1, P1 ;  /* 0x000000110811d211 */ /* 0x000fca00008f0c0a */
[----:B------:R0:W4:Y:S02]  /*0c30*/  @!P5 LDG.E R38, desc[UR8][R16.64] ;  /* 0x000000081026d981 */ /* 0x000124000c1e1900 */
[----:B0-----:R-:W0:Y:S02]  /*0c40*/  S2R R16, SR_LANEID ;  /* 0x0000000000107919 */ /* 0x001e240000000000 */
[----:B0-----:R-:W-:Y:S02]  /*0c50*/  ISETP.GT.AND P1, PT, R16, 0x1e, PT ;  /* 0x0000001e1000780c */ /* 0x001fe40003f24270 */
[----:B---3--:R-:W-:-:S04]  /*0c60*/  PRMT R10, R0, 0x7632, R10 ;  /* 0x00007632000a7816 */ /* 0x008fc8000000000a */
[----:B------:R-:W-:Y:S02]  /*0c70*/  SHF.L.U32 R13, R10, 0x10, RZ ;  /* 0x000000100a0d7819 */ /* 0x000fe400000006ff */
[----:B------:R-:W-:-:S03]  /*0c80*/  SHF.L.U32 R10, R0, 0x10, RZ ;  /* 0x00000010000a7819 */ /* 0x000fc600000006ff */
[----:B------:R-:W-:Y:S01]  /*0c90*/  FMUL.FTZ R15, R13, R13 ;  /* 0x0000000d0d0f7220 */ /* 0x000fe20000410000 */
[----:B--2---:R-:W-:-:S04]  /*0ca0*/  PRMT R8, R27, 0x7632, R8 ;  /* 0x000076321b087816 */ /* 0x004fc80000000008 */
[----:B------:R-:W-:Y:S02]  /*0cb0*/  SHF.L.U32 R9, R8, 0x10, RZ ;  /* 0x0000001008097819 */ /* 0x000fe400000006ff */
[----:B------:R-:W-:-:S03]  /*0cc0*/  SHF.L.U32 R8, R27, 0x10, RZ ;  /* 0x000000101b087819 */ /* 0x000fc600000006ff */
[----:B------:R-:W-:Y:S01]  /*0cd0*/  FMUL.FTZ R11, R9, R9 ;  /* 0x00000009090b7220 */ /* 0x000fe20000410000 */
[----:B------:R-:W-:Y:S01]  /*0ce0*/  PRMT R12, R26, 0x7632, R12 ;  /* 0x000076321a0c7816 */ /* 0x000fe2000000000c */
[C---:B------:R-:W-:Y:S02]  /*0cf0*/  FADD.FTZ R9, R8.reuse, R9 ;  /* 0x0000000908097221 */ /* 0x040fe40000010000 */
[----:B------:R-:W-:Y:S01]  /*0d00*/  FFMA.FTZ R11, R8, R8, R11 ;  /* 0x00000008080b7223 */ /* 0x000fe2000001000b */
[----:B------:R-:W-:Y:S01]  /*0d10*/  SHF.L.U32 R17, R12, 0x10, RZ ;  /* 0x000000100c117819 */ /* 0x000fe200000006ff */
[C---:B------:R-:W-:Y:S01]  /*0d20*/  FADD.FTZ R8, R10.reuse, R13 ;  /* 0x0000000d0a087221 */ /* 0x040fe20000010000 */
[----:B------:R-:W-:Y:S01]  /*0d30*/  FADD.FTZ R9, RZ, R9 ;  /* 0x00000009ff097221 */ /* 0x000fe20000010000 */
[----:B------:R-:W-:Y:S01]  /*0d40*/  FFMA.FTZ R10, R10, R10, R15 ;  /* 0x0000000a0a0a7223 */ /* 0x000fe2000001000f */
[----:B------:R-:W-:Y:S01]  /*0d50*/  FADD.FTZ R11, RZ, R11 ;  /* 0x0000000bff0b7221 */ /* 0x000fe20000010000 */
[----:B------:R-:W-:Y:S01]  /*0d60*/  SHF.L.U32 R12, R26, 0x10, RZ ;  /* 0x000000101a0c7819 */ /* 0x000fe200000006ff */
[----:B------:R-:W-:Y:S01]  /*0d70*/  FADD.FTZ R8, R9, R8 ;  /* 0x0000000809087221 */ /* 0x000fe20000010000 */
[----:B------:R-:W-:Y:S01]  /*0d80*/  FMUL.FTZ R9, R17, R17 ;  /* 0x0000001111097220 */ /* 0x000fe20000410000 */
[----:B------:R-:W-:-:S02]  /*0d90*/  FADD.FTZ R10, R11, R10 ;  /* 0x0000000a0b0a7221 */ /* 0x000fc40000010000 */
[C---:B------:R-:W-:Y:S01]  /*0da0*/  FADD.FTZ R17, R12.reuse, R17 ;  /* 0x000000110c117221 */ /* 0x040fe20000010000 */
[----:B------:R-:W-:-:S04]  /*0db0*/  FFMA.FTZ R9, R12, R12, R9 ;  /* 0x0000000c0c097223 */ /* 0x000fc80000010009 */
[----:B------:R-:W-:Y:S01]  /*0dc0*/  FADD.FTZ R9, R10, R9 ;  /* 0x000000090a097221 */ /* 0x000fe20000010000 */
[----:B------:R-:W-:Y:S01]  /*0dd0*/  FADD.FTZ R8, R8, R17 ;  /* 0x0000001108087221 */ /* 0x000fe20000010000 */
[----:B-----5:R-:W-:-:S04]  /*0de0*/  PRMT R13, R25, 0x7632, R13 ;  /* 0x00007632190d7816 */ /* 0x020fc8000000000d */
[----:B------:R-:W-:Y:S02]  /*0df0*/  SHF.L.U32 R15, R13, 0x10, RZ ;  /* 0x000000100d0f7819 */ /* 0x000fe400000006ff */
[----:B----4-:R-:W-:-:S04]  /*0e00*/  PRMT R11, R24, 0x7632, R11 ;  /* 0x00007632180b7816 */ /* 0x010fc8000000000b */
[----:B------:R-:W-:Y:S02]  /*0e10*/  SHF.L.U32 R12, R11, 0x10, RZ ;  /* 0x000000100b0c7819 */ /* 0x000fe400000006ff */
[----:B------:R-:W-:-:S03]  /*0e20*/  SHF.L.U32 R11, R24, 0x10, RZ ;  /* 0x00000010180b7819 */ /* 0x000fc600000006ff */
[----:B------:R-:W-:Y:S01]  /*0e30*/  FMUL.FTZ R10, R12, R12 ;  /* 0x0000000c0c0a7220 */ /* 0x000fe20000410000 */
[----:B------:R-:W-:Y:S01]  /*0e40*/  PRMT R14, R36, 0x7632, R14 ;  /* 0x00007632240e7816 */ /* 0x000fe2000000000e */
[----:B------:R-:W-:Y:S01]  /*0e50*/  FADD.FTZ R13, R11, R12 ;  /* 0x0000000c0b0d7221 */ /* 0x000fe20000010000 */
[----:B------:R-:W-:Y:S01]  /*0e60*/  SHF.L.U32 R12, R25, 0x10, RZ ;  /* 0x00000010190c7819 */ /* 0x000fe200000006ff */
[----:B------:R-:W-:Y:S01]  /*0e70*/  FFMA.FTZ R10, R11, R11, R10 ;  /* 0x0000000b0b0a7223 */ /* 0x000fe2000001000a */
[----:B------:R-:W-:Y:S01]  /*0e80*/  FMUL.FTZ R11, R15, R15 ;  /* 0x0000000f0f0b7220 */ /* 0x000fe20000410000 */
[----:B------:R-:W-:Y:S01]  /*0e90*/  FADD.FTZ R8, R8, R13 ;  /* 0x0000000d08087221 */ /* 0x000fe20000010000 */
[----:B------:R-:W-:Y:S01]  /*0ea0*/  SHF.L.U32 R13, R14, 0x10, RZ ;  /* 0x000000100e0d7819 */ /* 0x000fe200000006ff */
[----:B------:R-:W-:Y:S01]  /*0eb0*/  FADD.FTZ R15, R12, R15 ;  /* 0x0000000f0c0f7221 */ /* 0x000fe20000010000 */
[----:B------:R-:W-:Y:S01]  /*0ec0*/  FADD.FTZ R9, R9, R10 ;  /* 0x0000000a09097221 */ /* 0x000fe20000010000 */
[----:B------:R-:W-:Y:S01]  /*0ed0*/  SHF.L.U32 R10, R36, 0x10, RZ ;  /* 0x00000010240a7819 */ /* 0x000fe200000006ff */
[----:B------:R-:W-:Y:S01]  /*0ee0*/  FFMA.FTZ R12, R12, R12, R11 ;  /* 0x0000000c0c0c7223 */ /* 0x000fe2000001000b */
[----:B------:R-:W-:Y:S01]  /*0ef0*/  FMUL.FTZ R11, R13, R13 ;  /* 0x0000000d0d0b7220 */ /* 0x000fe20000410000 */
[----:B------:R-:W-:Y:S01]  /*0f00*/  FADD.FTZ R8, R8, R15 ;  /* 0x0000000f08087221 */ /* 0x000fe20000010000 */
[----:B------:R-:W-:Y:S01]  /*0f10*/  PRMT R14, R37, 0x7632, R14 ;  /* 0x00007632250e7816 */ /* 0x000fe2000000000e */
[----:B------:R-:W-:-:S03]  /*0f20*/  FADD.FTZ R13, R10, R13 ;  /* 0x0000000d0a0d7221 */ /* 0x000fc60000010000 */
[----:B------:R-:W-:Y:S01]  /*0f30*/  SHF.L.U32 R14, R14, 0x10, RZ ;  /* 0x000000100e0e7819 */ /* 0x000fe200000006ff */
[----:B------:R-:W-:Y:S01]  /*0f40*/  FADD.FTZ R9, R9, R12 ;  /* 0x0000000c09097221 */ /* 0x000fe20000010000 */
[----:B------:R-:W-:Y:S01]  /*0f50*/  FFMA.FTZ R10, R10, R10, R11 ;  /* 0x0000000a0a0a7223 */ /* 0x000fe2000001000b */
[----:B------:R-:W-:Y:S02]  /*0f60*/  PRMT R15, R38, 0x7632, R15 ;  /* 0x00007632260f7816 */ /* 0x000fe4000000000f */
[----:B------:R-:W-:Y:S01]  /*0f70*/  FMUL.FTZ R12, R14, R14 ;  /* 0x0000000e0e0c7220 */ /* 0x000fe20000410000 */
[----:B------:R-:W-:Y:S02]  /*0f80*/  SHF.L.U32 R11, R37, 0x10, RZ ;  /* 0x00000010250b7819 */ /* 0x000fe400000006ff */
[----:B------:R-:W-:Y:S01]  /*0f90*/  SHF.L.U32 R15, R15, 0x10, RZ ;  /* 0x000000100f0f7819 */ /* 0x000fe200000006ff */
[----:B------:R-:W-:Y:S01]  /*0fa0*/  FADD.FTZ R9, R9, R10 ;  /* 0x0000000a09097221 */ /* 0x000fe20000010000 */
[----:B------:R-:W-:Y:S01]  /*0fb0*/  FADD.FTZ R8, R8, R13 ;  /* 0x0000000d08087221 */ /* 0x000fe20000010000 */
[----:B------:R-:W-:Y:S01]  /*0fc0*/  SHF.L.U32 R10, R38, 0x10, RZ ;  /* 0x00000010260a7819 */ /* 0x000fe200000006ff */
[C---:B------:R-:W-:Y:S01]  /*0fd0*/  FADD.FTZ R13, R11.reuse, R14 ;  /* 0x0000000e0b0d7221 */ /* 0x040fe20000010000 */
[----:B------:R-:W-:Y:S01]  /*0fe0*/  FFMA.FTZ R12, R11, R11, R12 ;  /* 0x0000000b0b0c7223 */ /* 0x000fe2000001000c */
[----:B------:R-:W-:-:S02]  /*0ff0*/  FMUL.FTZ R11, R15, R15 ;  /* 0x0000000f0f0b7220 */ /* 0x000fc40000410000 */
[----:B------:R-:W-:Y:S01]  /*1000*/  FADD.FTZ R15, R10, R15 ;  /* 0x0000000f0a0f7221 */ /* 0x000fe20000010000 */
[----:B------:R-:W-:Y:S01]  /*1010*/  FADD.FTZ R8, R8, R13 ;  /* 0x0000000d08087221 */ /* 0x000fe20000010000 */
[----:B------:R-:W-:Y:S01]  /*1020*/  FADD.FTZ R9, R9, R12 ;  /* 0x0000000c09097221 */ /* 0x000fe20000010000 */
[----:B------:R-:W-:Y:S02]  /*1030*/  FFMA.FTZ R10, R10, R10, R11 ;  /* 0x0000000a0a0a7223 */ /* 0x000fe4000001000b */
[----:B------:R-:W-:Y:S02]  /*1040*/  FADD.FTZ R8, R8, R15 ;  /* 0x0000000f08087221 */ /* 0x000fe40000010000 */
[----:B------:R-:W-:-:S03]  /*1050*/  FADD.FTZ R9, R9, R10 ;  /* 0x0000000a09097221 */ /* 0x000fc60000010000 */
        /* <DEDUP_REMOVED lines=21> */
[C---:B------:R-:W-:Y:S02]  /*11b0*/  ISETP.GT.AND P1, PT, R16.reuse, 0xf, PT ;  /* 0x0000000f1000780c */ /* 0x040fe40003f24270 */
[----:B------:R-:W-:Y:S02]  /*11c0*/  ISETP.NE.AND P2, PT, R16, RZ, PT ;  /* 0x000000ff1000720c */ /* 0x000fe40003f45270 */
[----:B------:R-:W-:Y:S01]  /*11d0*/  ISETP.NE.AND P3, PT, R7, RZ, PT ;  /* 0x000000ff0700720c */ /* 0x000fe20003f65270 */
[----:B------:R-:W-:Y:S08]  /*11e0*/  BSSY B0, `(.L_x_1531) ;  /* 0x0000039000007945 */ /* 0x000ff00003800000 */
[----:B0-----:R-:W-:Y:S01]  /*11f0*/  @!P1 FADD.FTZ R8, R8, R11 ;  /* 0x0000000b08089221 */ /* 0x001fe20000010000 */
[----:B-1----:R-:W-:-:S05]  /*1200*/  @!P1 FADD.FTZ R9, R9, R10 ;  /* 0x0000000a09099221 */ /* 0x002fca0000010000 */
        /* <DEDUP_REMOVED lines=12> */
[----:B------:R-:W-:Y:S01]  /*12d0*/  FADD.FTZ R44, R16, R19 ;  /* 0x00000013102c7221 */ /* 0x000fe20000010000 */
[----:B0-----:R-:W0:Y:S02]  /*12e0*/  LDS.128 R8, [UR5+0x50] ;  /* 0x00005005ff087984 */ /* 0x001e240008000c00 */
        /* <DEDUP_REMOVED lines=22> */
[----:B------:R-:W-:Y:S02]  /*1450*/  FADD.FTZ R44, R44, R13 ;  /* 0x0000000d2c2c7221 */ /* 0x000fe40000010000 */
[----:B------:R-:W2:Y:S01]  /*1460*/  LDS.64 R12, [UR5+0xb0] ;  /* 0x0000b005ff0c7984 */ /* 0x000ea20008000a00 */
        /* <DEDUP_REMOVED lines=15> */
[----:B------:R-:W-:-:S07]  /*1560*/  FADD.FTZ R9, R44, R13 ;  /* 0x0000000d2c097221 */ /* 0x000fce0000010000 */
.L_x_1532:
[----:B------:R-:W-:Y:S05]  /*1570*/  BSYNC B0 ;  /* 0x0000000000007941 */ /* 0x000fea0003800000 */
.L_x_1531:
        /* <DEDUP_REMOVED lines=12> */
[----:B------:R-:W3:Y:S01]  /*1640*/  LDC.64 R12, c[0x0][0x248] ;  /* 0x00009200ff0c7b82 */ /* 0x000ee20000000a00 */
[----:B-1----:R-:W-:-:S04]  /*1650*/  IMAD R22, R21, R14, RZ ;  /* 0x0000000e15167224 */ /* 0x002fc800078e02ff */
[----:B------:R-:W-:-:S05]  /*1660*/  IMAD R10, R22, R20, RZ ;  /* 0x00000014160a7224 */ /* 0x000fca00078e02ff */
[----:B------:R-:W-:Y:S02]  /*1670*/  SHF.L.U32 R23, R10, 0x1, RZ ;  /* 0x000000010a177819 */ /* 0x000fe400000006ff */
[----:B------:R-:W1:Y:S01]  /*1680*/  LDC.64 R10, c[0x0][0x240] ;  /* 0x00009000ff0a7b82 */ /* 0x000e620000000a00 */
[----:B--2---:R-:W-:Y:S02]  /*1690*/  IADD3 R39, R22, R15, RZ ;  /* 0x0000000f16277210 */ /* 0x004fe40007ffe0ff */
[----:B---3--:R-:W-:-:S04]  /*16a0*/  IMAD.WIDE R12, R23, 0x4, R12 ;  /* 0x00000004170c7825 */ /* 0x008fc800078e020c */
[----:B------:R-:W-:-:S04]  /*16b0*/  IMAD R23, R14, UR7, R15 ;  /* 0x000000070e177c24 */ /* 0x000fc8000f8e020f */
[----:B------:R-:W-:Y:S01]  /*16c0*/  IMAD.WIDE.U32 R12, R23, 0x8, R12 ;  /* 0x00000008170c7825 */ /* 0x000fe200078e000c */
[----:B------:R-:W-:-:S04]  /*16d0*/  MOV R23, 0x1 ;  /* 0x0000000100177802 */ /* 0x000fc80000000f00 */
[----:B------:R1:W-:Y:S01]  /*16e0*/  STG.E.64 desc[UR8][R12.64], R8 ;  /* 0x000000080c007986 */ /* 0x0003e2000c101b08 */
[----:B------:R-:W-:Y:S01]  /*16f0*/  SEL R23, R23, 0xffffffff, !P1 ;  /* 0xffffffff17177807 */ /* 0x000fe20004800000 */
[----:B-1----:R-:W-:Y:S01]  /*1700*/  IMAD.WIDE.U32 R12, R39, 0x4, R10 ;  /* 0x00000004270c7825 */ /* 0x002fe200078e000a */
[----:B------:R-:W-:-:S04]  /*1710*/  SEL R39, R20, RZ, !P1 ;  /* 0x000000ff14277207 */ /* 0x000fc80004800000 */
        /* <DEDUP_REMOVED lines=8> */
.L_x_1535:
[----:B-1----:R-:W2:Y:S04]  /*17a0*/  LDG.E.STRONG.GPU R12, desc[UR8][R10.64] ;  /* 0x000000080a0c7981 */ /* 0x002ea8000c1ef900 */
[----:B--2---:R-:W-:Y:S01]  /*17b0*/  CCTL.IVALL ;  /* 0x00000000ff00798f */ /* 0x004fe20002000000 */
[----:B------:R-:W-:Y:S05]  /*17c0*/  YIELD ;  /* 0x0000000000007946 */ /* 0x000fea0003800000 */
[----:B------:R-:W-:-:S13]  /*17d0*/  ISETP.NE.AND P1, PT, R12, R39, PT ;  /* 0x000000270c00720c */ /* 0x000fda0003f25270 */
[----:B------:R-:W-:Y:S05]  /*17e0*/  @P1 BRA `(.L_x_1535) ;  /* 0xfffffffc00ec1947 */ /* 0x000fea000383ffff */
.L_x_1534:
        /* <DEDUP_REMOVED lines=11> */
.L_x_1537:
        /* <DEDUP_REMOVED lines=44> */
[----:B------:R-:W-:Y:S02]  /*1b60*/  @!P1 IMAD R11, R44, R11, RZ ;  /* 0x0000000b2c0b9224 */ /* 0x000fe400078e02ff */
[----:B------:R-:W0:Y:S02]  /*1b70*/  @!P1 LDC.64 R44, c[0x0][0x248] ;  /* 0x00009200ff2c9b82 */ /* 0x000e240000000a00 */
[----:B------:R-:W-:-:S05]  /*1b80*/  @!P1 IMAD R11, R11, R20, RZ ;  /* 0x000000140b0b9224 */ /* 0x000fca00078e02ff */
[----:B------:R-:W-:-:S05]  /*1b90*/  @!P1 SHF.L.U32 R11, R11, 0x1, RZ ;  /* 0x000000010b0b9819 */ /* 0x000fca00000006ff */
[----:B0-----:R-:W-:Y:S02]  /*1ba0*/  @!P1 IMAD.WIDE R44, R11, 0x4, R44 ;  /* 0x000000040b2c9825 */ /* 0x001fe400078e022c */
[----:B------:R-:W2:Y:S02]  /*1bb0*/  @!P2 LDG.E.64 R10, desc[UR8][R12.64] ;  /* 0x000000080c0aa981 */ /* 0x000ea4000c1e1b00 */
[----:B------:R-:W-:Y:S02]  /*1bc0*/  @!P1 IMAD.WIDE.U32 R44, R23, 0x8, R44 ;  /* 0x00000008172c9825 */ /* 0x000fe400078e002c */
[----:B------:R-:W3:Y:S04]  /*1bd0*/  @!P4 LDG.E.64 R12, desc[UR8][R14.64] ;  /* 0x000000080e0cc981 */ /* 0x000ee8000c1e1b00 */
[----:B------:R-:W4:Y:S01]  /*1be0*/  @!P1 LDG.E.64 R14, desc[UR8][R44.64] ;  /* 0x000000082c0e9981 */ /* 0x000f22000c1e1b00 */
        /* <DEDUP_REMOVED lines=8> */
[----:B------:R-:W-:-:S06]  /*1c70*/  @!P1 FADD.FTZ R9, R9, R15 ;  /* 0x0000000f09099221 */ /* 0x000fcc0000010000 */
[----:B------:R-:W-:Y:S05]  /*1c80*/  @P2 BRA `(.L_x_1537) ;  /* 0xfffffffc00042947 */ /* 0x000fea000383ffff */
.L_x_1536:
        /* <DEDUP_REMOVED lines=19> */
.L_x_1539:
[----:B------:R-:W-:Y:S05]  /*1dc0*/  BSYNC B0 ;  /* 0x0000000000007941 */ /* 0x000fea0003800000 */
.L_x_1538:
        /* <DEDUP_REMOVED lines=9> */
[----:B------:R-:W2:Y:S03]  /*1e60*/  @!P1 S2R R22, SR_CTAID.Y ;  /* 0x0000000000169919 */ /* 0x000ea60000002600 */
[----:B------:R-:W2:Y:S08]  /*1e70*/  @!P1 LDC R39, c[0x0][0x10] ;  /* 0x00000400ff279b82 */ /* 0x000eb00000000800 */
[----:B------:R-:W3:Y:S01]  /*1e80*/  @!P2 LDC.64 R12, c[0x0][0x248] ;  /* 0x00009200ff0cab82 */ /* 0x000ee20000000a00 */
[----:B-1----:R-:W-:-:S07]  /*1e90*/  @!P2 IMAD R23, R10, R15, R23 ;  /* 0x0000000f0a17a224 */ /* 0x002fce00078e0217 */
[----:B------:R-:W1:Y:S01]  /*1ea0*/  @!P1 LDC.64 R10, c[0x0][0x248] ;  /* 0x00009200ff0a9b82 */ /* 0x000e620000000a00 */
[----:B------:R-:W-:Y:S01]  /*1eb0*/  @!P2 IMAD R15, R15, R14, RZ ;  /* 0x0000000e0f0fa224 */ /* 0x000fe200078e02ff */
[----:B------:R-:W-:Y:S01]  /*1ec0*/  @!P1 LOP3.LUT R14, R28, 0x1, RZ, 0xc0, !PT ;  /* 0x000000011c0e9812 */ /* 0x000fe200078ec0ff */
[----:B--2---:R-:W-:Y:S02]  /*1ed0*/  @!P1 IMAD R21, R21, R39, R22 ;  /* 0x0000002715159224 */ /* 0x004fe400078e0216 */
[----:B------:R-:W-:Y:S02]  /*1ee0*/  @!P2 IMAD R15, R15, R20, RZ ;  /* 0x000000140f0fa224 */ /* 0x000fe400078e02ff */
[----:B------:R-:W-:-:S03]  /*1ef0*/  @!P1 IMAD R45, R39, R14, RZ ;  /* 0x0000000e272d9224 */ /* 0x000fc600078e02ff */
[----:B------:R-:W-:Y:S01]  /*1f00*/  @!P2 SHF.L.U32 R15, R15, 0x1, RZ ;  /* 0x000000010f0fa819 */ /* 0x000fe200000006ff */
[----:B------:R-:W-:-:S04]  /*1f10*/  @!P1 IMAD R45, R45, R20, RZ ;  /* 0x000000142d2d9224 */ /* 0x000fc800078e02ff */
[----:B---3--:R-:W-:Y:S01]  /*1f20*/  @!P2 IMAD.WIDE R14, R15, 0x4, R12 ;  /* 0x000000040f0ea825 */ /* 0x008fe200078e020c */
[----:B------:R-:W-:-:S05]  /*1f30*/  @!P1 SHF.L.U32 R13, R45, 0x1, RZ ;  /* 0x000000012d0d9819 */ /* 0x000fca00000006ff */
        /* <DEDUP_REMOVED lines=9> */
.L_x_1533:
[----:B------:R-:W-:Y:S01]  /*1fd0*/  ULDC.64 UR12, c[0x0][0x218] ;  /* 0x00008600000c7ab9 */ /* 0x000fe20000000a00 */
[----:B------:R-:W-:Y:S01]  /*1fe0*/  LOP3.LUT P1, RZ, R7, UR7, RZ, 0xfc, !PT ;  /* 0x0000000707ff7c12 */ /* 0x000fe2000f82fcff */
[----:B------:R-:W2:Y:S01]  /*1ff0*/  S2UR UR6, SR_CgaCtaId ;  /* 0x00000000000679c3 */ /* 0x000ea20000008800 */
[----:B------:R-:W-:Y:S01]  /*2000*/  ISETP.EQ.U32.AND P2, PT, RZ, UR12, PT ;  /* 0x0000000cff007c0c */ /* 0x000fe2000bf42070 */
[----:B------:R-:W-:Y:S01]  /*2010*/  UMOV UR5, 0x400 ;  /* 0x0000040000057882 */ /* 0x000fe20000000000 */
[----:B------:R-:W-:Y:S01]  /*2020*/  IADD3 R3, R35, R3, RZ ;  /* 0x0000000323037210 */ /* 0x000fe20007ffe0ff */
[----:B------:R-:W-:Y:S01]  /*2030*/  ULDC.64 UR14, c[0x0][0x278] ;  /* 0x00009e00000e7ab9 */ /* 0x000fe20000000a00 */
[----:B------:R-:W-:-:S03]  /*2040*/  ISETP.EQ.OR.EX P1, PT, RZ, UR13, P1, P2 ;  /* 0x0000000dff007c0c */ /* 0x000fc60008f22720 */
[----:B------:R-:W3:Y:S08]  /*2050*/  LDC.64 R14, c[0x0][0x228] ;  /* 0x00008a00ff0e7b82 */ /* 0x000ef00000000a00 */
[----:B-1----:R-:W1:Y:S08]  /*2060*/  LDC.64 R12, c[0x0][0x230] ;  /* 0x00008c00ff0c7b82 */ /* 0x002e700000000a00 */
[----:B------:R-:W4:Y:S01]  /*2070*/  @!P1 LDC.64 R20, c[0x0][0x218] ;  /* 0x00008600ff149b82 */ /* 0x000f220000000a00 */
[----:B--2---:R-:W-:-:S03]  /*2080*/  ULEA UR5, UR6, UR5, 0x18 ;  /* 0x0000000506057291 */ /* 0x004fc6000f8ec03f */
[----:B------:R-:W-:Y:S02]  /*2090*/  ULDC UR6, c[0x0][0x2a4] ;  /* 0x0000a90000067ab9 */ /* 0x000fe40000000800 */
[----:B------:R-:W-:Y:S01]  /*20a0*/  @!P1 FMUL.FTZ R11, R9, UR6 ;  /* 0x00000006090b9c20 */ /* 0x000fe20008410000 */
[----:B------:R-:W-:Y:S01]  /*20b0*/  @!P1 FMUL.FTZ R10, R8, UR6 ;  /* 0x00000006080a9c20 */ /* 0x000fe20008410000 */
[C---:B---3--:R-:W-:Y:S02]  /*20c0*/  IMAD.WIDE R14, R3.reuse, 0x4, R14 ;  /* 0x00000004030e7825 */ /* 0x048fe400078e020e */
[----:B------:R0:W-:Y:S02]  /*20d0*/  @!P3 STS.64 [UR5+0xc0], R8 ;  /* 0x0000c008ff00b988 */ /* 0x0001e40008000a05 */
[----:B-1----:R-:W-:-:S04]  /*20e0*/  IMAD.WIDE R12, R3, 0x4, R12 ;  /* 0x00000004030c7825 */ /* 0x002fc800078e020c */
[----:B----4-:R-:W-:-:S05]  /*20f0*/  @!P1 IMAD.WIDE R20, R34, 0x8, R20 ;  /* 0x0000000822149825 */ /* 0x010fca00078e0214 */
[----:B------:R1:W-:Y:S01]  /*2100*/  @!P1 STG.E.64 desc[UR8][R20.64], R10 ;  /* 0x0000000a14009986 */ /* 0x0003e2000c101b08 */
[----:B------:R-:W-:Y:S06]  /*2110*/  BAR.SYNC.DEFER_BLOCKING 0x0 ;  /* 0x0000000000007b1d */ /* 0x000fec0000010000 */
[----:B0-----:R0:W2:Y:S04]  /*2120*/  LDG.E.64 R8, desc[UR8][R14.64] ;  /* 0x000000080e087981 */ /* 0x0010a8000c1e1b00 */
[----:B-1----:R1:W2:Y:S01]  /*2130*/  LDG.E.64 R10, desc[UR8][R12.64] ;  /* 0x000000080c0a7981 */ /* 0x0022a2000c1e1b00 */
[----:B------:R-:W-:-:S02]  /*2140*/  ISETP.NE.AND P6, PT, RZ, UR10, PT ;  /* 0x0000000aff007c0c */ /* 0x000fc4000bfc5270 */
[----:B------:R-:W-:Y:S02]  /*2150*/  SHF.L.U32 R27, R27, 0x10, RZ ;  /* 0x000000101b1b7819 */ /* 0x000fe400000006ff */
[----:B------:R-:W-:Y:S02]  /*2160*/  SHF.L.U32 R19, R19, 0x10, RZ ;  /* 0x0000001013137819 */ /* 0x000fe400000006ff */
[----:B0-----:R-:W-:Y:S02]  /*2170*/  PRMT R14, R36, 0x7632, R14 ;  /* 0x00007632240e7816 */ /* 0x001fe4000000000e */
[----:B------:R-:W-:Y:S01]  /*2180*/  PRMT R15, R37, 0x7632, R15 ;  /* 0x00007632250f7816 */ /* 0x000fe2000000000f */
[----:B-1----:R-:W0:Y:S01]  /*2190*/  LDS.64 R12, [UR5+0xc0] ;  /* 0x0000c005ff0c7984 */ /* 0x002e220008000a00 */
[----:B------:R-:W-:Y:S02]  /*21a0*/  PRMT R20, R38, 0x7632, R20 ;  /* 0x0000763226147816 */ /* 0x000fe40000000014 */
[----:B------:R-:W-:-:S02]  /*21b0*/  SHF.L.U32 R0, R0, 0x10, RZ ;  /* 0x0000001000007819 */ /* 0x000fc400000006ff */
[----:B------:R-:W-:Y:S02]  /*21c0*/  SHF.L.U32 R18, R18, 0x10, RZ ;  /* 0x0000001012127819 */ /* 0x000fe400000006ff */
[----:B------:R-:W-:Y:S02]  /*21d0*/  SHF.L.U32 R26, R26, 0x10, RZ ;  /* 0x000000101a1a7819 */ /* 0x000fe400000006ff */
[----:B------:R-:W-:Y:S02]  /*21e0*/  SHF.L.U32 R17, R17, 0x10, RZ ;  /* 0x0000001011117819 */ /* 0x000fe400000006ff */
[----:B------:R-:W-:Y:S02]  /*21f0*/  SHF.L.U32 R24, R24, 0x10, RZ ;  /* 0x0000001018187819 */ /* 0x000fe400000006ff */
[----:B------:R-:W-:Y:S02]  /*2200*/  SHF.L.U32 R16, R16, 0x10, RZ ;  /* 0x0000001010107819 */ /* 0x000fe400000006ff */
[----:B------:R-:W-:-:S02]  /*2210*/  SHF.L.U32 R36, R36, 0x10, RZ ;  /* 0x0000001024247819 */ /* 0x000fc400000006ff */
[----:B------:R-:W-:Y:S02]  /*2220*/  SHF.L.U32 R37, R37, 0x10, RZ ;  /* 0x0000001025257819 */ /* 0x000fe400000006ff */
[----:B------:R-:W-:Y:S02]  /*2230*/  SHF.L.U32 R38, R38, 0x10, RZ ;  /* 0x0000001026267819 */ /* 0x000fe400000006ff */
[----:B------:R-:W-:Y:S02]  /*2240*/  SHF.L.U32 R14, R14, 0x10, RZ ;  /* 0x000000100e0e7819 */ /* 0x000fe400000006ff */
[----:B------:R-:W-:Y:S02]  /*2250*/  SHF.L.U32 R15, R15, 0x10, RZ ;  /* 0x000000100f0f7819 */ /* 0x000fe400000006ff */
[----:B------:R-:W-:Y:S02]  /*2260*/  SHF.L.U32 R20, R20, 0x10, RZ ;  /* 0x0000001014147819 */ /* 0x000fe400000006ff */
[----:B------:R-:W-:-:S04]  /*2270*/  ISETP.GE.U32.AND P2, PT, R31, UR14, PT ;  /* 0x0000000e1f007c0c */ /* 0x000fc8000bf46070 */
[----:B------:R-:W-:-:S04]  /*2280*/  ISETP.GE.AND.EX P2, PT, R4, UR15, PT, P2 ;  /* 0x0000000f04007c0c */ /* 0x000fc8000bf46320 */
[----:B------:R-:W-:Y:S01]  /*2290*/  ISETP.GT.U32.OR P2, PT, R7, 0x27f, P2 ;  /* 0x0000027f0700780c */ /* 0x000fe20001744470 */
[----:B0-----:R-:W-:-:S04]  /*22a0*/  FMUL.FTZ R12, R12, UR6 ;  /* 0x000000060c0c7c20 */ /* 0x001fc80008410000 */
[C---:B------:R-:W-:Y:S01]  /*22b0*/  FMUL.FTZ R22, R12.reuse, R12 ;  /* 0x0000000c0c167220 */ /* 0x040fe20000410000 */
[--C-:B------:R-:W-:Y:S01]  /*22c0*/  FADD.FTZ R27, R27, -R12.reuse ;  /* 0x8000000c1b1b7221 */ /* 0x100fe20000010000 */
[----:B------:R-:W-:Y:S01]  /*22d0*/  FADD.FTZ R19, -R12, R19 ;  /* 0x000000130c137221 */ /* 0x000fe20000010100 */
[----:B------:R-:W-:Y:S01]  /*22e0*/  FADD.FTZ R0, R0, -R12 ;  /* 0x8000000c00007221 */ /* 0x000fe20000010000 */
[----:B------:R-:W-:Y:S01]  /*22f0*/  FFMA.FTZ R22, R13, UR6, -R22 ;  /* 0x000000060d167c23 */ /* 0x000fe20008010816 */
[C---:B------:R-:W-:Y:S01]  /*2300*/  PRMT R13, R25.reuse, 0x7632, R13 ;  /* 0x00007632190d7816 */ /* 0x040fe2000000000d */
[----:B------:R-:W-:Y:S01]  /*2310*/  FADD.FTZ R18, -R12, R18 ;  /* 0x000000120c127221 */ /* 0x000fe20000010100 */
[----:B------:R-:W-:Y:S01]  /*2320*/  SHF.L.U32 R25, R25, 0x10, RZ ;  /* 0x0000001019197819 */ /* 0x000fe200000006ff */
[--C-:B------:R-:W-:Y:S01]  /*2330*/  FADD.FTZ R26, R26, -R12.reuse ;  /* 0x8000000c1a1a7221 */ /* 0x100fe20000010000 */
[----:B------:R-:W-:Y:S01]  /*2340*/  FSETP.GTU.FTZ.AND P1, PT, R22, RZ, PT ;  /* 0x000000ff1600720b */ /* 0x000fe20003f3c000 */
[----:B------:R-:W-:Y:S01]  /*2350*/  FADD.FTZ R17, -R12, R17 ;  /* 0x000000110c117221 */ /* 0x000fe20000010100 */
[----:B------:R-:W-:Y:S01]  /*2360*/  SHF.L.U32 R13, R13, 0x10, RZ ;  /* 0x000000100d0d7819 */ /* 0x000fe200000006ff */
[----:B------:R-:W-:Y:S01]  /*2370*/  FADD.FTZ R24, R24, -R12 ;  /* 0x8000000c18187221 */ /* 0x000fe20000010000 */
[----:B------:R-:W-:Y:S01]  /*2380*/  FADD.FTZ R16, -R12, R16 ;  /* 0x000000100c107221 */ /* 0x000fe20000010100 */
[--C-:B------:R-:W-:Y:S01]  /*2390*/  FADD.FTZ R25, R25, -R12.reuse ;  /* 0x8000000c19197221 */ /* 0x100fe20000010000 */
[----:B------:R-:W-:Y:S01]  /*23a0*/  FADD.FTZ R36, R36, -R12 ;  /* 0x8000000c24247221 */ /* 0x000fe20000010000 */
[C---:B------:R-:W-:Y:S01]  /*23b0*/  FADD.FTZ R13, -R12.reuse, R13 ;  /* 0x0000000d0c0d7221 */ /* 0x040fe20000010100 */
[C---:B------:R-:W-:Y:S01]  /*23c0*/  FADD.FTZ R14, -R12.reuse, R14 ;  /* 0x0000000e0c0e7221 */ /* 0x040fe20000010100 */
[--C-:B------:R-:W-:Y:S01]  /*23d0*/  FADD.FTZ R37, R37, -R12.reuse ;  /* 0x8000000c25257221 */ /* 0x100fe20000010000 */
[----:B------:R-:W-:Y:S01]  /*23e0*/  FADD.FTZ R15, -R12, R15 ;  /* 0x0000000f0c0f7221 */ /* 0x000fe20000010100 */
[----:B------:R-:W-:Y:S01]  /*23f0*/  FADD.FTZ R38, R38, -R12 ;  /* 0x8000000c26267221 */ /* 0x000fe20000010000 */
[----:B------:R-:W-:Y:S01]  /*2400*/  FADD.FTZ R20, -R12, R20 ;  /* 0x000000140c147221 */ /* 0x000fe20000010100 */
[----:B------:R-:W0:Y:S02]  /*2410*/  @P1 LDC R3, c[0x0][0x238] ;  /* 0x00008e00ff031b82 */ /* 0x000e240000000800 */
[----:B0-----:R-:W-:Y:S01]  /*2420*/  @P1 FADD.FTZ R22, R22, R3 ;  /* 0x0000000316161221 */ /* 0x001fe20000010000 */
[----:B------:R-:W-:-:S06]  /*2430*/  MOV R3, 0x3f800000 ;  /* 0x3f80000000037802 */ /* 0x000fcc0000000f00 */
[----:B------:R-:W0:Y:S01]  /*2440*/  @P1 MUFU.RSQ R3, R22 ;  /* 0x0000001600031308 */ /* 0x000e220000001400 */
        /* <DEDUP_REMOVED lines=18> */
[----:B------:R-:W-:Y:S01]  /*2570*/  FMUL.FTZ R20, R20, R3 ;  /* 0x0000000314147220 */ /* 0x000fe20000410000 */
[----:B--2---:R-:W-:Y:S01]  /*2580*/  FFMA.FTZ R27, R8, R27, R10 ;  /* 0x0000001b081b7223 */ /* 0x004fe2000001000a */
        /* <DEDUP_REMOVED lines=12> */
.L_x_1540:
        /* <DEDUP_REMOVED lines=9> */
[----:B------:R-:W-:-:S04]  /*26e0*/  ULDC.64 UR12, c[0x0][0x210] ;  /* 0x00008400000c7ab9 */ /* 0x000fc80000000a00 */
[----:B------:R-:W-:Y:S02]  /*26f0*/  IADD3 R3, R13, R3, RZ ;  /* 0x000000030d037210 */ /* 0x000fe40007ffe0ff */
[----:B------:R-:W-:-:S04]  /*2700*/  LEA R14, P3, R12, UR12, 0x1 ;  /* 0x0000000c0c0e7c11 */ /* 0x000fc8000f8608ff */
[----:B------:R-:W-:-:S05]  /*2710*/  LEA.HI.X R15, R12, UR13, R3, 0x1, P3 ;  /* 0x0000000d0c0f7c11 */ /* 0x000fca00098f0c03 */
[----:B------:R0:W-:Y:S04]  /*2720*/  STG.E desc[UR8][R14.64], R27 ;  /* 0x0000001b0e007986 */ /* 0x0001e8000c101908 */
.L_x_1542:
[----:B------:R-:W-:Y:S05]  /*2730*/  BSYNC B0 ;  /* 0x0000000000007941 */ /* 0x000fea0003800000 */
.L_x_1541:
[----:B------:R-:W-:Y:S01]  /*2740*/  FFMA.FTZ R0, R8, R0, R10 ;  /* 0x0000000008007223 */ /* 0x000fe2000001000a */
[----:B------:R-:W-:Y:S01]  /*2750*/  FFMA.FTZ R3, R9, R18, R11 ;  /* 0x0000001209037223 */ /* 0x000fe2000001000b */
[----:B------:R-:W-:Y:S06]  /*2760*/  @!P6 BRA `(.L_x_1543) ;  /* 0x000000000028e947 */ /* 0x000fec0003800000 */
        /* <DEDUP_REMOVED lines=10> */
.L_x_1543:
        /* <DEDUP_REMOVED lines=14> */
.L_x_1545:
[----:B------:R-:W-:Y:S05]  /*28f0*/  BSYNC B0 ;  /* 0x0000000000007941 */ /* 0x000fea0003800000 */
.L_x_1544:
[----:B------:R-:W-:Y:S01]  /*2900*/  FFMA.FTZ R26, R8, R26, R10 ;  /* 0x0000001a081a7223 */ /* 0x000fe2000001000a */
[----:B------:R-:W-:Y:S01]  /*2910*/  FFMA.FTZ R17, R9, R17, R11 ;  /* 0x0000001109117223 */ /* 0x000fe2000001000b */
[----:B------:R-:W-:Y:S06]  /*2920*/  @!P6 BRA `(.L_x_1546) ;  /* 0x000000000028e947 */ /* 0x000fec0003800000 */
        /* <DEDUP_REMOVED lines=10> */
.L_x_1546:
[----:B------:R-:W-:Y:S04]  /*29d0*/  BSSY B0, `(.L_x_1547) ;  /* 0x000000e000007945 */ /* 0x000fe80003800000 */
[----:B------:R-:W-:Y:S05]  /*29e0*/  @P2 BRA `(.L_x_1548) ;  /* 0x0000000000302947 */ /* 0x000fea0003800000 */
[----:B------:R-:W-:Y:S01]  /*29f0*/  ULDC.64 UR12, c[0x0][0x270] ;  /* 0x00009c00000c7ab9 */ /* 0x000fe20000000a00 */
[----:B------:R-:W-:Y:S01]  /*2a00*/  MOV R5, R43 ;  /* 0x0000002b00057202 */ /* 0x000fe20000000f00 */
[----:B------:R-:W-:Y:S01]  /*2a10*/  IMAD R0, R4, UR12, RZ ;  /* 0x0000000c04007c24 */ /* 0x000fe2000f8e02ff */
[----:B------:R-:W-:Y:S02]  /*2a20*/  MOV R4, R40 ;  /* 0x0000002800047202 */ /* 0x000fe40000000f00 */
[----:B------:R-:W-:Y:S01]  /*2a30*/  F2FP.BF16.F32.PACK_AB R17, R17, R26 ;  /* 0x0000001a1111723e */ /* 0x000fe200000010ff */
[C---:B-1----:R-:W-:Y:S02]  /*2a40*/  IMAD R3, R31.reuse, UR13, R0 ;  /* 0x0000000d1f037c24 */ /* 0x042fe4000f8e0200 */
[----:B------:R-:W-:Y:S01]  /*2a50*/  IMAD.WIDE.U32 R4, R31, UR12, R4 ;  /* 0x0000000c1f047c25 */ /* 0x000fe2000f8e0004 */
[----:B------:R-:W-:Y:S02]  /*2a60*/  ULDC.64 UR12, c[0x0][0x210] ;  /* 0x00008400000c7ab9 */ /* 0x000fe40000000a00 */
[----:B------:R-:W-:-:S02]  /*2a70*/  LEA R12, P1, R4, UR12, 0x1 ;  /* 0x0000000c040c7c11 */ /* 0x000fc4000f8208ff */
[----:B------:R-:W-:-:S04]  /*2a80*/  IADD3 R3, R5, R3, RZ ;  /* 0x0000000305037210 */ /* 0x000fc80007ffe0ff */
[----:B------:R-:W-:-:S05]  /*2a90*/  LEA.HI.X R13, R4, UR13, R3, 0x1, P1 ;  /* 0x0000000d040d7c11 */ /* 0x000fca00088f0c03 */
[----:B------:R2:W-:Y:S02]  /*2aa0*/  STG.E desc[UR8][R12.64], R17 ;  /* 0x000000110c007986 */ /* 0x0005e4000c101908 */
.L_x_1548:
[----:B------:R-:W-:Y:S05]  /*2ab0*/  BSYNC B0 ;  /* 0x0000000000007941 */ /* 0x000fea0003800000 */
.L_x_1547:
[C---:B01----:R-:W-:Y:S01]  /*2ac0*/  IADD3 R15, R33.reuse, 0x100, RZ ;  /* 0x00000100210f7810 */ /* 0x043fe20007ffe0ff */
[C-C-:B------:R-:W-:Y:S01]  /*2ad0*/  FFMA.FTZ R24, R8.reuse, R24, R10.reuse ;  /* 0x0000001808187223 */ /* 0x140fe2000001000a */
[C---:B------:R-:W-:Y:S01]  /*2ae0*/  IADD3 R14, R33.reuse, 0x140, RZ ;  /* 0x00000140210e7810 */ /* 0x040fe20007ffe0ff */
[C-C-:B------:R-:W-:Y:S01]  /*2af0*/  FFMA.FTZ R25, R8.reuse, R25, R10.reuse ;  /* 0x0000001908197223 */ /* 0x140fe2000001000a */
[C---:B--2---:R-:W-:Y:S01]  /*2b00*/  IADD3 R13, R33.reuse, 0x180, RZ ;  /* 0x00000180210d7810 */ /* 0x044fe20007ffe0ff */
[C-C-:B------:R-:W-:Y:S01]  /*2b10*/  FFMA.FTZ R36, R8.reuse, R36, R10.reuse ;  /* 0x0000002408247223 */ /* 0x140fe2000001000a */
[----:B------:R-:W-:Y:S01]  /*2b20*/  IADD3 R12, R33, 0x1c0, RZ ;  /* 0x000001c0210c7810 */ /* 0x000fe20007ffe0ff */
[--C-:B------:R-:W-:Y:S01]  /*2b30*/  FFMA.FTZ R37, R8, R37, R10.reuse ;  /* 0x0000002508257223 */ /* 0x100fe2000001000a */
[----:B------:R-:W-:Y:S01]  /*2b40*/  ISETP.GE.U32.AND P5, PT, R30, UR14, PT ;  /* 0x0000000e1e007c0c */ /* 0x000fe2000bfa6070 */
[----:B------:R-:W-:Y:S01]  /*2b50*/  FFMA.FTZ R38, R8, R38, R10 ;  /* 0x0000002608267223 */ /* 0x000fe2000001000a */
[----:B------:R-:W-:Y:S01]  /*2b60*/  ISETP.GE.U32.AND P1, PT, R15, UR14, PT ;  /* 0x0000000e0f007c0c */ /* 0x000fe2000bf26070 */
[C-C-:B------:R-:W-:Y:S01]  /*2b70*/  FFMA.FTZ R21, R9.reuse, R21, R11.reuse ;  /* 0x0000001509157223 */ /* 0x140fe2000001000b */
[----:B------:R-:W-:Y:S01]  /*2b80*/  ISETP.GE.U32.AND P2, PT, R14, UR14, PT ;  /* 0x0000000e0e007c0c */ /* 0x000fe2000bf46070 */
[--C-:B------:R-:W-:Y:S01]  /*2b90*/  FFMA.FTZ R22, R9, R22, R11.reuse ;  /* 0x0000001609167223 */ /* 0x100fe2000001000b */
[----:B------:R-:W-:Y:S01]  /*2ba0*/  ISETP.GE.U32.AND P3, PT, R13, UR14, PT ;  /* 0x0000000e0d007c0c */ /* 0x000fe2000bf66070 */
[C-C-:B------:R-:W-:Y:S01]  /*2bb0*/  FFMA.FTZ R23, R9.reuse, R23, R11.reuse ;  /* 0x0000001709177223 */ /* 0x140fe2000001000b */
[----:B------:R-:W-:Y:S01]  /*2bc0*/  ISETP.GE.U32.AND P4, PT, R12, UR14, PT ;  /* 0x0000000e0c007c0c */ /* 0x000fe2000bf86070 */
[C---:B------:R-:W-:Y:S01]  /*2bd0*/  FFMA.FTZ R20, R9.reuse, R20, R11 ;  /* 0x0000001409147223 */ /* 0x040fe2000001000b */
[----:B------:R-:W-:Y:S01]  /*2be0*/  SHF.R.S32.HI R5, RZ, 0x1f, R15 ;  /* 0x0000001fff057819 */ /* 0x000fe2000001140f */
[----:B------:R-:W-:Y:S01]  /*2bf0*/  FFMA.FTZ R17, R9, R16, R11 ;  /* 0x0000001009117223 */ /* 0x000fe2000001000b */
[----:B------:R-:W-:-:S02]  /*2c00*/  SHF.R.S32.HI R4, RZ, 0x1f, R14 ;  /* 0x0000001fff047819 */ /* 0x000fc4000001140e */
[----:B------:R-:W-:Y:S02]  /*2c10*/  SHF.R.S32.HI R3, RZ, 0x1f, R13 ;  /* 0x0000001fff037819 */ /* 0x000fe4000001140d */
[----:B------:R-:W-:Y:S02]  /*2c20*/  SHF.R.S32.HI R0, RZ, 0x1f, R12 ;  /* 0x0000001fff007819 */ /* 0x000fe4000001140c */
[----:B------:R-:W-:Y:S02]  /*2c30*/  ISETP.GE.AND.EX P5, PT, R2, UR15, PT, P5 ;  /* 0x0000000f02007c0c */ /* 0x000fe4000bfa6350 */
[----:B------:R-:W-:Y:S02]  /*2c40*/  ISETP.GE.AND.EX P1, PT, R5, UR15, PT, P1 ;  /* 0x0000000f05007c0c */ /* 0x000fe4000bf26310 */
[----:B------:R-:W-:Y:S02]  /*2c50*/  ISETP.GE.AND.EX P2, PT, R4, UR15, PT, P2 ;  /* 0x0000000f04007c0c */ /* 0x000fe4000bf46320 */
[----:B------:R-:W-:-:S02]  /*2c60*/  ISETP.GE.AND.EX P3, PT, R3, UR15, PT, P3 ;  /* 0x0000000f03007c0c */ /* 0x000fc4000bf66330 */
[----:B------:R-:W-:Y:S02]  /*2c70*/  ISETP.GE.AND.EX P4, PT, R0, UR15, PT, P4 ;  /* 0x0000000f00007c0c */ /* 0x000fe4000bf86340 */
[C---:B------:R-:W-:Y:S02]  /*2c80*/  ISETP.GT.U32.OR P5, PT, R7.reuse, 0x27f, P5 ;  /* 0x0000027f0700780c */ /* 0x040fe40002fa4470 */
[C---:B------:R-:W-:Y:S02]  /*2c90*/  ISETP.GT.U32.OR P1, PT, R7.reuse, 0x27f, P1 ;  /* 0x0000027f0700780c */ /* 0x040fe40000f24470 */
[C---:B------:R-:W-:Y:S02]  /*2ca0*/  ISETP.GT.U32.OR P2, PT, R7.reuse, 0x27f, P2 ;  /* 0x0000027f0700780c */ /* 0x040fe40001744470 */
[C---:B------:R-:W-:Y:S02]  /*2cb0*/  ISETP.GT.U32.OR P3, PT, R7.reuse, 0x27f, P3 ;  /* 0x0000027f0700780c */ /* 0x040fe40001f64470 */
[----:B------:R-:W-:Y:S01]  /*2cc0*/  ISETP.GT.U32.OR P4, PT, R7, 0x27f, P4 ;  /* 0x0000027f0700780c */ /* 0x000fe20002784470 */
[----:B------:R-:W-:-:S12]  /*2cd0*/  @!P6 BRA `(.L_x_1549) ;  /* 0x000000000028e947 */ /* 0x000fd80003800000 */
        /* <DEDUP_REMOVED lines=10> */
.L_x_1549:
        /* <DEDUP_REMOVED lines=14> */
.L_x_1551:
[----:B------:R-:W-:Y:S05]  /*2e60*/  BSYNC B0 ;  /* 0x0000000000007941 */ /* 0x000fea0003800000 */
.L_x_1550:
[----:B------:R-:W-:Y:S05]  /*2e70*/  @!P6 BRA `(.L_x_1552) ;  /* 0x000000000028e947 */ /* 0x000fea0003800000 */
        /* <DEDUP_REMOVED lines=8> */
[----:B-1----:R-:W-:Y:S01]  /*2f00*/  FMUL.FTZ R25, R25, R8 ;  /* 0x0000000819197220 */ /* 0x002fe20000410000 */
[----:B0-----:R-:W-:-:S07]  /*2f10*/  FMUL.FTZ R21, R21, R10 ;  /* 0x0000000a15157220 */ /* 0x001fce0000410000 */
.L_x_1552:
[----:B------:R-:W-:Y:S04]  /*2f20*/  BSSY B0, `(.L_x_1553) ;  /* 0x000000e000007945 */ /* 0x000fe80003800000 */
[----:B------:R-:W-:Y:S05]  /*2f30*/  @P1 BRA `(.L_x_1554) ;  /* 0x0000000000301947 */ /* 0x000fea0003800000 */
[----:B------:R-:W-:Y:S01]  /*2f40*/  ULDC.64 UR12, c[0x0][0x270] ;  /* 0x00009c00000c7ab9 */ /* 0x000fe20000000a00 */
[----:B------:R-:W-:Y:S01]  /*2f50*/  MOV R8, R40 ;  /* 0x0000002800087202 */ /* 0x000fe20000000f00 */
[----:B------:R-:W-:Y:S01]  /*2f60*/  IMAD R2, R5, UR12, RZ ;  /* 0x0000000c05027c24 */ /* 0x000fe2000f8e02ff */
[----:B------:R-:W-:Y:S02]  /*2f70*/  MOV R9, R43 ;  /* 0x0000002b00097202 */ /* 0x000fe40000000f00 */
[----:B------:R-:W-:Y:S01]  /*2f80*/  F2FP.BF16.F32.PACK_AB R21, R21, R25 ;  /* 0x000000191515723e */ /* 0x000fe200000010ff */
[----:B------:R-:W-:-:S04]  /*2f90*/  IMAD.WIDE.U32 R8, R15, UR12, R8 ;  /* 0x0000000c0f087c25 */ /* 0x000fc8000f8e0008 */
[----:B------:R-:W-:Y:S01]  /*2fa0*/  IMAD R15, R15, UR13, R2 ;  /* 0x0000000d0f0f7c24 */ /* 0x000fe2000f8e0202 */
[----:B------:R-:W-:Y:S02]  /*2fb0*/  ULDC.64 UR12, c[0x0][0x210] ;  /* 0x00008400000c7ab9 */ /* 0x000fe40000000a00 */
[----:B0-----:R-:W-:Y:S02]  /*2fc0*/  LEA R10, P1, R8, UR12, 0x1 ;  /* 0x0000000c080a7c11 */ /* 0x001fe4000f8208ff */
[----:B------:R-:W-:-:S04]  /*2fd0*/  IADD3 R15, R9, R15, RZ ;  /* 0x0000000f090f7210 */ /* 0x000fc80007ffe0ff */
[----:B------:R-:W-:-:S05]  /*2fe0*/  LEA.HI.X R11, R8, UR13, R15, 0x1, P1 ;  /* 0x0000000d080b7c11 */ /* 0x000fca00088f0c0f */
[----:B------:R1:W-:Y:S02]  /*2ff0*/  STG.E desc[UR8][R10.64], R21 ;  /* 0x000000150a007986 */ /* 0x0003e4000c101908 */
.L_x_1554:
[----:B------:R-:W-:Y:S05]  /*3000*/  BSYNC B0 ;  /* 0x0000000000007941 */ /* 0x000fea0003800000 */
.L_x_1553:
[----:B------:R-:W-:Y:S05]  /*3010*/  @!P6 BRA `(.L_x_1555) ;  /* 0x000000000028e947 */ /* 0x000fea0003800000 */
        /* <DEDUP_REMOVED lines=8> */
[----:B--2---:R-:W-:Y:S01]  /*30a0*/  FMUL.FTZ R36, R36, R5 ;  /* 0x0000000524247220 */ /* 0x004fe20000410000 */
[----:B---3--:R-:W-:-:S07]  /*30b0*/  FMUL.FTZ R22, R22, R9 ;  /* 0x0000000916167220 */ /* 0x008fce0000410000 */
.L_x_1555:
[----:B------:R-:W-:Y:S04]  /*30c0*/  BSSY B0, `(.L_x_1556) ;  /* 0x000000e000007945 */ /* 0x000fe80003800000 */
[----:B------:R-:W-:Y:S05]  /*30d0*/  @P2 BRA `(.L_x_1557) ;  /* 0x0000000000302947 */ /* 0x000fea0003800000 */
[----:B------:R-:W-:Y:S01]  /*30e0*/  ULDC.64 UR12, c[0x0][0x270] ;  /* 0x00009c00000c7ab9 */ /* 0x000fe20000000a00 */
[----:B------:R-:W-:Y:S01]  /*30f0*/  MOV R5, R43 ;  /* 0x0000002b00057202 */ /* 0x000fe20000000f00 */
[----:B------:R-:W-:Y:S01]  /*3100*/  IMAD R9, R4, UR12, RZ ;  /* 0x0000000c04097c24 */ /* 0x000fe2000f8e02ff */
[----:B------:R-:W-:-:S03]  /*3110*/  MOV R4, R40 ;  /* 0x0000002800047202 */ /* 0x000fc60000000f00 */
[C---:B------:R-:W-:Y:S02]  /*3120*/  IMAD R9, R14.reuse, UR13, R9 ;  /* 0x0000000d0e097c24 */ /* 0x040fe4000f8e0209 */
[----:B------:R-:W-:Y:S01]  /*3130*/  IMAD.WIDE.U32 R4, R14, UR12, R4 ;  /* 0x0000000c0e047c25 */ /* 0x000fe2000f8e0004 */
[----:B------:R-:W-:Y:S02]  /*3140*/  ULDC.64 UR12, c[0x0][0x210] ;  /* 0x00008400000c7ab9 */ /* 0x000fe40000000a00 */
[----:B------:R-:W-:Y:S02]  /*3150*/  LEA R8, P1, R4, UR12, 0x1 ;  /* 0x0000000c04087c11 */ /* 0x000fe4000f8208ff */
[----:B------:R-:W-:Y:S02]  /*3160*/  IADD3 R9, R5, R9, RZ ;  /* 0x0000000905097210 */ /* 0x000fe40007ffe0ff */
[----:B------:R-:W-:Y:S02]  /*3170*/  F2FP.BF16.F32.PACK_AB R5, R22, R36 ;  /* 0x000000241605723e */ /* 0x000fe400000010ff */
[----:B------:R-:W-:-:S05]  /*3180*/  LEA.HI.X R9, R4, UR13, R9, 0x1, P1 ;  /* 0x0000000d04097c11 */ /* 0x000fca00088f0c09 */
[----:B------:R2:W-:Y:S02]  /*3190*/  STG.E desc[UR8][R8.64], R5 ;  /* 0x0000000508007986 */ /* 0x0005e4000c101908 */
.L_x_1557:
[----:B------:R-:W-:Y:S05]  /*31a0*/  BSYNC B0 ;  /* 0x0000000000007941 */ /* 0x000fea0003800000 */
.L_x_1556:
[----:B------:R-:W-:Y:S05]  /*31b0*/  @!P6 BRA `(.L_x_1558) ;  /* 0x000000000028e947 */ /* 0x000fea0003800000 */
[----:B------:R-:W-:Y:S01]  /*31c0*/  FMUL.FTZ R2, R37, -1.4426950216293334961 ;  /* 0xbfb8aa3b25027820 */ /* 0x000fe20000410000 */
[----:B--2---:R-:W-:-:S05]  /*31d0*/  FMUL.FTZ R5, R23, -1.4426950216293334961 ;  /* 0xbfb8aa3b17057820 */ /* 0x004fca0000410000 */
        /* <DEDUP_REMOVED lines=8> */
.L_x_1558:
        /* <DEDUP_REMOVED lines=10> */
[----:B------:R-:W-:Y:S02]  /*3300*/  LEA R4, P1, R2, UR12, 0x1 ;  /* 0x0000000c02047c11 */ /* 0x000fe4000f8208ff */
[----:B------:R-:W-:-:S04]  /*3310*/  IADD3 R13, R3, R13, RZ ;  /* 0x0000000d030d7210 */ /* 0x000fc80007ffe0ff */
[----:B--2---:R-:W-:-:S05]  /*3320*/  LEA.HI.X R5, R2, UR13, R13, 0x1, P1 ;  /* 0x0000000d02057c11 */ /* 0x004fca00088f0c0d */
[----:B------:R3:W-:Y:S02]  /*3330*/  STG.E desc[UR8][R4.64], R23 ;  /* 0x0000001704007986 */ /* 0x0007e4000c101908 */
.L_x_1560:
[----:B------:R-:W-:Y:S05]  /*3340*/  BSYNC B0 ;  /* 0x0000000000007941 */ /* 0x000fea0003800000 */
.L_x_1559:
[----:B------:R-:W-:Y:S05]  /*3350*/  @!P6 BRA `(.L_x_1561) ;  /* 0x000000000028e947 */ /* 0x000fea0003800000 */
[----:B------:R-:W-:Y:S01]  /*3360*/  FMUL.FTZ R2, R38, -1.4426950216293334961 ;  /* 0xbfb8aa3b26027820 */ /* 0x000fe20000410000 */
[----:B---3--:R-:W-:-:S05]  /*3370*/  FMUL.FTZ R4, R20, -1.4426950216293334961 ;  /* 0xbfb8aa3b14047820 */ /* 0x008fca0000410000 */
        /* <DEDUP_REMOVED lines=8> */
.L_x_1561:
[----:B------:R-:W-:Y:S04]  /*3400*/  BSSY B0, `(.L_x_1562) ;  /* 0x000000d000007945 */ /* 0x000fe80003800000 */
[----:B------:R-:W-:Y:S05]  /*3410*/  @P4 BRA `(.L_x_1563) ;  /* 0x00000000002c4947 */ /* 0x000fea0003800000 */
[----:B------:R-:W-:Y:S01]  /*3420*/  ULDC.64 UR12, c[0x0][0x270] ;  /* 0x00009c00000c7ab9 */ /* 0x000fe20000000a00 */
[----:B------:R-:W-:Y:S01]  /*3430*/  MOV R41, R43 ;  /* 0x0000002b00297202 */ /* 0x000fe20000000f00 */
[----:B------:R-:W-:Y:S01]  /*3440*/  IMAD R3, R0, UR12, RZ ;  /* 0x0000000c00037c24 */ /* 0x000fe2000f8e02ff */
[----:B--23--:R-:W-:Y:S01]  /*3450*/  F2FP.BF16.F32.PACK_AB R5, R20, R38 ;  /* 0x000000261405723e */ /* 0x00cfe200000010ff */
[----:B------:R-:W-:-:S04]  /*3460*/  IMAD.WIDE.U32 R40, R12, UR12, R40 ;  /* 0x0000000c0c287c25 */ /* 0x000fc8000f8e0028 */
[----:B------:R-:W-:Y:S01]  /*3470*/  IMAD R3, R12, UR13, R3 ;  /* 0x0000000d0c037c24 */ /* 0x000fe2000f8e0203 */
[----:B------:R-:W-:Y:S02]  /*3480*/  ULDC.64 UR12, c[0x0][0x210] ;  /* 0x00008400000c7ab9 */ /* 0x000fe40000000a00 */
[----:B------:R-:W-:Y:S02]  /*3490*/  LEA R2, P1, R40, UR12, 0x1 ;  /* 0x0000000c28027c11 */ /* 0x000fe4000f8208ff */
[----:B------:R-:W-:-:S04]  /*34a0*/  IADD3 R3, R41, R3, RZ ;  /* 0x0000000329037210 */ /* 0x000fc80007ffe0ff */
[----:B------:R-:W-:-:S05]  /*34b0*/  LEA.HI.X R3, R40, UR13, R3, 0x1, P1 ;  /* 0x0000000d28037c11 */ /* 0x000fca00088f0c03 */
[----:B------:R4:W-:Y:S02]  /*34c0*/  STG.E desc[UR8][R2.64], R5 ;  /* 0x0000000502007986 */ /* 0x0009e4000c101908 */
.L_x_1563:
[----:B------:R-:W-:Y:S05]  /*34d0*/  BSYNC B0 ;  /* 0x0000000000007941 */ /* 0x000fea0003800000 */
.L_x_1562:
[----:B----4-:R-:W4:Y:S01]  /*34e0*/  LDC R3, c[0x0][0x10] ;  /* 0x00000400ff037b82 */ /* 0x010f220000000800 */
[----:B------:R-:W-:Y:S02]  /*34f0*/  IADD3 R28, R28, 0x1, RZ ;  /* 0x000000011c1c7810 */ /* 0x000fe40007ffe0ff */
[----:B----4-:R-:W-:-:S04]  /*3500*/  IADD3 R34, R3, R34, RZ ;  /* 0x0000002203227210 */ /* 0x010fc80007ffe0ff */
[----:B------:R-:W-:-:S13]  /*3510*/  ISETP.GE.AND P1, PT, R34, UR4, PT ;  /* 0x0000000422007c0c */ /* 0x000fda000bf26270 */
[----:B------:R-:W-:Y:S05]  /*3520*/  @!P1 BRA `(.L_x_1564) ;  /* 0xffffffcc00389947 */ /* 0x000fea000383ffff */
[----:B------:R-:W-:Y:S05]  /*3530*/  EXIT ;  /* 0x000000000000794d */ /* 0x000fea0003800000 */
.L_x_1565:
        /* <DEDUP_REMOVED lines=12> */
.L_x_2318:


//--------------------- .text._Z35group_norm_nhwc_fwd_one_pass_kernelI11Bf16IOBf16WLi64ELi20ELi640EEv26Group_norm_nhwc_fwd_params --------------------------
	.section	.text._Z35group_norm_nhwc_fwd_one_pass_kernelI11Bf16IOBf16WLi64ELi20ELi640EEv26Group_norm_nhwc_fwd_params,"ax",@progbits
	.align	128
        .global         _Z35group_norm_nhwc_fwd_one_pass_kernelI11Bf16IOBf16WLi64ELi20ELi640EEv26Group_norm_nhwc_fwd_params
        .type           _Z35group_norm_nhwc_fwd_one_pass_kernelI11Bf16IOBf16WLi64ELi20ELi640EEv26Group_norm_nhwc_fwd_params,@function
        .size           _Z35group_norm_nhwc_fwd_one_pass_kernelI11Bf16IOBf16WLi64ELi20ELi640EEv26Group_norm_nhwc_fwd_params,(.L_x_2319 - _Z35group_norm_nhwc_fwd_one_pass_kernelI11Bf16IOBf16WLi64ELi20ELi640EEv26Group_norm_nhwc_fwd_params)
        .other          _Z35group_norm_nhwc_fwd_one_pass_kernelI11Bf16IOBf16WLi64ELi20ELi640EEv26Group_norm_nhwc_fwd_params,@"STO_CUDA_ENTRY STV_DEFAULT"
_Z35group_norm_nhwc_fwd_one_pass_kernelI11Bf16IOBf16WLi64ELi20ELi640EEv26Group_norm_nhwc_fwd_params:
.text._Z35group_norm_nhwc_fwd_one_pass_kernelI11Bf16IOBf16WLi64ELi20ELi640EEv26Group_norm_nhwc_fwd_params:
        /* <DEDUP_REMOVED lines=31> */
.L_x_1578:
[----:B0-----:R-:W0:Y:S01]  /*01f0*/  LDC R8, c[0x0][0x288] ;  /* 0x0000a200ff087b82 */ /* 0x001e220000000800 */
[----:B------:R-:W-:Y:S01]  /*0200*/  IABS R9, R23 ;  /* 0x0000001700097213 */ /* 0x000fe20000000000 */
[----:B------:R-:W-:Y:S01]  /*0210*/  ULDC.64 UR12, c[0x0][0x280] ;  /* 0x0000a000000c7ab9 */ /* 0x000fe20000000a00 */
[----:B0-----:R-:W-:-:S04]  /*0220*/  IABS R6, R8 ;  /* 0x0000000800067213 */ /* 0x001fc80000000000 */
        /* <DEDUP_REMOVED lines=139> */
.L_x_1567:
[----:B------:R-:W-:Y:S05]  /*0ae0*/  BSYNC B0 ;  /* 0x0000000000007941 */ /* 0x000fea0003800000 */
.L_x_1566:
[----:B------:R-:W1:Y:S02]  /*0af0*/  LDC R10, c[0x0][0xc] ;  /* 0x00000300ff0a7b82 */ /* 0x000e640000000800 */
        /* <DEDUP_REMOVED lines=12> */
[----:B--2---:R-:W-:Y:S01]  /*0bc0*/  IMAD R13, R13, UR7, R8 ;  /* 0x000000070d0d7c24 */ /* 0x004fe2000f8e0208 */
[----:B------:R-:W-:-:S03]  /*0bd0*/  IADD3 R9, R9, R8, RZ ;  /* 0x0000000809097210 */ /* 0x000fc60007ffe0ff */
[----:B---3--:R-:W-:Y:S01]  /*0be0*/  IMAD.WIDE R6, R11, 0x4, R6 ;  /* 0x000000040b067825 */ /* 0x008fe200078e0206 */
[----:B------:R-:W-:-:S03]  /*0bf0*/  MOV R11, 0xffffffff ;  /* 0xffffffff000b7802 */ /* 0x000fc60000000f00 */
[----:B----4-:R-:W-:Y:S01]  /*0c00*/  IMAD.WIDE.U32 R4, R9, 0x4, R4 ;  /* 0x0000000409047825 */ /* 0x010fe200078e0004 */
[----:B------:R-:W-:Y:S02]  /*0c10*/  SEL R9, R10, RZ, !P1 ;  /* 0x000000ff0a097207 */ /* 0x000fe40004800000 */
[----:B------:R-:W-:Y:S01]  /*0c20*/  SEL R11, R11, 0x1, P1 ;  /* 0x000000010b0b7807 */ /* 0x000fe20000800000 */
[----:B------:R-:W-:Y:S01]  /*0c30*/  IMAD.WIDE.U32 R6, R13, 0x8, R6 ;  /* 0x000000080d067825 */ /* 0x000fe200078e0006 */
[----:B------:R-:W-:-:S04]  /*0c40*/  ISETP.NE.AND P1, PT, R9, -0x1, PT ;  /* 0xffffffff0900780c */ /* 0x000fc80003f25270 */
[----:B------:R1:W-:Y:S01]  /*0c50*/  STG.E.64 desc[UR8][R6.64], R20 ;  /* 0x0000001406007986 */ /* 0x0003e2000c101b08 */
[----:B------:R-:W-:Y:S06]  /*0c60*/  MEMBAR.ALL.GPU ;  /* 0x0000000000007992 */ /* 0x000fec000000a000 */
[----:B------:R-:W-:-:S00]  /*0c70*/  ERRBAR ;  /* 0x00000000000079ab */ /* 0x000fc00000000000 */
[----:B------:R-:W-:Y:S06]  /*0c80*/  CGAERRBAR ;  /* 0x00000000000075ab */ /* 0x000fec0000000000 */
[----:B------:R1:W-:Y:S01]  /*0c90*/  REDG.E.ADD.S32.STRONG.GPU desc[UR8][R4.64], R11 ;  /* 0x0000000b0400798e */ /* 0x0003e2000c10e388 */
[----:B------:R-:W-:Y:S05]  /*0ca0*/  @!P1 BRA `(.L_x_1569) ;  /* 0x0000000000149947 */ /* 0x000fea0003800000 */
.L_x_1570:
[----:B-1----:R-:W2:Y:S04]  /*0cb0*/  LDG.E.STRONG.GPU R6, desc[UR8][R4.64] ;  /* 0x0000000804067981 */ /* 0x002ea8000c1ef900 */
[----:B--2---:R-:W-:Y:S01]  /*0cc0*/  CCTL.IVALL ;  /* 0x00000000ff00798f */ /* 0x004fe20002000000 */
[----:B------:R-:W-:Y:S05]  /*0cd0*/  YIELD ;  /* 0x0000000000007946 */ /* 0x000fea0003800000 */
[----:B------:R-:W-:-:S13]  /*0ce0*/  ISETP.NE.AND P1, PT, R6, R9, PT ;  /* 0x000000090600720c */ /* 0x000fda0003f25270 */
[----:B------:R-:W-:Y:S05]  /*0cf0*/  @P1 BRA `(.L_x_1570) ;  /* 0xfffffffc00ec1947 */ /* 0x000fea000383ffff */
.L_x_1569:
        /* <DEDUP_REMOVED lines=11> */
.L_x_1572:
[----:B------:R-:W-:-:S13]  /*0db0*/  ISETP.EQ.OR P4, PT, R11, UR7, P2 ;  /* 0x000000070b007c0c */ /* 0x000fda0009782670 */
[----:B------:R-:W1:Y:S01]  /*0dc0*/  @!P4 LDC R6, c[0x0][0x10] ;  /* 0x00000400ff06cb82 */ /* 0x000e620000000800 */
        /* <DEDUP_REMOVED lines=41> */
[-C--:B-1----:R-:W-:Y:S02]  /*1060*/  @!P4 IMAD R13, R13, R25.reuse, R9 ;  /* 0x000000190d0dc224 */ /* 0x082fe400078e0209 */
        /* <DEDUP_REMOVED lines=19> */
.L_x_1571:
        /* <DEDUP_REMOVED lines=19> */
.L_x_1574:
[----:B------:R-:W-:Y:S05]  /*12d0*/  BSYNC B0 ;  /* 0x0000000000007941 */ /* 0x000fea0003800000 */
.L_x_1573:
        /* <DEDUP_REMOVED lines=32> */
.L_x_1568:
        /* <DEDUP_REMOVED lines=21> */
[----:B------:R-:W-:Y:S01]  /*1630*/  @!P1 STG.E.64 desc[UR8][R10.64], R6 ;  /* 0x000000060a009986 */ /* 0x000fe2000c101b08 */
[----:B------:R-:W-:Y:S06]  /*1640*/  BAR.SYNC.DEFER_BLOCKING 0x0 ;  /* 0x0000000000007b1d */ /* 0x000fec0000010000 */
[----:B------:R-:W2:Y:S04]  /*1650*/  LDG.E.U16 R3, desc[UR8][R8.64] ;  /* 0x0000000808037981 */ /* 0x000ea8000c1e1500 */
[----:B------:R-:W3:Y:S04]  /*1660*/  LDG.E.U16 R14, desc[UR8][R4.64] ;  /* 0x00000008040e7981 */ /* 0x000ee8000c1e1500 */
[----:B------:R-:W4:Y:S04]  /*1670*/  LDG.E.U16 R15, desc[UR8][R8.64+0x2] ;  /* 0x00000208080f7981 */ /* 0x000f28000c1e1500 */
[----:B------:R1:W5:Y:S04]  /*1680*/  LDG.E.U16 R25, desc[UR8][R4.64+0x2] ;  /* 0x0000020804197981 */ /* 0x000368000c1e1500 */
[----:B------:R-:W0:Y:S02]  /*1690*/  LDS.64 R12, [UR5+0xc0] ;  /* 0x0000c005ff0c7984 */ /* 0x000e240008000a00 */
[----:B0-----:R-:W-:-:S04]  /*16a0*/  FMUL.FTZ R12, R12, UR6 ;  /* 0x000000060c0c7c20 */ /* 0x001fc80008410000 */
[----:B------:R-:W-:-:S04]  /*16b0*/  FMUL.FTZ R6, R12, R12 ;  /* 0x0000000c0c067220 */ /* 0x000fc80000410000 */
[----:B------:R-:W-:-:S05]  /*16c0*/  FFMA.FTZ R13, R13, UR6, -R6 ;  /* 0x000000060d0d7c23 */ /* 0x000fca0008010806 */
[----:B------:R-:W-:-:S13]  /*16d0*/  FSETP.GTU.FTZ.AND P1, PT, R13, RZ, PT ;  /* 0x000000ff0d00720b */ /* 0x000fda0003f3c000 */
[----:B------:R-:W0:Y:S01]  /*16e0*/  @P1 LDC R6, c[0x0][0x238] ;  /* 0x00008e00ff061b82 */ /* 0x000e220000000800 */
[----:B------:R-:W-:Y:S02]  /*16f0*/  SHF.L.U32 R7, R16, 0x10, RZ ;  /* 0x0000001010077819 */ /* 0x000fe400000006ff */
[----:B------:R-:W-:Y:S01]  /*1700*/  SHF.L.U32 R17, R17, 0x10, RZ ;  /* 0x0000001011117819 */ /* 0x000fe200000006ff */
[----:B0-----:R-:W-:Y:S01]  /*1710*/  @P1 FADD.FTZ R13, R13, R6 ;  /* 0x000000060d0d1221 */ /* 0x001fe20000010000 */
[----:B------:R-:W-:-:S06]  /*1720*/  MOV R6, 0x3f800000 ;  /* 0x3f80000000067802 */ /* 0x000fcc0000000f00 */
[----:B------:R-:W0:Y:S01]  /*1730*/  @P1 MUFU.RSQ R6, R13 ;  /* 0x0000000d00061308 */ /* 0x000e220000001400 */
[----:B------:R-:W-:Y:S01]  /*1740*/  ISETP.NE.AND P1, PT, RZ, UR10, PT ;  /* 0x0000000aff007c0c */ /* 0x000fe2000bf25270 */
[--C-:B-1----:R-:W-:Y:S01]  /*1750*/  FADD.FTZ R5, R7, -R12.reuse ;  /* 0x8000000c07057221 */ /* 0x102fe20000010000 */
[----:B------:R-:W-:-:S03]  /*1760*/  FADD.FTZ R7, R17, -R12 ;  /* 0x8000000c11077221 */ /* 0x000fc60000010000 */
[-C--:B0-----:R-:W-:Y:S01]  /*1770*/  FMUL.FTZ R5, R5, R6.reuse ;  /* 0x0000000605057220 */ /* 0x081fe20000410000 */
[----:B------:R-:W-:Y:S01]  /*1780*/  FMUL.FTZ R7, R7, R6 ;  /* 0x0000000607077220 */ /* 0x000fe20000410000 */
[----:B--2---:R-:W-:Y:S02]  /*1790*/  SHF.L.U32 R4, R3, 0x10, RZ ;  /* 0x0000001003047819 */ /* 0x004fe400000006ff */
[----:B---3--:R-:W-:Y:S02]  /*17a0*/  SHF.L.U32 R3, R14, 0x10, RZ ;  /* 0x000000100e037819 */ /* 0x008fe400000006ff */
[----:B----4-:R-:W-:Y:S02]  /*17b0*/  SHF.L.U32 R8, R15, 0x10, RZ ;  /* 0x000000100f087819 */ /* 0x010fe400000006ff */
[----:B-----5:R-:W-:Y:S01]  /*17c0*/  SHF.L.U32 R25, R25, 0x10, RZ ;  /* 0x0000001019197819 */ /* 0x020fe200000006ff */
[----:B------:R-:W-:-:S04]  /*17d0*/  FFMA.FTZ R3, R4, R5, R3 ;  /* 0x0000000504037223 */ /* 0x000fc80000010003 */
        /* <DEDUP_REMOVED lines=12> */
.L_x_1575:
        /* <DEDUP_REMOVED lines=14> */
.L_x_1577:
[----:B------:R-:W-:Y:S05]  /*1980*/  BSYNC B0 ;  /* 0x0000000000007941 */ /* 0x000fea0003800000 */
.L_x_1576:
[----:B------:R-:W1:Y:S01]  /*1990*/  LDC R4, c[0x0][0x10] ;  /* 0x00000400ff047b82 */ /* 0x000e620000000800 */
[----:B------:R-:W-:Y:S02]  /*19a0*/  IADD3 R18, R18, 0x1, RZ ;  /* 0x0000000112127810 */ /* 0x000fe40007ffe0ff */
[----:B-1----:R-:W-:-:S04]  /*19b0*/  IADD3 R23, R4, R23, RZ ;  /* 0x0000001704177210 */ /* 0x002fc80007ffe0ff */
[----:B------:R-:W-:-:S13]  /*19c0*/  ISETP.GE.AND P1, PT, R23, UR4, PT ;  /* 0x0000000417007c0c */ /* 0x000fda000bf26270 */
[----:B------:R-:W-:Y:S05]  /*19d0*/  @!P1 BRA `(.L_x_1578) ;  /* 0xffffffe800049947 */ /* 0x000fea000383ffff */
[----:B------:R-:W-:Y:S05]  /*19e0*/  EXIT ;  /* 0x000000000000794d */ /* 0x000fea0003800000 */
.L_x_1579:
        /* <DEDUP_REMOVED lines=9> */
.L_x_2319:


//--------------------- .text._Z35group_norm_nhwc_fwd_one_pass_kernelI11Bf16IOBf16WLi128ELi20ELi640EEv26Group_norm_nhwc_fwd_params --------------------------
	.section	.text._Z35group_norm_nhwc_fwd_one_pass_kernelI11Bf16IOBf16WLi128ELi20ELi640EEv26Group_norm_nhwc_fwd_params,"ax",@progbits
	.align	128
        .global         _Z35group_norm_nhwc_fwd_one_pass_kernelI11Bf16IOBf16WLi128ELi20ELi640EEv26Group_norm_nhwc_fwd_params
        .type           _Z35group_norm_nhwc_fwd_one_pass_kernelI11Bf16IOBf16WLi128ELi20ELi640EEv26Group_norm_nhwc_fwd_params,@function
        .size           _Z35group_norm_nhwc_fwd_one_pass_kernelI11Bf16IOBf16WLi128ELi20ELi640EEv26Group_norm_nhwc_fwd_params,(.L_x_2320 - _Z35group_norm_nhwc_fwd_one_pass_kernelI11Bf16IOBf16WLi128ELi20ELi640EEv26Group_norm_nhwc_fwd_params)
        .other          _Z35group_norm_nhwc_fwd_one_pass_kernelI11Bf16IOBf16WLi128ELi20ELi640EEv26Group_norm_nhwc_fwd_params,@"STO_CUDA_ENTRY STV_DEFAULT"
_Z35group_norm_nhwc_fwd_one_pass_kernelI11Bf16IOBf16WLi128ELi20ELi640EEv26Group_norm_nhwc_fwd_params:
.text._Z35group_norm_nhwc_fwd_one_pass_kernelI11Bf16IOBf16WLi128ELi20ELi640EEv26Group_norm_nhwc_fwd_params:
        /* <DEDUP_REMOVED lines=31> */
.L_x_1595:
[----:B0-----:R-:W0:Y:S01]  /*01f0*/  LDC R4, c[0x0][0x288] ;  /* 0x0000a200ff047b82 */ /* 0x001e220000000800 */
[----:B------:R-:W-:Y:S01]  /*0200*/  IABS R9, R23 ;  /* 0x0000001700097213 */ /* 0x000fe20000000000 */
[----:B------:R-:W-:Y:S01]  /*0210*/  ULDC.64 UR12, c[0x0][0x278] ;  /* 0x00009e00000c7ab9 */ /* 0x000fe20000000a00 */
[----:B------:R-:W-:Y:S02]  /*0220*/  IADD3 R15, R22, 0x40, RZ ;  /* 0x00000040160f7810 */ /* 0x000fe40007ffe0ff */
[----:B------:R-:W-:Y:S02]  /*0230*/  SHF.R.S32.HI R12, RZ, 0x1f, R24 ;  /* 0x0000001fff0c7819 */ /* 0x000fe40000011418 */
[----:B------:R-:W-:Y:S01]  /*0240*/  SHF.R.S32.HI R13, RZ, 0x1f, R15 ;  /* 0x0000001fff0d7819 */ /* 0x000fe2000001140f */
[----:B------:R-:W1:Y:S01]  /*0250*/  @P0 LDC.64 R10, c[0x0][0x270] ;  /* 0x00009c00ff0a0b82 */ /* 0x000e620000000a00 */
        /* <DEDUP_REMOVED lines=160> */
.L_x_1581:
[----:B------:R-:W-:Y:S05]  /*0c60*/  BSYNC B0 ;  /* 0x0000000000007941 */ /* 0x000fea0003800000 */
.L_x_1580:
        /* <DEDUP_REMOVED lines=28> */
.L_x_1584:
[----:B-1----:R-:W2:Y:S04]  /*0e30*/  LDG.E.STRONG.GPU R6, desc[UR8][R4.64] ;  /* 0x0000000804067981 */ /* 0x002ea8000c1ef900 */
[----:B--2---:R-:W-:Y:S01]  /*0e40*/  CCTL.IVALL ;  /* 0x00000000ff00798f */ /* 0x004fe20002000000 */
[----:B------:R-:W-:Y:S05]  /*0e50*/  YIELD ;  /* 0x0000000000007946 */ /* 0x000fea0003800000 */
[----:B------:R-:W-:-:S13]  /*0e60*/  ISETP.NE.AND P1, PT, R6, R9, PT ;  /* 0x000000090600720c */ /* 0x000fda0003f25270 */
[----:B------:R-:W-:Y:S05]  /*0e70*/  @P1 BRA `(.L_x_1584) ;  /* 0xfffffffc00ec1947 */ /* 0x000fea000383ffff */
.L_x_1583:
        /* <DEDUP_REMOVED lines=11> */
.L_x_1586:
        /* <DEDUP_REMOVED lines=63> */
.L_x_1585:
        /* <DEDUP_REMOVED lines=19> */
.L_x_1588:
[----:B------:R-:W-:Y:S05]  /*1450*/  BSYNC B0 ;  /* 0x0000000000007941 */ /* 0x000fea0003800000 */
.L_x_1587:
        /* <DEDUP_REMOVED lines=32> */
.L_x_1582:
[----:B------:R-:W-:Y:S01]  /*1660*/  ULDC.64 UR12, c[0x0][0x218] ;  /* 0x00008600000c7ab9 */ /* 0x000fe20000000a00 */
[----:B------:R-:W-:Y:S01]  /*1670*/  LOP3.LUT P1, RZ, R0, UR7, RZ, 0xfc, !PT ;  /* 0x0000000700ff7c12 */ /* 0x000fe2000f82fcff */
[----:B------:R-:W2:Y:S01]  /*1680*/  S2UR UR6, SR_CgaCtaId ;  /* 0x00000000000679c3 */ /* 0x000ea20000008800 */
[----:B------:R-:W-:Y:S01]  /*1690*/  ISETP.EQ.U32.AND P3, PT, RZ, UR12, PT ;  /* 0x0000000cff007c0c */ /* 0x000fe2000bf62070 */
[----:B------:R-:W-:Y:S01]  /*16a0*/  UMOV UR5, 0x400 ;  /* 0x0000040000057882 */ /* 0x000fe20000000000 */
[----:B------:R-:W-:Y:S02]  /*16b0*/  IADD3 R3, R24, R3, RZ ;  /* 0x0000000318037210 */ /* 0x000fe40007ffe0ff */
        /* <DEDUP_REMOVED lines=9> */
[----:B------:R-:W-:Y:S02]  /*1750*/  @!P2 STS.64 [UR5+0xc0], R20 ;  /* 0x0000c014ff00a988 */ /* 0x000fe40008000a05 */
[----:B-1----:R-:W-:-:S04]  /*1760*/  IMAD.WIDE R4, R3, 0x2, R4 ;  /* 0x0000000203047825 */ /* 0x002fc800078e0204 */
[----:B----4-:R-:W-:-:S05]  /*1770*/  @!P1 IMAD.WIDE R10, R23, 0x8, R10 ;  /* 0x00000008170a9825 */ /* 0x010fca00078e020a */
[----:B------:R1:W-:Y:S01]  /*1780*/  @!P1 STG.E.64 desc[UR8][R10.64], R6 ;  /* 0x000000060a009986 */ /* 0x0003e2000c101b08 */
[----:B------:R-:W-:Y:S06]  /*1790*/  BAR.SYNC.DEFER_BLOCKING 0x0 ;  /* 0x0000000000007b1d */ /* 0x000fec0000010000 */
[----:B------:R-:W2:Y:S04]  /*17a0*/  LDG.E.U16 R3, desc[UR8][R8.64] ;  /* 0x0000000808037981 */ /* 0x000ea8000c1e1500 */
[----:B------:R3:W4:Y:S04]  /*17b0*/  LDG.E.U16 R14, desc[UR8][R8.64+0x2] ;  /* 0x00000208080e7981 */ /* 0x000728000c1e1500 */
[----:B------:R-:W5:Y:S04]  /*17c0*/  LDG.E.U16 R15, desc[UR8][R4.64] ;  /* 0x00000008040f7981 */ /* 0x000f68000c1e1500 */
[----:B------:R0:W5:Y:S01]  /*17d0*/  LDG.E.U16 R25, desc[UR8][R4.64+0x2] ;  /* 0x0000020804197981 */ /* 0x000162000c1e1500 */
[----:B-1----:R-:W-:-:S02]  /*17e0*/  PRMT R7, R17, 0x7632, R7 ;  /* 0x0000763211077816 */ /* 0x002fc40000000007 */
[C---:B---3--:R-:W-:Y:S01]  /*17f0*/  PRMT R9, R16.reuse, 0x7632, R9 ;  /* 0x0000763210097816 */ /* 0x048fe20000000009 */
[----:B------:R-:W1:Y:S01]  /*1800*/  LDS.64 R12, [UR5+0xc0] ;  /* 0x0000c005ff0c7984 */ /* 0x000e620008000a00 */
[----:B------:R-:W-:Y:S02]  /*1810*/  SHF.L.U32 R7, R7, 0x10, RZ ;  /* 0x0000001007077819 */ /* 0x000fe400000006ff */
[----:B------:R-:W-:Y:S02]  /*1820*/  SHF.L.U32 R9, R9, 0x10, RZ ;  /* 0x0000001009097819 */ /* 0x000fe400000006ff */
[----:B0-----:R-:W-:Y:S02]  /*1830*/  SHF.L.U32 R5, R17, 0x10, RZ ;  /* 0x0000001011057819 */ /* 0x001fe400000006ff */
[----:B------:R-:W-:Y:S01]  /*1840*/  SHF.L.U32 R17, R16, 0x10, RZ ;  /* 0x0000001010117819 */ /* 0x000fe200000006ff */
[----:B-1----:R-:W-:-:S04]  /*1850*/  FMUL.FTZ R12, R12, UR6 ;  /* 0x000000060c0c7c20 */ /* 0x002fc80008410000 */
[C---:B------:R-:W-:Y:S01]  /*1860*/  FMUL.FTZ R6, R12.reuse, R12 ;  /* 0x0000000c0c067220 */ /* 0x040fe20000410000 */
[----:B------:R-:W-:Y:S01]  /*1870*/  FADD.FTZ R5, R5, -R12 ;  /* 0x8000000c05057221 */ /* 0x000fe20000010000 */
[C---:B------:R-:W-:Y:S01]  /*1880*/  FADD.FTZ R7, -R12.reuse, R7 ;  /* 0x000000070c077221 */ /* 0x040fe20000010100 */
[----:B------:R-:W-:Y:S01]  /*1890*/  FADD.FTZ R9, -R12, R9 ;  /* 0x000000090c097221 */ /* 0x000fe20000010100 */
[----:B------:R-:W-:Y:S01]  /*18a0*/  FFMA.FTZ R13, R13, UR6, -R6 ;  /* 0x000000060d0d7c23 */ /* 0x000fe20008010806 */
[----:B------:R-:W-:-:S04]  /*18b0*/  FADD.FTZ R17, R17, -R12 ;  /* 0x8000000c11117221 */ /* 0x000fc80000010000 */
[----:B------:R-:W-:-:S13]  /*18c0*/  FSETP.GTU.FTZ.AND P1, PT, R13, RZ, PT ;  /* 0x000000ff0d00720b */ /* 0x000fda0003f3c000 */
[----:B------:R-:W0:Y:S02]  /*18d0*/  @P1 LDC R6, c[0x0][0x238] ;  /* 0x00008e00ff061b82 */ /* 0x000e240000000800 */
[----:B0-----:R-:W-:Y:S01]  /*18e0*/  @P1 FADD.FTZ R13, R13, R6 ;  /* 0x000000060d0d1221 */ /* 0x001fe20000010000 */
[----:B------:R-:W-:-:S06]  /*18f0*/  MOV R6, 0x3f800000 ;  /* 0x3f80000000067802 */ /* 0x000fcc0000000f00 */
[----:B------:R-:W0:Y:S01]  /*1900*/  @P1 MUFU.RSQ R6, R13 ;  /* 0x0000000d00061308 */ /* 0x000e220000001400 */
[----:B------:R-:W-:Y:S01]  /*1910*/  ISETP.NE.AND P1, PT, RZ, UR10, PT ;  /* 0x0000000aff007c0c */ /* 0x000fe2000bf25270 */
[-C--:B0-----:R-:W-:Y:S01]  /*1920*/  FMUL.FTZ R7, R7, R6.reuse ;  /* 0x0000000607077220 */ /* 0x081fe20000410000 */
[-C--:B------:R-:W-:Y:S01]  /*1930*/  FMUL.FTZ R9, R9, R6.reuse ;  /* 0x0000000609097220 */ /* 0x080fe20000410000 */
[-C--:B------:R-:W-:Y:S01]  /*1940*/  FMUL.FTZ R4, R5, R6.reuse ;  /* 0x0000000605047220 */ /* 0x080fe20000410000 */
[----:B------:R-:W-:Y:S01]  /*1950*/  FMUL.FTZ R6, R17, R6 ;  /* 0x0000000611067220 */ /* 0x000fe20000410000 */
[----:B--2---:R-:W-:Y:S02]  /*1960*/  SHF.L.U32 R11, R3, 0x10, RZ ;  /* 0x00000010030b7819 */ /* 0x004fe400000006ff */
[----:B----4-:R-:W-:Y:S02]  /*1970*/  SHF.L.U32 R14, R14, 0x10, RZ ;  /* 0x000000100e0e7819 */ /* 0x010fe400000006ff */
[----:B-----5:R-:W-:-:S02]  /*1980*/  SHF.L.U32 R15, R15, 0x10, RZ ;  /* 0x000000100f0f7819 */ /* 0x020fc400000006ff */
[----:B------:R-:W-:-:S03]  /*1990*/  SHF.L.U32 R25, R25, 0x10, RZ ;  /* 0x0000001019197819 */ /* 0x000fc600000006ff */
[C-C-:B------:R-:W-:Y:S01]  /*19a0*/  FFMA.FTZ R3, R11.reuse, R6, R15.reuse ;  /* 0x000000060b037223 */ /* 0x140fe2000001000f */
[----:B------:R-:W-:Y:S01]  /*19b0*/  FFMA.FTZ R11, R11, R4, R15 ;  /* 0x000000040b0b7223 */ /* 0x000fe2000001000f */
[C-C-:B------:R-:W-:Y:S01]  /*19c0*/  FFMA.FTZ R8, R14.reuse, R9, R25.reuse ;  /* 0x000000090e087223 */ /* 0x140fe20000010019 */
[----:B------:R-:W-:Y:S01]  /*19d0*/  FFMA.FTZ R10, R14, R7, R25 ;  /* 0x000000070e0a7223 */ /* 0x000fe20000010019 */
[----:B------:R-:W-:Y:S01]  /*19e0*/  IADD3 R9, R22, 0x40, RZ ;  /* 0x0000004016097810 */ /* 0x000fe20007ffe0ff */
        /* <DEDUP_REMOVED lines=11> */
.L_x_1589:
        /* <DEDUP_REMOVED lines=15> */
.L_x_1591:
[----:B------:R-:W-:Y:S05]  /*1b90*/  BSYNC B0 ;  /* 0x0000000000007941 */ /* 0x000fea0003800000 */
.L_x_1590:
        /* <DEDUP_REMOVED lines=11> */
.L_x_1592:
        /* <DEDUP_REMOVED lines=19> */
.L_x_1594:
[----:B------:R-:W-:Y:S05]  /*1d80*/  BSYNC B0 ;  /* 0x0000000000007941 */ /* 0x000fea0003800000 */
.L_x_1593:
[----:B------:R-:W1:Y:S01]  /*1d90*/  LDC R4, c[0x0][0x10] ;  /* 0x00000400ff047b82 */ /* 0x000e620000000800 */
[----:B------:R-:W-:Y:S02]  /*1da0*/  IADD3 R18, R18, 0x1, RZ ;  /* 0x0000000112127810 */ /* 0x000fe40007ffe0ff */
[----:B-1----:R-:W-:-:S04]  /*1db0*/  IADD3 R23, R4, R23, RZ ;  /* 0x0000001704177210 */ /* 0x002fc80007ffe0ff */
[----:B------:R-:W-:-:S13]  /*1dc0*/  ISETP.GE.AND P1, PT, R23, UR4, PT ;  /* 0x0000000417007c0c */ /* 0x000fda000bf26270 */
[----:B------:R-:W-:Y:S05]  /*1dd0*/  @!P1 BRA `(.L_x_1595) ;  /* 0xffffffe400049947 */ /* 0x000fea000383ffff */
[----:B------:R-:W-:Y:S05]  /*1de0*/  EXIT ;  /* 0x000000000000794d */ /* 0x000fea0003800000 */
.L_x_1596:
        /* <DEDUP_REMOVED lines=9> */
.L_x_2320:


//--------------------- .text._Z35group_norm_nhwc_fwd_one_pass_kernelI11Bf16IOBf16WLi256ELi20ELi640EEv26Group_norm_nhwc_fwd_params --------------------------
	.section	.text._Z35group_norm_nhwc_fwd_one_pass_kernelI11Bf16IOBf16WLi256ELi20ELi640EEv26Group_norm_nhwc_fwd_params,"ax",@progbits
	.align	128
        .global         _Z35group_norm_nhwc_fwd_one_pass_kernelI11Bf16IOBf16WLi256ELi20ELi640EEv26Group_norm_nhwc_fwd_params
        .type           _Z35group_norm_nhwc_fwd_one_pass_kernelI11Bf16IOBf16WLi256ELi20ELi640EEv26Group_norm_nhwc_fwd_params,@function
        .size           _Z35group_norm_nhwc_fwd_one_pass_kernelI11Bf16IOBf16WLi256ELi20ELi640EEv26Group_norm_nhwc_fwd_params,(.L_x_2321 - _Z35group_norm_nhwc_fwd_one_pass_kernelI11Bf16IOBf16WLi256ELi20ELi640EEv26Group_norm_nhwc_fwd_params)
        .other          _Z35group_norm_nhwc_fwd_one_pass_kernelI11Bf16IOBf16WLi256ELi20ELi640EEv26Group_norm_nhwc_fwd_params,@"STO_CUDA_ENTRY STV_DEFAULT"
_Z35group_norm_nhwc_fwd_one_pass_kernelI11Bf16IOBf16WLi256ELi20ELi640EEv26Group_norm_nhwc_fwd_params:
.text._Z35group_norm_nhwc_fwd_one_pass_kernelI11Bf16IOBf16WLi256ELi20ELi640EEv26Group_norm_nhwc_fwd_params:
        /* <DEDUP_REMOVED lines=34> */
.L_x_1618:
        /* <DEDUP_REMOVED lines=211> */
.L_x_1598:
[----:B------:R-:W-:Y:S05]  /*0f50*/  BSYNC B0 ;  /* 0x0000000000007941 */ /* 0x000fea0003800000 */
.L_x_1597:
        /* <DEDUP_REMOVED lines=32> */
.L_x_1601:
[----:B-1----:R-:W2:Y:S04]  /*1160*/  LDG.E.STRONG.GPU R10, desc[UR8][R8.64] ;  /* 0x00000008080a7981 */ /* 0x002ea8000c1ef900 */
[----:B--2---:R-:W-:Y:S01]  /*1170*/  CCTL.IVALL ;  /* 0x00000000ff00798f */ /* 0x004fe20002000000 */
[----:B------:R-:W-:Y:S05]  /*1180*/  YIELD ;  /* 0x0000000000007946 */ /* 0x000fea0003800000 */
[----:B------:R-:W-:-:S13]  /*1190*/  ISETP.NE.AND P1, PT, R10, R15, PT ;  /* 0x0000000f0a00720c */ /* 0x000fda0003f25270 */
[----:B------:R-:W-:Y:S05]  /*11a0*/  @P1 BRA `(.L_x_1601) ;  /* 0xfffffffc00ec1947 */ /* 0x000fea000383ffff */
.L_x_1600:
        /* <DEDUP_REMOVED lines=11> */
.L_x_1603:
        /* <DEDUP_REMOVED lines=63> */
.L_x_1602:
        /* <DEDUP_REMOVED lines=19> */
.L_x_1605:
[----:B------:R-:W-:Y:S05]  /*1780*/  BSYNC B0 ;  /* 0x0000000000007941 */ /* 0x000fea0003800000 */
.L_x_1604:
        /* <DEDUP_REMOVED lines=32> */
.L_x_1599:
        /* <DEDUP_REMOVED lines=22> */
[----:B------:R-:W3:Y:S04]  /*1af0*/  LDG.E.U16 R2, desc[UR8][R22.64+0x2] ;  /* 0x0000020816027981 */ /* 0x000ee8000c1e1500 */
[----:B------:R4:W5:Y:S04]  /*1b00*/  LDG.E.U16 R25, desc[UR8][R14.64] ;  /* 0x000000080e197981 */ /* 0x000968000c1e1500 */
[----:B------:R4:W5:Y:S01]  /*1b10*/  LDG.E.U16 R26, desc[UR8][R22.64] ;  /* 0x00000008161a7981 */ /* 0x000962000c1e1500 */
[----:B-1----:R-:W-:-:S02]  /*1b20*/  SHF.L.U32 R17, R0, 0x10, RZ ;  /* 0x0000001000117819 */ /* 0x002fc400000006ff */
[----:B------:R-:W-:Y:S01]  /*1b30*/  SHF.L.U32 R9, R31, 0x10, RZ ;  /* 0x000000101f097819 */ /* 0x000fe200000006ff */
[----:B------:R-:W1:Y:S01]  /*1b40*/  LDS.64 R10, [UR5+0xc0] ;  /* 0x0000c005ff0a7984 */ /* 0x000e620008000a00 */
[----:B------:R-:W-:Y:S02]  /*1b50*/  SHF.L.U32 R27, R30, 0x10, RZ ;  /* 0x000000101e1b7819 */ /* 0x000fe400000006ff */
[----:B------:R-:W-:Y:S02]  /*1b60*/  SHF.L.U32 R21, R21, 0x10, RZ ;  /* 0x0000001015157819 */ /* 0x000fe400000006ff */
[----:B0-----:R-:W-:Y:S02]  /*1b70*/  SHF.L.U32 R13, R20, 0x10, RZ ;  /* 0x00000010140d7819 */ /* 0x001fe400000006ff */
[----:B----4-:R-:W-:Y:S02]  /*1b80*/  SHF.L.U32 R15, R18, 0x10, RZ ;  /* 0x00000010120f7819 */ /* 0x010fe400000006ff */
[----:B------:R-:W-:-:S02]  /*1b90*/  SHF.L.U32 R31, R28, 0x10, RZ ;  /* 0x000000101c1f7819 */ /* 0x000fc400000006ff */
[----:B------:R-:W-:Y:S02]  /*1ba0*/  SHF.L.U32 R23, R19, 0x10, RZ ;  /* 0x0000001013177819 */ /* 0x000fe400000006ff */
[----:B------:R-:W-:Y:S02]  /*1bb0*/  ISETP.NE.AND P4, PT, RZ, UR10, PT ;  /* 0x0000000aff007c0c */ /* 0x000fe4000bf85270 */
[----:B------:R-:W-:Y:S02]  /*1bc0*/  ISETP.GE.U32.AND P2, PT, R36, UR12, PT ;  /* 0x0000000c24007c0c */ /* 0x000fe4000bf46070 */
[----:B------:R-:W-:Y:S02]  /*1bd0*/  ISETP.GE.U32.AND P3, PT, R35, UR12, PT ;  /* 0x0000000c23007c0c */ /* 0x000fe4000bf66070 */
[----:B------:R-:W-:Y:S02]  /*1be0*/  ISETP.GE.AND.EX P2, PT, R7, UR13, PT, P2 ;  /* 0x0000000d07007c0c */ /* 0x000fe4000bf46320 */
[----:B------:R-:W-:-:S02]  /*1bf0*/  ISETP.GE.AND.EX P3, PT, R5, UR13, PT, P3 ;  /* 0x0000000d05007c0c */ /* 0x000fc4000bf66330 */
[C---:B------:R-:W-:Y:S02]  /*1c00*/  ISETP.GT.U32.OR P2, PT, R6.reuse, 0x27f, P2 ;  /* 0x0000027f0600780c */ /* 0x040fe40001744470 */
[----:B------:R-:W-:Y:S01]  /*1c10*/  ISETP.GT.U32.OR P3, PT, R6, 0x27f, P3 ;  /* 0x0000027f0600780c */ /* 0x000fe20001f64470 */
[----:B-1----:R-:W-:-:S04]  /*1c20*/  FMUL.FTZ R10, R10, UR6 ;  /* 0x000000060a0a7c20 */ /* 0x002fc80008410000 */
[C---:B------:R-:W-:Y:S01]  /*1c30*/  FMUL.FTZ R44, R10.reuse, R10 ;  /* 0x0000000a0a2c7220 */ /* 0x040fe20000410000 */
[----:B------:R-:W-:Y:S01]  /*1c40*/  FADD.FTZ R9, R9, -R10 ;  /* 0x8000000a09097221 */ /* 0x000fe20000010000 */
[C---:B------:R-:W-:Y:S01]  /*1c50*/  FADD.FTZ R21, -R10.reuse, R21 ;  /* 0x000000150a157221 */ /* 0x040fe20000010100 */
[C---:B------:R-:W-:Y:S01]  /*1c60*/  FADD.FTZ R13, -R10.reuse, R13 ;  /* 0x0000000d0a0d7221 */ /* 0x040fe20000010100 */
[----:B------:R-:W-:Y:S01]  /*1c70*/  FFMA.FTZ R11, R11, UR6, -R44 ;  /* 0x000000060b0b7c23 */ /* 0x000fe2000801082c */
[C---:B------:R-:W-:Y:S01]  /*1c80*/  FADD.FTZ R19, -R10.reuse, R15 ;  /* 0x0000000f0a137221 */ /* 0x040fe20000010100 */
[----:B------:R-:W-:-:S03]  /*1c90*/  FADD.FTZ R23, -R10, R23 ;  /* 0x000000170a177221 */ /* 0x000fc60000010100 */
[----:B------:R-:W-:-:S13]  /*1ca0*/  FSETP.GTU.FTZ.AND P1, PT, R11, RZ, PT ;  /* 0x000000ff0b00720b */ /* 0x000fda0003f3c000 */
[----:B------:R-:W0:Y:S02]  /*1cb0*/  @P1 LDC R8, c[0x0][0x238] ;  /* 0x00008e00ff081b82 */ /* 0x000e240000000800 */
[----:B0-----:R-:W-:Y:S01]  /*1cc0*/  @P1 FADD.FTZ R11, R11, R8 ;  /* 0x000000080b0b1221 */ /* 0x001fe20000010000 */
[----:B------:R-:W-:-:S06]  /*1cd0*/  MOV R8, 0x3f800000 ;  /* 0x3f80000000087802 */ /* 0x000fcc0000000f00 */
[----:B------:R0:W1:Y:S01]  /*1ce0*/  @P1 MUFU.RSQ R8, R11 ;  /* 0x0000000b00081308 */ /* 0x0000620000001400 */
[----:B------:R-:W-:-:S04]  /*1cf0*/  ISETP.GE.U32.AND P1, PT, R34, UR12, PT ;  /* 0x0000000c22007c0c */ /* 0x000fc8000bf26070 */
[----:B------:R-:W-:Y:S01]  /*1d00*/  ISETP.GE.AND.EX P1, PT, R3, UR13, PT, P1 ;  /* 0x0000000d03007c0c */ /* 0x000fe2000bf26310 */
[--C-:B0-----:R-:W-:Y:S01]  /*1d10*/  FADD.FTZ R11, R17, -R10.reuse ;  /* 0x8000000a110b7221 */ /* 0x101fe20000010000 */
[--C-:B------:R-:W-:Y:S01]  /*1d20*/  FADD.FTZ R17, R27, -R10.reuse ;  /* 0x8000000a1b117221 */ /* 0x100fe20000010000 */
[----:B------:R-:W-:Y:S01]  /*1d30*/  FADD.FTZ R27, R31, -R10 ;  /* 0x8000000a1f1b7221 */ /* 0x000fe20000010000 */
[----:B------:R-:W-:Y:S01]  /*1d40*/  ISETP.GT.U32.OR P1, PT, R6, 0x27f, P1 ;  /* 0x0000027f0600780c */ /* 0x000fe20000f24470 */
[-C--:B-1----:R-:W-:Y:S01]  /*1d50*/  FMUL.FTZ R9, R9, R8.reuse ;  /* 0x0000000809097220 */ /* 0x082fe20000410000 */
[-C--:B------:R-:W-:Y:S01]  /*1d60*/  FMUL.FTZ R21, R21, R8.reuse ;  /* 0x0000000815157220 */ /* 0x080fe20000410000 */
[-C--:B------:R-:W-:Y:S01]  /*1d70*/  FMUL.FTZ R11, R11, R8.reuse ;  /* 0x000000080b0b7220 */ /* 0x080fe20000410000 */
[-C--:B------:R-:W-:Y:S01]  /*1d80*/  FMUL.FTZ R13, R13, R8.reuse ;  /* 0x000000080d0d7220 */ /* 0x080fe20000410000 */
[-C--:B------:R-:W-:Y:S01]  /*1d90*/  FMUL.FTZ R15, R17, R8.reuse ;  /* 0x00000008110f7220 */ /* 0x080fe20000410000 */
[-C--:B------:R-:W-:Y:S01]  /*1da0*/  FMUL.FTZ R19, R19, R8.reuse ;  /* 0x0000000813137220 */ /* 0x080fe20000410000 */
[-C--:B------:R-:W-:Y:S01]  /*1db0*/  FMUL.FTZ R27, R27, R8.reuse ;  /* 0x000000081b1b7220 */ /* 0x080fe20000410000 */
[----:B------:R-:W-:Y:S01]  /*1dc0*/  FMUL.FTZ R23, R23, R8 ;  /* 0x0000000817177220 */ /* 0x000fe20000410000 */
[----:B--2---:R-:W-:-:S02]  /*1dd0*/  SHF.L.U32 R24, R24, 0x10, RZ ;  /* 0x0000001018187819 */ /* 0x004fc400000006ff */
[----:B---3--:R-:W-:Y:S02]  /*1de0*/  SHF.L.U32 R0, R2, 0x10, RZ ;  /* 0x0000001002007819 */ /* 0x008fe400000006ff */
[----:B-----5:R-:W-:-:S03]  /*1df0*/  SHF.L.U32 R8, R25, 0x10, RZ ;  /* 0x0000001019087819 */ /* 0x020fc600000006ff */
[C-C-:B------:R-:W-:Y:S01]  /*1e00*/  FFMA.FTZ R14, R24.reuse, R21, R0.reuse ;  /* 0x00000015180e7223 */ /* 0x140fe20000010000 */
[C-C-:B------:R-:W-:Y:S01]  /*1e10*/  FFMA.FTZ R12, R24.reuse, R13, R0.reuse ;  /* 0x0000000d180c7223 */ /* 0x140fe20000010000 */
[--C-:B------:R-:W-:Y:S01]  /*1e20*/  FFMA.FTZ R2, R24, R19, R0.reuse ;  /* 0x0000001318027223 */ /* 0x100fe20000010000 */
[----:B------:R-:W-:Y:S01]  /*1e30*/  SHF.L.U32 R26, R26, 0x10, RZ ;  /* 0x000000101a1a7819 */ /* 0x000fe200000006ff */
[----:B------:R-:W-:-:S04]  /*1e40*/  FFMA.FTZ R0, R24, R23, R0 ;  /* 0x0000001718007223 */ /* 0x000fc80000010000 */
        /* <DEDUP_REMOVED lines=15> */
.L_x_1606:
        /* <DEDUP_REMOVED lines=14> */
.L_x_1608:
[----:B------:R-:W-:Y:S05]  /*2020*/  BSYNC B0 ;  /* 0x0000000000007941 */ /* 0x000fea0003800000 */
.L_x_1607:
        /* <DEDUP_REMOVED lines=11> */
.L_x_1609:
        /* <DEDUP_REMOVED lines=14> */
.L_x_1611:
[----:B------:R-:W-:Y:S05]  /*21c0*/  BSYNC B0 ;  /* 0x0000000000007941 */ /* 0x000fea0003800000 */
.L_x_1610:
[----:B------:R-:W-:Y:S05]  /*21d0*/  @!P4 BRA `(.L_x_1612) ;  /* 0x000000000028c947 */ /* 0x000fea0003800000 */
[----:B------:R-:W-:Y:S01]  /*21e0*/  FMUL.FTZ R7, R15, -1.4426950216293334961 ;  /* 0xbfb8aa3b0f077820 */ /* 0x000fe20000410000 */
[----:B------:R-:W-:-:S05]  /*21f0*/  FMUL.FTZ R9, R2, -1.4426950216293334961 ;  /* 0xbfb8aa3b02097820 */ /* 0x000fca0000410000 */
[----:B------:R-:W2:Y:S08]  /*2200*/  MUFU.EX2 R7, R7 ;  /* 0x0000000700077308 */ /* 0x000eb00000000800 */
[----:B------:R-:W0:Y:S01]  /*2210*/  MUFU.EX2 R9, R9 ;  /* 0x0000000900097308 */ /* 0x000e220000000800 */
[----:B--2---:R-:W-:-:S07]  /*2220*/  FADD.FTZ R8, R7, 1 ;  /* 0x3f80000007087421 */ /* 0x004fce0000010000 */
[----:B------:R-:W2:Y:S01]  /*2230*/  MUFU.RCP R8, R8 ;  /* 0x0000000800087308 */ /* 0x000ea20000001000 */
[----:B01----:R-:W-:-:S07]  /*2240*/  FADD.FTZ R10, R9, 1 ;  /* 0x3f800000090a7421 */ /* 0x003fce0000010000 */
[----:B------:R-:W0:Y:S01]  /*2250*/  MUFU.RCP R11, R10 ;  /* 0x0000000a000b7308 */ /* 0x000e220000001000 */
[----:B--2---:R-:W-:Y:S01]  /*2260*/  FMUL.FTZ R15, R15, R8 ;  /* 0x000000080f0f7220 */ /* 0x004fe20000410000 */
[----:B0-----:R-:W-:-:S07]  /*2270*/  FMUL.FTZ R2, R2, R11 ;  /* 0x0000000b02027220 */ /* 0x001fce0000410000 */
.L_x_1612:
        /* <DEDUP_REMOVED lines=14> */
.L_x_1614:
[----:B------:R-:W-:Y:S05]  /*2360*/  BSYNC B0 ;  /* 0x0000000000007941 */ /* 0x000fea0003800000 */
.L_x_1613:
        /* <DEDUP_REMOVED lines=11> */
.L_x_1615:
        /* <DEDUP_REMOVED lines=13> */
.L_x_1617:
[----:B------:R-:W-:Y:S05]  /*24f0*/  BSYNC B0 ;  /* 0x0000000000007941 */ /* 0x000fea0003800000 */
.L_x_1616:
[----:B---3--:R-:W3:Y:S01]  /*2500*/  LDC R3, c[0x0][0x10] ;  /* 0x00000400ff037b82 */ /* 0x008ee20000000800 */
[----:B------:R-:W-:Y:S02]  /*2510*/  IADD3 R32, R32, 0x1, RZ ;  /* 0x0000000120207810 */ /* 0x000fe40007ffe0ff */
[----:B---3--:R-:W-:-:S04]  /*2520*/  IADD3 R38, R3, R38, RZ ;  /* 0x0000002603267210 */ /* 0x008fc80007ffe0ff */
[----:B------:R-:W-:-:S13]  /*2530*/  ISETP.GE.AND P1, PT, R38, UR4, PT ;  /* 0x0000000426007c0c */ /* 0x000fda000bf26270 */
[----:B------:R-:W-:Y:S05]  /*2540*/  @!P1 BRA `(.L_x_1618) ;  /* 0xffffffdc00349947 */ /* 0x000fea000383ffff */
[----:B------:R-:W-:Y:S05]  /*2550*/  EXIT ;  /* 0x000000000000794d */ /* 0x000fea0003800000 */
.L_x_1619:
        /* <DEDUP_REMOVED lines=10> */
.L_x_2321:


//--------------------- .text._Z35group_norm_nhwc_fwd_one_pass_kernelI11Bf16IOBf16WLi512ELi20ELi640EEv26Group_norm_nhwc_fwd_params --------------------------
	.section	.text._Z35group_norm_nhwc_fwd_one_pass_kernelI11Bf16IOBf16WLi512ELi20ELi640EEv26Group_norm_nhwc_fwd_params,"ax",@progbits
	.align	128
        .global         _Z35group_norm_nhwc_fwd_one_pass_kernelI11Bf16IOBf16WLi512ELi20ELi640EEv26Group_norm_nhwc_fwd_params
        .type           _Z35group_norm_nhwc_fwd_one_pass_kernelI11Bf16IOBf16WLi512ELi20ELi640EEv26Group_norm_nhwc_fwd_params,@function
        .size           _Z35group_norm_nhwc_fwd_one_pass_kernelI11Bf16IOBf16WLi512ELi20ELi640EEv26Group_norm_nhwc_fwd_params,(.L_x_2322 - _Z35group_norm_nhwc_fwd_one_pass_kernelI11Bf16IOBf16WLi512ELi20ELi640EEv26Group_norm_nhwc_fwd_params)
        .other          _Z35group_norm_nhwc_fwd_one_pass_kernelI11Bf16IOBf16WLi512ELi20ELi640EEv26Group_norm_nhwc_fwd_params,@"STO_CUDA_ENTRY STV_DEFAULT"
_Z35group_norm_nhwc_fwd_one_pass_kernelI11Bf16IOBf16WLi512ELi20ELi640EEv26Group_norm_nhwc_fwd_params:
.text._Z35group_norm_nhwc_fwd_one_pass_kernelI11Bf16IOBf16WLi512ELi20ELi640EEv26Group_norm_nhwc_fwd_params:
        /* <DEDUP_REMOVED lines=33> */
.L_x_1653:
[----:B012---:R-:W0:Y:S01]  /*0210*/  LDC R11, c[0x0][0x288] ;  /* 0x0000a200ff0b7b82 */ /* 0x007e220000000800 */
[----:B------:R-:W-:Y:S01]  /*0220*/  ULDC.64 UR14, c[0x0][0x278] ;  /* 0x00009e00000e7ab9 */ /* 0x000fe20000000a00 */
[----:B------:R-:W-:Y:S01]  /*0230*/  IADD3 R21, R33, 0x100, RZ ;  /* 0x0000010021157810 */ /* 0x000fe20007ffe0ff */
[----:B------:R-:W-:Y:S01]  /*0240*/  ULDC.64 UR12, c[0x0][0x280] ;  /* 0x0000a000000c7ab9 */ /* 0x000fe20000000a00 */
[----:B------:R-:W-:Y:S02]  /*0250*/  ISETP.GE.U32.AND P4, PT, R31, UR14, PT ;  /* 0x0000000e1f007c0c */ /* 0x000fe4000bf86070 */
[----:B------:R-:W-:Y:S02]  /*0260*/  SHF.R.S32.HI R23, RZ, 0x1f, R21 ;  /* 0x0000001fff177819 */ /* 0x000fe40000011415 */
[----:B---3--:R-:W1:Y:S01]  /*0270*/  @P0 LDC.64 R14, c[0x0][0x220] ;  /* 0x00008800ff0e0b82 */ /* 0x008e620000000a00 */
[----:B0-----:R-:W-:-:S04]  /*0280*/  IABS R5, R11 ;  /* 0x0000000b00057213 */ /* 0x001fc80000000000 */
        /* <DEDUP_REMOVED lines=302> */
.L_x_1621:
[----:B------:R-:W-:Y:S05]  /*1570*/  BSYNC B0 ;  /* 0x0000000000007941 */ /* 0x000fea0003800000 */
.L_x_1620:
        /* <DEDUP_REMOVED lines=16> */
[----:B------:R-:W-:Y:S02]  /*1680*/  SHF.L.U32 R21, R21, 0x1, RZ ;  /* 0x0000000115157819 */ /* 0x000fe400000006ff */
[----:B--2---:R-:W-:-:S03]  /*1690*/  IADD3 R15, R15, R14, RZ ;  /* 0x0000000e0f0f7210 */ /* 0x004fc60007ffe0ff */
[----:B---3--:R-:W-:-:S04]  /*16a0*/  IMAD.WIDE R12, R21, 0x4, R12 ;  /* 0x00000004150c7825 */ /* 0x008fc800078e020c */
[----:B------:R-:W-:Y:S01]  /*16b0*/  IMAD R21, R22, UR7, R14 ;  /* 0x0000000716157c24 */ /* 0x000fe2000f8e020e */
[----:B------:R-:W-:Y:S01]  /*16c0*/  MOV R14, 0xffffffff ;  /* 0xffffffff000e7802 */ /* 0x000fe20000000f00 */
        /* <DEDUP_REMOVED lines=11> */
.L_x_1624:
[----:B-1----:R-:W2:Y:S04]  /*1780*/  LDG.E.STRONG.GPU R12, desc[UR8][R10.64] ;  /* 0x000000080a0c7981 */ /* 0x002ea8000c1ef900 */
[----:B--2---:R-:W-:Y:S01]  /*1790*/  CCTL.IVALL ;  /* 0x00000000ff00798f */ /* 0x004fe20002000000 */
[----:B------:R-:W-:Y:S05]  /*17a0*/  YIELD ;  /* 0x0000000000007946 */ /* 0x000fea0003800000 */
[----:B------:R-:W-:-:S13]  /*17b0*/  ISETP.NE.AND P1, PT, R12, R15, PT ;  /* 0x0000000f0c00720c */ /* 0x000fda0003f25270 */
[----:B------:R-:W-:Y:S05]  /*17c0*/  @P1 BRA `(.L_x_1624) ;  /* 0xfffffffc00ec1947 */ /* 0x000fea000383ffff */
.L_x_1623:
        /* <DEDUP_REMOVED lines=11> */
.L_x_1626:
        /* <DEDUP_REMOVED lines=63> */
.L_x_1625:
        /* <DEDUP_REMOVED lines=19> */
.L_x_1628:
[----:B------:R-:W-:Y:S05]  /*1da0*/  BSYNC B0 ;  /* 0x0000000000007941 */ /* 0x000fea0003800000 */
.L_x_1627:
        /* <DEDUP_REMOVED lines=16> */
[-C--:B--2---:R-:W-:Y:S02]  /*1eb0*/  @!P1 IMAD R21, R21, R39.reuse, R22 ;  /* 0x0000002715159224 */ /* 0x084fe400078e0216 */
        /* <DEDUP_REMOVED lines=15> */
.L_x_1622:
        /* <DEDUP_REMOVED lines=22> */
[----:B-1----:R-:W3:Y:S04]  /*2110*/  LDG.E.U16 R10, desc[UR8][R12.64] ;  /* 0x000000080c0a7981 */ /* 0x002ee8000c1e1500 */
[----:B0-----:R-:W0:Y:S04]  /*2120*/  LDS.64 R8, [UR5+0xc0] ;  /* 0x0000c005ff087984 */ /* 0x001e280008000a00 */
[----:B------:R-:W4:Y:S04]  /*2130*/  LDG.E.U16 R14, desc[UR8][R14.64+0x2] ;  /* 0x000002080e0e7981 */ /* 0x000f28000c1e1500 */
[----:B------:R1:W5:Y:S01]  /*2140*/  LDG.E.U16 R12, desc[UR8][R12.64+0x2] ;  /* 0x000002080c0c7981 */ /* 0x000362000c1e1500 */
[----:B0-----:R-:W-:-:S04]  /*2150*/  FMUL.FTZ R8, R8, UR6 ;  /* 0x0000000608087c20 */ /* 0x001fc80008410000 */
[----:B------:R-:W-:-:S04]  /*2160*/  FMUL.FTZ R22, R8, R8 ;  /* 0x0000000808167220 */ /* 0x000fc80000410000 */
[----:B------:R-:W-:-:S05]  /*2170*/  FFMA.FTZ R9, R9, UR6, -R22 ;  /* 0x0000000609097c23 */ /* 0x000fca0008010816 */
[----:B------:R-:W-:-:S13]  /*2180*/  FSETP.GTU.FTZ.AND P1, PT, R9, RZ, PT ;  /* 0x000000ff0900720b */ /* 0x000fda0003f3c000 */
[----:B------:R-:W0:Y:S01]  /*2190*/  @P1 LDC R20, c[0x0][0x238] ;  /* 0x00008e00ff141b82 */ /* 0x000e220000000800 */
[----:B-1----:R-:W-:Y:S02]  /*21a0*/  PRMT R13, R25, 0x7632, R13 ;  /* 0x00007632190d7816 */ /* 0x002fe4000000000d */
[----:B------:R-:W-:Y:S02]  /*21b0*/  PRMT R15, R36, 0x7632, R15 ;  /* 0x00007632240f7816 */ /* 0x000fe4000000000f */
[----:B------:R-:W-:Y:S02]  /*21c0*/  ISETP.NE.AND P6, PT, RZ, UR10, PT ;  /* 0x0000000aff007c0c */ /* 0x000fe4000bfc5270 */
[----:B------:R-:W-:Y:S02]  /*21d0*/  PRMT R21, R38, 0x7632, R21 ;  /* 0x0000763226157816 */ /* 0x000fe40000000015 */
[----:B------:R-:W-:Y:S01]  /*21e0*/  SHF.L.U32 R27, R27, 0x10, RZ ;  /* 0x000000101b1b7819 */ /* 0x000fe200000006ff */
[----:B0-----:R-:W-:Y:S01]  /*21f0*/  @P1 FADD.FTZ R11, R9, R20 ;  /* 0x00000014090b1221 */ /* 0x001fe20000010000 */
[----:B------:R-:W-:-:S06]  /*2200*/  MOV R9, 0x3f800000 ;  /* 0x3f80000000097802 */ /* 0x000fcc0000000f00 */
[----:B------:R0:W1:Y:S01]  /*2210*/  @P1 MUFU.RSQ R9, R11 ;  /* 0x0000000b00091308 */ /* 0x0000620000001400 */
[----:B------:R-:W-:Y:S02]  /*2220*/  PRMT R20, R37, 0x7632, R20 ;  /* 0x0000763225147816 */ /* 0x000fe40000000014 */
[----:B------:R-:W-:Y:S02]  /*2230*/  SHF.L.U32 R19, R19, 0x10, RZ ;  /* 0x0000001013137819 */ /* 0x000fe400000006ff */
[----:B------:R-:W-:Y:S02]  /*2240*/  SHF.L.U32 R0, R0, 0x10, RZ ;  /* 0x0000001000007819 */ /* 0x000fe400000006ff */
[----:B0-----:R-:W-:Y:S02]  /*2250*/  SHF.L.U32 R11, R13, 0x10, RZ ;  /* 0x000000100d0b7819 */ /* 0x001fe400000006ff */
[----:B------:R-:W-:Y:S02]  /*2260*/  SHF.L.U32 R13, R15, 0x10, RZ ;  /* 0x000000100f0d7819 */ /* 0x000fe400000006ff */
        /* <DEDUP_REMOVED lines=10> */
[----:B------:R-:W-:Y:S01]  /*2310*/  SHF.L.U32 R20, R21, 0x10, RZ ;  /* 0x0000001015147819 */ /* 0x000fe200000006ff */
[--C-:B------:R-:W-:Y:S01]  /*2320*/  FADD.FTZ R27, R27, -R8.reuse ;  /* 0x800000081b1b7221 */ /* 0x100fe20000010000 */
[----:B------:R-:W-:Y:S01]  /*2330*/  ISETP.GE.U32.AND P1, PT, R32, UR14, PT ;  /* 0x0000000e20007c0c */ /* 0x000fe2000bf26070 */
[----:B------:R-:W-:Y:S01]  /*2340*/  FADD.FTZ R19, -R8, R19 ;  /* 0x0000001308137221 */ /* 0x000fe20000010100 */
[----:B------:R-:W-:Y:S01]  /*2350*/  ISETP.GE.U32.AND P2, PT, R31, UR14, PT ;  /* 0x0000000e1f007c0c */ /* 0x000fe2000bf46070 */
[----:B------:R-:W-:Y:S01]  /*2360*/  FADD.FTZ R0, R0, -R8 ;  /* 0x8000000800007221 */ /* 0x000fe20000010000 */
[----:B------:R-:W-:Y:S01]  /*2370*/  FADD.FTZ R18, -R8, R18 ;  /* 0x0000001208127221 */ /* 0x000fe20000010100 */
[--C-:B------:R-:W-:Y:S01]  /*2380*/  FADD.FTZ R26, R26, -R8.reuse ;  /* 0x800000081a1a7221 */ /* 0x100fe20000010000 */
[----:B------:R-:W-:Y:S01]  /*2390*/  FADD.FTZ R17, -R8, R17 ;  /* 0x0000001108117221 */ /* 0x000fe20000010100 */
[----:B------:R-:W-:Y:S01]  /*23a0*/  FADD.FTZ R24, R24, -R8 ;  /* 0x8000000818187221 */ /* 0x000fe20000010000 */
[C---:B------:R-:W-:Y:S01]  /*23b0*/  FADD.FTZ R16, -R8.reuse, R16 ;  /* 0x0000001008107221 */ /* 0x040fe20000010100 */
[--C-:B------:R-:W-:Y:S01]  /*23c0*/  FADD.FTZ R25, R25, -R8.reuse ;  /* 0x8000000819197221 */ /* 0x100fe20000010000 */
[----:B------:R-:W-:Y:S01]  /*23d0*/  FADD.FTZ R11, -R8, R11 ;  /* 0x0000000b080b7221 */ /* 0x000fe20000010100 */
[--C-:B------:R-:W-:Y:S01]  /*23e0*/  FADD.FTZ R36, R36, -R8.reuse ;  /* 0x8000000824247221 */ /* 0x100fe20000010000 */
[C---:B------:R-:W-:Y:S01]  /*23f0*/  FADD.FTZ R13, -R8.reuse, R13 ;  /* 0x0000000d080d7221 */ /* 0x040fe20000010100 */
[--C-:B------:R-:W-:Y:S01]  /*2400*/  FADD.FTZ R37, R37, -R8.reuse ;  /* 0x8000000825257221 */ /* 0x100fe20000010000 */
[----:B------:R-:W-:Y:S01]  /*2410*/  FADD.FTZ R15, -R8, R15 ;  /* 0x0000000f080f7221 */ /* 0x000fe20000010100 */
[----:B------:R-:W-:Y:S01]  /*2420*/  FADD.FTZ R38, R38, -R8 ;  /* 0x8000000826267221 */ /* 0x000fe20000010000 */
[----:B------:R-:W-:Y:S01]  /*2430*/  FADD.FTZ R20, -R8, R20 ;  /* 0x0000001408147221 */ /* 0x000fe20000010100 */
[----:B------:R-:W-:Y:S01]  /*2440*/  ISETP.GE.AND.EX P1, PT, R5, UR15, PT, P1 ;  /* 0x0000000f05007c0c */ /* 0x000fe2000bf26310 */
[-C--:B-1----:R-:W-:Y:S01]  /*2450*/  FMUL.FTZ R27, R27, R9.reuse ;  /* 0x000000091b1b7220 */ /* 0x082fe20000410000 */
[----:B------:R-:W-:Y:S01]  /*2460*/  ISETP.GE.AND.EX P2, PT, R4, UR15, PT, P2 ;  /* 0x0000000f04007c0c */ /* 0x000fe2000bf46320 */
[-C--:B------:R-:W-:Y:S01]  /*2470*/  FMUL.FTZ R8, R19, R9.reuse ;  /* 0x0000000913087220 */ /* 0x080fe20000410000 */
[C---:B------:R-:W-:Y:S01]  /*2480*/  ISETP.GT.U32.OR P1, PT, R7.reuse, 0x27f, P1 ;  /* 0x0000027f0700780c */ /* 0x040fe20000f24470 */
[-C--:B------:R-:W-:Y:S01]  /*2490*/  FMUL.FTZ R0, R0, R9.reuse ;  /* 0x0000000900007220 */ /* 0x080fe20000410000 */
[----:B------:R-:W-:Y:S01]  /*24a0*/  ISETP.GT.U32.OR P2, PT, R7, 0x27f, P2 ;  /* 0x0000027f0700780c */ /* 0x000fe20001744470 */
        /* <DEDUP_REMOVED lines=30> */
.L_x_1629:
        /* <DEDUP_REMOVED lines=14> */
.L_x_1631:
[----:B------:R-:W-:Y:S05]  /*2770*/  BSYNC B0 ;  /* 0x0000000000007941 */ /* 0x000fea0003800000 */
.L_x_1630:
        /* <DEDUP_REMOVED lines=13> */
.L_x_1632:
        /* <DEDUP_REMOVED lines=14> */
.L_x_1634:
[----:B------:R-:W-:Y:S05]  /*2930*/  BSYNC B0 ;  /* 0x0000000000007941 */ /* 0x000fea0003800000 */
.L_x_1633:
[----:B------:R-:W-:Y:S01]  /*2940*/  FFMA.FTZ R26, R3, R26, R10 ;  /* 0x0000001a031a7223 */ /* 0x000fe2000001000a */
[----:B------:R-:W-:Y:S01]  /*2950*/  FFMA.FTZ R19, R14, R19, R12 ;  /* 0x000000130e137223 */ /* 0x000fe2000001000c */
[----:B------:R-:W-:Y:S06]  /*2960*/  @!P6 BRA `(.L_x_1635) ;  /* 0x000000000028e947 */ /* 0x000fec0003800000 */
[----:B------:R-:W-:Y:S01]  /*2970*/  FMUL.FTZ R0, R26, -1.4426950216293334961 ;  /* 0xbfb8aa3b1a007820 */ /* 0x000fe20000410000 */
[----:B------:R-:W-:-:S05]  /*2980*/  FMUL.FTZ R8, R19, -1.4426950216293334961 ;  /* 0xbfb8aa3b13087820 */ /* 0x000fca0000410000 */
[----:B------:R-:W2:Y:S08]  /*2990*/  MUFU.EX2 R0, R0 ;  /* 0x0000000000007308 */ /* 0x000eb00000000800 */
[----:B------:R-:W3:Y:S01]  /*29a0*/  MUFU.EX2 R8, R8 ;  /* 0x0000000800087308 */ /* 0x000ee20000000800 */
[----:B--2---:R-:W-:-:S07]  /*29b0*/  FADD.FTZ R5, R0, 1 ;  /* 0x3f80000000057421 */ /* 0x004fce0000010000 */
[----:B------:R-:W2:Y:S01]  /*29c0*/  MUFU.RCP R5, R5 ;  /* 0x0000000500057308 */ /* 0x000ea20000001000 */
[----:B---3--:R-:W-:-:S07]  /*29d0*/  FADD.FTZ R9, R8, 1 ;  /* 0x3f80000008097421 */ /* 0x008fce0000010000 */
[----:B01----:R-:W0:Y:S01]  /*29e0*/  MUFU.RCP R16, R9 ;  /* 0x0000000900107308 */ /* 0x003e220000001000 */
[----:B--2---:R-:W-:Y:S01]  /*29f0*/  FMUL.FTZ R26, R26, R5 ;  /* 0x000000051a1a7220 */ /* 0x004fe20000410000 */
[----:B0-----:R-:W-:-:S07]  /*2a00*/  FMUL.FTZ R19, R19, R16 ;  /* 0x0000001013137220 */ /* 0x001fce0000410000 */
.L_x_1635:
        /* <DEDUP_REMOVED lines=14> */
.L_x_1637:
[----:B------:R-:W-:Y:S05]  /*2af0*/  BSYNC B0 ;  /* 0x0000000000007941 */ /* 0x000fea0003800000 */
.L_x_1636:
[----:B------:R-:W-:Y:S01]  /*2b00*/  IADD3 R18, R33, 0x100, RZ ;  /* 0x0000010021127810 */ /* 0x000fe20007ffe0ff */
[--C-:B------:R-:W-:Y:S01]  /*2b10*/  FFMA.FTZ R24, R3, R24, R10.reuse ;  /* 0x0000001803187223 */ /* 0x100fe2000001000a */
[----:B01----:R-:W-:Y:S01]  /*2b20*/  IADD3 R17, R33, 0x140, RZ ;  /* 0x0000014021117810 */ /* 0x003fe20007ffe0ff */
[--C-:B------:R-:W-:Y:S01]  /*2b30*/  FFMA.FTZ R25, R3, R25, R10.reuse ;  /* 0x0000001903197223 */ /* 0x100fe2000001000a */
[----:B------:R-:W-:Y:S01]  /*2b40*/  IADD3 R16, R33, 0x180, RZ ;  /* 0x0000018021107810 */ /* 0x000fe20007ffe0ff */
[--C-:B------:R-:W-:Y:S01]  /*2b50*/  FFMA.FTZ R36, R3, R36, R10.reuse ;  /* 0x0000002403247223 */ /* 0x100fe2000001000a */
[----:B--2---:R-:W-:Y:S01]  /*2b60*/  IADD3 R9, R33, 0x1c0, RZ ;  /* 0x000001c021097810 */ /* 0x004fe20007ffe0ff */
[C-C-:B------:R-:W-:Y:S01]  /*2b70*/  FFMA.FTZ R37, R3.reuse, R37, R10.reuse ;  /* 0x0000002503257223 */ /* 0x140fe2000001000a */
        /* <DEDUP_REMOVED lines=36> */
.L_x_1638:
        /* <DEDUP_REMOVED lines=14> */
.L_x_1640:
[----:B------:R-:W-:Y:S05]  /*2ea0*/  BSYNC B0 ;  /* 0x0000000000007941 */ /* 0x000fea0003800000 */
.L_x_1639:
[----:B------:R-:W-:Y:S05]  /*2eb0*/  @!P6 BRA `(.L_x_1641) ;  /* 0x000000000028e947 */ /* 0x000fea0003800000 */
        /* <DEDUP_REMOVED lines=10> */
.L_x_1641:
[----:B------:R-:W-:Y:S04]  /*2f60*/  BSSY B0, `(.L_x_1642) ;  /* 0x000000e000007945 */ /* 0x000fe80003800000 */
[----:B------:R-:W-:Y:S05]  /*2f70*/  @P1 BRA `(.L_x_1643) ;  /* 0x0000000000301947 */ /* 0x000fea0003800000 */
[----:B------:R-:W-:Y:S01]  /*2f80*/  ULDC.64 UR12, c[0x0][0x270] ;  /* 0x00009c00000c7ab9 */ /* 0x000fe20000000a00 */
[----:B------:R-:W-:Y:S01]  /*2f90*/  MOV R2, R40 ;  /* 0x0000002800027202 */ /* 0x000fe20000000f00 */
[----:B0-----:R-:W-:Y:S01]  /*2fa0*/  IMAD R11, R8, UR12, RZ ;  /* 0x0000000c080b7c24 */ /* 0x001fe2000f8e02ff */
        /* <DEDUP_REMOVED lines=9> */
.L_x_1643:
[----:B------:R-:W-:Y:S05]  /*3040*/  BSYNC B0 ;  /* 0x0000000000007941 */ /* 0x000fea0003800000 */
.L_x_1642:
        /* <DEDUP_REMOVED lines=11> */
.L_x_1644:
        /* <DEDUP_REMOVED lines=10> */
[----:B01----:R-:W-:Y:S02]  /*31a0*/  LEA R10, P1, R2, UR12, 0x1 ;  /* 0x0000000c020a7c11 */ /* 0x003fe4000f8208ff */
[----:B------:R-:W-:-:S04]  /*31b0*/  IADD3 R17, R3, R17, RZ ;  /* 0x0000001103117210 */ /* 0x000fc80007ffe0ff */
[----:B------:R-:W-:-:S05]  /*31c0*/  LEA.HI.X R11, R2, UR13, R17, 0x1, P1 ;  /* 0x0000000d020b7c11 */ /* 0x000fca00088f0c11 */
[----:B------:R2:W-:Y:S02]  /*31d0*/  STG.E desc[UR8][R10.64], R13 ;  /* 0x0000000d0a007986 */ /* 0x0005e4000c101908 */
.L_x_1646:
[----:B------:R-:W-:Y:S05]  /*31e0*/  BSYNC B0 ;  /* 0x0000000000007941 */ /* 0x000fea0003800000 */
.L_x_1645:
[----:B------:R-:W-:Y:S05]  /*31f0*/  @!P6 BRA `(.L_x_1647) ;  /* 0x000000000028e947 */ /* 0x000fea0003800000 */
[----:B------:R-:W-:Y:S01]  /*3200*/  FMUL.FTZ R5, R15, -1.4426950216293334961 ;  /* 0xbfb8aa3b0f057820 */ /* 0x000fe20000410000 */
[----:B------:R-:W-:-:S05]  /*3210*/  FMUL.FTZ R2, R37, -1.4426950216293334961 ;  /* 0xbfb8aa3b25027820 */ /* 0x000fca0000410000 */
[----:B------:R-:W0:Y:S08]  /*3220*/  MUFU.EX2 R5, R5 ;  /* 0x0000000500057308 */ /* 0x000e300000000800 */
[----:B------:R-:W3:Y:S01]  /*3230*/  MUFU.EX2 R2, R2 ;  /* 0x0000000200027308 */ /* 0x000ee20000000800 */
[----:B012---:R-:W-:-:S07]  /*3240*/  FADD.FTZ R10, R5, 1 ;  /* 0x3f800000050a7421 */ /* 0x007fce0000010000 */
[----:B------:R-:W0:Y:S01]  /*3250*/  MUFU.RCP R10, R10 ;  /* 0x0000000a000a7308 */ /* 0x000e220000001000 */
[----:B---3--:R-:W-:-:S07]  /*3260*/  FADD.FTZ R3, R2, 1 ;  /* 0x3f80000002037421 */ /* 0x008fce0000010000 */
[----:B------:R-:W1:Y:S01]  /*3270*/  MUFU.RCP R8, R3 ;  /* 0x0000000300087308 */ /* 0x000e620000001000 */
[----:B0-----:R-:W-:Y:S01]  /*3280*/  FMUL.FTZ R15, R15, R10 ;  /* 0x0000000a0f0f7220 */ /* 0x001fe20000410000 */
[----:B-1----:R-:W-:-:S07]  /*3290*/  FMUL.FTZ R37, R37, R8 ;  /* 0x0000000825257220 */ /* 0x002fce0000410000 */
.L_x_1647:
        /* <DEDUP_REMOVED lines=14> */
.L_x_1649:
[----:B------:R-:W-:Y:S05]  /*3380*/  BSYNC B0 ;  /* 0x0000000000007941 */ /* 0x000fea0003800000 */
.L_x_1648:
[----:B------:R-:W-:Y:S05]  /*3390*/  @!P6 BRA `(.L_x_1650) ;  /* 0x000000000028e947 */ /* 0x000fea0003800000 */
[----:B------:R-:W-:Y:S01]  /*33a0*/  FMUL.FTZ R2, R38, -1.4426950216293334961 ;  /* 0xbfb8aa3b26027820 */ /* 0x000fe20000410000 */
[----:B---3--:R-:W-:-:S05]  /*33b0*/  FMUL.FTZ R4, R20, -1.4426950216293334961 ;  /* 0xbfb8aa3b14047820 */ /* 0x008fca0000410000 */
[----:B------:R-:W3:Y:S08]  /*33c0*/  MUFU.EX2 R2, R2 ;  /* 0x0000000200027308 */ /* 0x000ef00000000800 */
[----:B------:R-:W4:Y:S01]  /*33d0*/  MUFU.EX2 R4, R4 ;  /* 0x0000000400047308 */ /* 0x000f220000000800 */
[----:B---3--:R-:W-:-:S07]  /*33e0*/  FADD.FTZ R3, R2, 1 ;  /* 0x3f80000002037421 */ /* 0x008fce0000010000 */
[----:B------:R-:W3:Y:S01]  /*33f0*/  MUFU.RCP R3, R3 ;  /* 0x0000000300037308 */ /* 0x000ee20000001000 */
[----:B----4-:R-:W-:-:S07]  /*3400*/  FADD.FTZ R5, R4, 1 ;  /* 0x3f80000004057421 */ /* 0x010fce0000010000 */
[----:B------:R-:W4:Y:S01]  /*3410*/  MUFU.RCP R5, R5 ;  /* 0x0000000500057308 */ /* 0x000f220000001000 */
[----:B---3--:R-:W-:Y:S01]  /*3420*/  FMUL.FTZ R38, R38, R3 ;  /* 0x0000000326267220 */ /* 0x008fe20000410000 */
[----:B----4-:R-:W-:-:S07]  /*3430*/  FMUL.FTZ R20, R20, R5 ;  /* 0x0000000514147220 */ /* 0x010fce0000410000 */
.L_x_1650:
[----:B------:R-:W-:Y:S04]  /*3440*/  BSSY B0, `(.L_x_1651) ;  /* 0x000000d000007945 */ /* 0x000fe80003800000 */
[----:B------:R-:W-:Y:S05]  /*3450*/  @P4 BRA `(.L_x_1652) ;  /* 0x00000000002c4947 */ /* 0x000fea0003800000 */
[----:B------:R-:W-:Y:S01]  /*3460*/  ULDC.64 UR12, c[0x0][0x270] ;  /* 0x00009c00000c7ab9 */ /* 0x000fe20000000a00 */
[----:B------:R-:W-:Y:S01]  /*3470*/  MOV R41, R43 ;  /* 0x0000002b00297202 */ /* 0x000fe20000000f00 */
[----:B------:R-:W-:Y:S01]  /*3480*/  IMAD R0, R0, UR12, RZ ;  /* 0x0000000c00007c24 */ /* 0x000fe2000f8e02ff */
[----:B---3--:R-:W-:Y:S01]  /*3490*/  F2FP.BF16.F32.PACK_AB R5, R20, R38 ;  /* 0x000000261405723e */ /* 0x008fe200000010ff */
[----:B------:R-:W-:-:S04]  /*34a0*/  IMAD.WIDE.U32 R40, R9, UR12, R40 ;  /* 0x0000000c09287c25 */ /* 0x000fc8000f8e0028 */
[----:B------:R-:W-:Y:S01]  /*34b0*/  IMAD R9, R9, UR13, R0 ;  /* 0x0000000d09097c24 */ /* 0x000fe2000f8e0200 */
[----:B------:R-:W-:Y:S02]  /*34c0*/  ULDC.64 UR12, c[0x0][0x210] ;  /* 0x00008400000c7ab9 */ /* 0x000fe40000000a00 */
[----:B------:R-:W-:Y:S02]  /*34d0*/  LEA R2, P1, R40, UR12, 0x1 ;  /* 0x0000000c28027c11 */ /* 0x000fe4000f8208ff */
[----:B------:R-:W-:-:S04]  /*34e0*/  IADD3 R9, R41, R9, RZ ;  /* 0x0000000929097210 */ /* 0x000fc80007ffe0ff */
[----:B------:R-:W-:-:S05]  /*34f0*/  LEA.HI.X R3, R40, UR13, R9, 0x1, P1 ;  /* 0x0000000d28037c11 */ /* 0x000fca00088f0c09 */
[----:B------:R4:W-:Y:S02]  /*3500*/  STG.E desc[UR8][R2.64], R5 ;  /* 0x0000000502007986 */ /* 0x0009e4000c101908 */
.L_x_1652:
[----:B------:R-:W-:Y:S05]  /*3510*/  BSYNC B0 ;  /* 0x0000000000007941 */ /* 0x000fea0003800000 */
.L_x_1651:
[----:B----4-:R-:W4:Y:S01]  /*3520*/  LDC R3, c[0x0][0x10] ;  /* 0x00000400ff037b82 */ /* 0x010f220000000800 */
[----:B------:R-:W-:Y:S02]  /*3530*/  IADD3 R28, R28, 0x1, RZ ;  /* 0x000000011c1c7810 */ /* 0x000fe40007ffe0ff */
[----:B----4-:R-:W-:-:S04]  /*3540*/  IADD3 R34, R3, R34, RZ ;  /* 0x0000002203227210 */ /* 0x010fc80007ffe0ff */
[----:B------:R-:W-:-:S13]  /*3550*/  ISETP.GE.AND P1, PT, R34, UR4, PT ;  /* 0x0000000422007c0c */ /* 0x000fda000bf26270 */
[----:B------:R-:W-:Y:S05]  /*3560*/  @!P1 BRA `(.L_x_1653) ;  /* 0xffffffcc00289947 */ /* 0x000fea000383ffff */
[----:B------:R-:W-:Y:S05]  /*3570*/  EXIT ;  /* 0x000000000000794d */ /* 0x000fea0003800000 */
.L_x_1654:
        /* <DEDUP_REMOVED lines=16> */
.L_x_2322:


//--------------------- .text._Z35group_norm_nhwc_fwd_one_pass_kernelI11Bf16IOFp16WLi64ELi20ELi640EEv26Group_norm_nhwc_fwd_params --------------------------
	.section	.text._Z35group_norm_nhwc_fwd_one_pass_kernelI11Bf16IOFp16WLi64ELi20ELi640EEv26Group_norm_nhwc_fwd_params,"ax",@progbits
	.align	128
        .global         _Z35group_norm_nhwc_fwd_one_pass_kernelI11Bf16IOFp16WLi64ELi20ELi640EEv26Group_norm_nhwc_fwd_params
        .type           _Z35group_norm_nhwc_fwd_one_pass_kernelI11Bf16IOFp16WLi64ELi20ELi640EEv26Group_norm_nhwc_fwd_params,@function
        .size           _Z35group_norm_nhwc_fwd_one_pass_kernelI11Bf16IOFp16WLi64ELi20ELi640EEv26Group_norm_nhwc_fwd_params,(.L_x_2323 - _Z35group_norm_nhwc_fwd_one_pass_kernelI11Bf16IOFp16WLi64ELi20ELi640EEv26Group_norm_nhwc_fwd_params)
        .other          _Z35group_norm_nhwc_fwd_one_pass_kernelI11Bf16IOFp16WLi64ELi20ELi640EEv26Group_norm_nhwc_fwd_params,@"STO_CUDA_ENTRY STV_DEFAULT"
_Z35group_norm_nhwc_fwd_one_pass_kernelI11Bf16IOFp16WLi64ELi20ELi640EEv26Group_norm_nhwc_fwd_params:
.text._Z35group_norm_nhwc_fwd_one_pass_kernelI11Bf16IOFp16WLi64ELi20ELi640EEv26Group_norm_nhwc_fwd_params:
        /* <DEDUP_REMOVED lines=31> */
.L_x_1667:
        /* <DEDUP_REMOVED lines=143> */
.L_x_1656:
[----:B------:R-:W-:Y:S05]  /*0ae0*/  BSYNC B0 ;  /* 0x0000000000007941 */ /* 0x000fea0003800000 */
.L_x_1655:
        /* <DEDUP_REMOVED lines=28> */
.L_x_1659:
[----:B-1----:R-:W2:Y:S04]  /*0cb0*/  LDG.E.STRONG.GPU R6, desc[UR8][R4.64] ;  /* 0x0000000804067981 */ /* 0x002ea8000c1ef900 */
[----:B--2---:R-:W-:Y:S01]  /*0cc0*/  CCTL.IVALL ;  /* 0x00000000ff00798f */ /* 0x004fe20002000000 */
[----:B------:R-:W-:Y:S05]  /*0cd0*/  YIELD ;  /* 0x0000000000007946 */ /* 0x000fea0003800000 */
[----:B------:R-:W-:-:S13]  /*0ce0*/  ISETP.NE.AND P1, PT, R6, R9, PT ;  /* 0x000000090600720c */ /* 0x000fda0003f25270 */
[----:B------:R-:W-:Y:S05]  /*0cf0*/  @P1 BRA `(.L_x_1659) ;  /* 0xfffffffc00ec1947 */ /* 0x000fea000383ffff */
.L_x_1658:
        /* <DEDUP_REMOVED lines=11> */
.L_x_1661:
        /* <DEDUP_REMOVED lines=63> */
.L_x_1660:
        /* <DEDUP_REMOVED lines=19> */
.L_x_1663:
[----:B------:R-:W-:Y:S05]  /*12d0*/  BSYNC B0 ;  /* 0x0000000000007941 */ /* 0x000fea0003800000 */
.L_x_1662:
        /* <DEDUP_REMOVED lines=32> */
.L_x_1657:
        /* <DEDUP_REMOVED lines=43> */
[----:B--2---:R-:W-:Y:S02]  /*1790*/  HADD2.F32 R4, -RZ, R3.H0_H0 ;  /* 0x20000003ff047230 */ /* 0x004fe40000004100 */
[----:B---3--:R-:W-:Y:S02]  /*17a0*/  HADD2.F32 R3, -RZ, R14.H0_H0 ;  /* 0x2000000eff037230 */ /* 0x008fe40000004100 */
[----:B----4-:R-:W-:Y:S02]  /*17b0*/  HADD2.F32 R8, -RZ, R15.H0_H0 ;  /* 0x2000000fff087230 */ /* 0x010fe40000004100 */
[----:B-----5:R-:W-:Y:S02]  /*17c0*/  HADD2.F32 R25, -RZ, R25.H0_H0 ;  /* 0x20000019ff197230 */ /* 0x020fe40000004100 */
[----:B------:R-:W-:-:S03]  /*17d0*/  FFMA.FTZ R3, R4, R5, R3 ;  /* 0x0000000504037223 */ /* 0x000fc60000010003 */
        /* <DEDUP_REMOVED lines=12> */
.L_x_1664:
        /* <DEDUP_REMOVED lines=14> */
.L_x_1666:
[----:B------:R-:W-:Y:S05]  /*1980*/  BSYNC B0 ;  /* 0x0000000000007941 */ /* 0x000fea0003800000 */
.L_x_1665:
[----:B------:R-:W1:Y:S01]  /*1990*/  LDC R4, c[0x0][0x10] ;  /* 0x00000400ff047b82 */ /* 0x000e620000000800 */
[----:B------:R-:W-:Y:S02]  /*19a0*/  IADD3 R18, R18, 0x1, RZ ;  /* 0x0000000112127810 */ /* 0x000fe40007ffe0ff */
[----:B-1----:R-:W-:-:S04]  /*19b0*/  IADD3 R23, R4, R23, RZ ;  /* 0x0000001704177210 */ /* 0x002fc80007ffe0ff */
[----:B------:R-:W-:-:S13]  /*19c0*/  ISETP.GE.AND P1, PT, R23, UR4, PT ;  /* 0x0000000417007c0c */ /* 0x000fda000bf26270 */
[----:B------:R-:W-:Y:S05]  /*19d0*/  @!P1 BRA `(.L_x_1667) ;  /* 0xffffffe800049947 */ /* 0x000fea000383ffff */
[----:B------:R-:W-:Y:S05]  /*19e0*/  EXIT ;  /* 0x000000000000794d */ /* 0x000fea0003800000 */
.L_x_1668:
        /* <DEDUP_REMOVED lines=9> */
.L_x_2323:


//--------------------- .text._Z35group_norm_nhwc_fwd_one_pass_kernelI11Bf16IOFp16WLi128ELi20ELi640EEv26Group_norm_nhwc_fwd_params --------------------------
	.section	.text._Z35group_norm_nhwc_fwd_one_pass_kernelI11Bf16IOFp16WLi128ELi20ELi640EEv26Group_norm_nhwc_fwd_params,"ax",@progbits
	.align	128
        .global         _Z35group_norm_nhwc_fwd_one_pass_kernelI11Bf16IOFp16WLi128ELi20ELi640EEv26Group_norm_nhwc_fwd_params
        .type           _Z35group_norm_nhwc_fwd_one_pass_kernelI11Bf16IOFp16WLi128ELi20ELi640EEv26Group_norm_nhwc_fwd_params,@function
        .size           _Z35group_norm_nhwc_fwd_one_pass_kernelI11Bf16IOFp16WLi128ELi20ELi640EEv26Group_norm_nhwc_fwd_params,(.L_x_2324 - _Z35group_norm_nhwc_fwd_one_pass_kernelI11Bf16IOFp16WLi128ELi20ELi640EEv26Group_norm_nhwc_fwd_params)
        .other          _Z35group_norm_nhwc_fwd_one_pass_kernelI11Bf16IOFp16WLi128ELi20ELi640EEv26Group_norm_nhwc_fwd_params,@"STO_CUDA_ENTRY STV_DEFAULT"
_Z35group_norm_nhwc_fwd_one_pass_kernelI11Bf16IOFp16WLi128ELi20ELi640EEv26Group_norm_nhwc_fwd_params:
.text._Z35group_norm_nhwc_fwd_one_pass_kernelI11Bf16IOFp16WLi128ELi20ELi640EEv26Group_norm_nhwc_fwd_params:
        /* <DEDUP_REMOVED lines=31> */
.L_x_1684:
        /* <DEDUP_REMOVED lines=167> */
.L_x_1670:
[----:B------:R-:W-:Y:S05]  /*0c60*/  BSYNC B0 ;  /* 0x0000000000007941 */ /* 0x000fea0003800000 */
.L_x_1669:
        /* <DEDUP_REMOVED lines=28> */
.L_x_1673:
[----:B-1----:R-:W2:Y:S04]  /*0e30*/  LDG.E.STRONG.GPU R6, desc[UR8][R4.64] ;  /* 0x0000000804067981 */ /* 0x002ea8000c1ef900 */
[----:B--2---:R-:W-:Y:S01]  /*0e40*/  CCTL.IVALL ;  /* 0x00000000ff00798f */ /* 0x004fe20002000000 */
[----:B------:R-:W-:Y:S05]  /*0e50*/  YIELD ;  /* 0x0000000000007946 */ /* 0x000fea0003800000 */
[----:B------:R-:W-:-:S13]  /*0e60*/  ISETP.NE.AND P1, PT, R6, R9, PT ;  /* 0x000000090600720c */ /* 0x000fda0003f25270 */
[----:B------:R-:W-:Y:S05]  /*0e70*/  @P1 BRA `(.L_x_1673) ;  /* 0xfffffffc00ec1947 */ /* 0x000fea000383ffff */
.L_x_1672:
        /* <DEDUP_REMOVED lines=11> */
.L_x_1675:
        /* <DEDUP_REMOVED lines=63> */
.L_x_1674:
        /* <DEDUP_REMOVED lines=19> */
.L_x_1677:
[----:B------:R-:W-:Y:S05]  /*1450*/  BSYNC B0 ;  /* 0x0000000000007941 */ /* 0x000fea0003800000 */
.L_x_1676:
        /* <DEDUP_REMOVED lines=32> */
.L_x_1671:
        /* <DEDUP_REMOVED lines=48> */
[----:B--2---:R-:W-:Y:S02]  /*1960*/  HADD2.F32 R11, -RZ, R3.H0_H0 ;  /* 0x20000003ff0b7230 */ /* 0x004fe40000004100 */
[----:B----4-:R-:W-:Y:S02]  /*1970*/  HADD2.F32 R14, -RZ, R14.H0_H0 ;  /* 0x2000000eff0e7230 */ /* 0x010fe40000004100 */
[----:B-----5:R-:W-:-:S02]  /*1980*/  HADD2.F32 R15, -RZ, R15.H0_H0 ;  /* 0x2000000fff0f7230 */ /* 0x020fc40000004100 */
[----:B------:R-:W-:-:S03]  /*1990*/  HADD2.F32 R25, -RZ, R25.H0_H0 ;  /* 0x20000019ff197230 */ /* 0x000fc60000004100 */
        /* <DEDUP_REMOVED lines=16> */
.L_x_1678:
        /* <DEDUP_REMOVED lines=15> */
.L_x_1680:
[----:B------:R-:W-:Y:S05]  /*1b90*/  BSYNC B0 ;  /* 0x0000000000007941 */ /* 0x000fea0003800000 */
.L_x_1679:
        /* <DEDUP_REMOVED lines=11> */
.L_x_1681:
        /* <DEDUP_REMOVED lines=19> */
.L_x_1683:
[----:B------:R-:W-:Y:S05]  /*1d80*/  BSYNC B0 ;  /* 0x0000000000007941 */ /* 0x000fea0003800000 */
.L_x_1682:
[----:B------:R-:W1:Y:S01]  /*1d90*/  LDC R4, c[0x0][0x10] ;  /* 0x00000400ff047b82 */ /* 0x000e620000000800 */
[----:B------:R-:W-:Y:S02]  /*1da0*/  IADD3 R18, R18, 0x1, RZ ;  /* 0x0000000112127810 */ /* 0x000fe40007ffe0ff */
[----:B-1----:R-:W-:-:S04]  /*1db0*/  IADD3 R23, R4, R23, RZ ;  /* 0x0000001704177210 */ /* 0x002fc80007ffe0ff */
[----:B------:R-:W-:-:S13]  /*1dc0*/  ISETP.GE.AND P1, PT, R23, UR4, PT ;  /* 0x0000000417007c0c */ /* 0x000fda000bf26270 */
[----:B------:R-:W-:Y:S05]  /*1dd0*/  @!P1 BRA `(.L_x_1684) ;  /* 0xffffffe400049947 */ /* 0x000fea000383ffff */
[----:B------:R-:W-:Y:S05]  /*1de0*/  EXIT ;  /* 0x000000000000794d */ /* 0x000fea0003800000 */
.L_x_1685:
        /* <DEDUP_REMOVED lines=9> */
.L_x_2324:


//--------------------- .text._Z35group_norm_nhwc_fwd_one_pass_kernelI11Bf16IOFp16WLi256ELi20ELi640EEv26Group_norm_nhwc_fwd_params --------------------------
	.section	.text._Z35group_norm_nhwc_fwd_one_pass_kernelI11Bf16IOFp16WLi256ELi20ELi640EEv26Group_norm_nhwc_fwd_params,"ax",@progbits
	.align	128
        .global         _Z35group_norm_nhwc_fwd_one_pass_kernelI11Bf16IOFp16WLi256ELi20ELi640EEv26Group_norm_nhwc_fwd_params
        .type           _Z35group_norm_nhwc_fwd_one_pass_kernelI11Bf16IOFp16WLi256ELi20ELi640EEv26Group_norm_nhwc_fwd_params,@function
        .size           _Z35group_norm_nhwc_fwd_one_pass_kernelI11Bf16IOFp16WLi256ELi20ELi640EEv26Group_norm_nhwc_fwd_params,(.L_x_2325 - _Z35group_norm_nhwc_fwd_one_pass_kernelI11Bf16IOFp16WLi256ELi20ELi640EEv26Group_norm_nhwc_fwd_params)
        .other          _Z35group_norm_nhwc_fwd_one_pass_kernelI11Bf16IOFp16WLi256ELi20ELi640EEv26Group_norm_nhwc_fwd_params,@"STO_CUDA_ENTRY STV_DEFAULT"
_Z35group_norm_nhwc_fwd_one_pass_kernelI11Bf16IOFp16WLi256ELi20ELi640EEv26Group_norm_nhwc_fwd_params:
.text._Z35group_norm_nhwc_fwd_one_pass_kernelI11Bf16IOFp16WLi256ELi20ELi640EEv26Group_norm_nhwc_fwd_params:
        /* <DEDUP_REMOVED lines=34> */
.L_x_1707:
        /* <DEDUP_REMOVED lines=211> */
.L_x_1687:
[----:B------:R-:W-:Y:S05]  /*0f50*/  BSYNC B0 ;  /* 0x0000000000007941 */ /* 0x000fea0003800000 */
.L_x_1686:
        /* <DEDUP_REMOVED lines=32> */
.L_x_1690:
[----:B-1----:R-:W2:Y:S04]  /*1160*/  LDG.E.STRONG.GPU R10, desc[UR8][R8.64] ;  /* 0x00000008080a7981 */ /* 0x002ea8000c1ef900 */
[----:B--2---:R-:W-:Y:S01]  /*1170*/  CCTL.IVALL ;  /* 0x00000000ff00798f */ /* 0x004fe20002000000 */
[----:B------:R-:W-:Y:S05]  /*1180*/  YIELD ;  /* 0x0000000000007946 */ /* 0x000fea0003800000 */
[----:B------:R-:W-:-:S13]  /*1190*/  ISETP.NE.AND P1, PT, R10, R15, PT ;  /* 0x0000000f0a00720c */ /* 0x000fda0003f25270 */
[----:B------:R-:W-:Y:S05]  /*11a0*/  @P1 BRA `(.L_x_1690) ;  /* 0xfffffffc00ec1947 */ /* 0x000fea000383ffff */
.L_x_1689:
        /* <DEDUP_REMOVED lines=11> */
.L_x_1692:
        /* <DEDUP_REMOVED lines=63> */
.L_x_1691:
        /* <DEDUP_REMOVED lines=19> */
.L_x_1694:
[----:B------:R-:W-:Y:S05]  /*1780*/  BSYNC B0 ;  /* 0x0000000000007941 */ /* 0x000fea0003800000 */
.L_x_1693:
        /* <DEDUP_REMOVED lines=32> */
.L_x_1688:
        /* <DEDUP_REMOVED lines=68> */
[----:B--2---:R-:W-:-:S02]  /*1dd0*/  HADD2.F32 R24, -RZ, R24.H0_H0 ;  /* 0x20000018ff187230 */ /* 0x004fc40000004100 */
[----:B---3--:R-:W-:Y:S02]  /*1de0*/  HADD2.F32 R0, -RZ, R2.H0_H0 ;  /* 0x20000002ff007230 */ /* 0x008fe40000004100 */
[----:B-----5:R-:W-:-:S03]  /*1df0*/  HADD2.F32 R8, -RZ, R25.H0_H0 ;  /* 0x20000019ff087230 */ /* 0x020fc60000004100 */
[C-C-:B------:R-:W-:Y:S01]  /*1e00*/  FFMA.FTZ R14, R24.reuse, R21, R0.reuse ;  /* 0x00000015180e7223 */ /* 0x140fe20000010000 */
[C-C-:B------:R-:W-:Y:S01]  /*1e10*/  FFMA.FTZ R12, R24.reuse, R13, R0.reuse ;  /* 0x0000000d180c7223 */ /* 0x140fe20000010000 */
[C-C-:B------:R-:W-:Y:S01]  /*1e20*/  FFMA.FTZ R2, R24.reuse, R19, R0.reuse ;  /* 0x0000001318027223 */ /* 0x140fe20000010000 */
[----:B------:R-:W-:Y:S02]  /*1e30*/  HADD2.F32 R26, -RZ, R26.H0_H0 ;  /* 0x2000001aff1a7230 */ /* 0x000fe40000004100 */
[----:B------:R-:W-:-:S03]  /*1e40*/  FFMA.FTZ R0, R24, R23, R0 ;  /* 0x0000001718007223 */ /* 0x000fc60000010000 */
        /* <DEDUP_REMOVED lines=15> */
.L_x_1695:
        /* <DEDUP_REMOVED lines=14> */
.L_x_1697:
[----:B------:R-:W-:Y:S05]  /*2020*/  BSYNC B0 ;  /* 0x0000000000007941 */ /* 0x000fea0003800000 */
.L_x_1696:
        /* <DEDUP_REMOVED lines=11> */
.L_x_1698:
        /* <DEDUP_REMOVED lines=14> */
.L_x_1700:
[----:B------:R-:W-:Y:S05]  /*21c0*/  BSYNC B0 ;  /* 0x0000000000007941 */ /* 0x000fea0003800000 */
.L_x_1699:
        /* <DEDUP_REMOVED lines=11> */
.L_x_1701:
        /* <DEDUP_REMOVED lines=14> */
.L_x_1703:
[----:B------:R-:W-:Y:S05]  /*2360*/  BSYNC B0 ;  /* 0x0000000000007941 */ /* 0x000fea0003800000 */
.L_x_1702:
        /* <DEDUP_REMOVED lines=11> */
.L_x_1704:
        /* <DEDUP_REMOVED lines=13> */
.L_x_1706:
[----:B------:R-:W-:Y:S05]  /*24f0*/  BSYNC B0 ;  /* 0x0000000000007941 */ /* 0x000fea0003800000 */
.L_x_1705:
[----:B---3--:R-:W3:Y:S01]  /*2500*/  LDC R3, c[0x0][0x10] ;  /* 0x00000400ff037b82 */ /* 0x008ee20000000800 */
[----:B------:R-:W-:Y:S02]  /*2510*/  IADD3 R32, R32, 0x1, RZ ;  /* 0x0000000120207810 */ /* 0x000fe40007ffe0ff */
[----:B---3--:R-:W-:-:S04]  /*2520*/  IADD3 R38, R3, R38, RZ ;  /* 0x0000002603267210 */ /* 0x008fc80007ffe0ff */
[----:B------:R-:W-:-:S13]  /*2530*/  ISETP.GE.AND P1, PT, R38, UR4, PT ;  /* 0x0000000426007c0c */ /* 0x000fda000bf26270 */
[----:B------:R-:W-:Y:S05]  /*2540*/  @!P1 BRA `(.L_x_1707) ;  /* 0xffffffdc00349947 */ /* 0x000fea000383ffff */
[----:B------:R-:W-:Y:S05]  /*2550*/  EXIT ;  /* 0x000000000000794d */ /* 0x000fea0003800000 */
.L_x_1708:
        /* <DEDUP_REMOVED lines=10> */
.L_x_2325:


//--------------------- .text._Z35group_norm_nhwc_fwd_one_pass_kernelI11Bf16IOFp16WLi512ELi20ELi640EEv26Group_norm_nhwc_fwd_params --------------------------
	.section	.text._Z35group_norm_nhwc_fwd_one_pass_kernelI11Bf16IOFp16WLi512ELi20ELi640EEv26Group_norm_nhwc_fwd_params,"ax",@progbits
	.align	128
        .global         _Z35group_norm_nhwc_fwd_one_pass_kernelI11Bf16IOFp16WLi512ELi20ELi640EEv26Group_norm_nhwc_fwd_params
        .type           _Z35group_norm_nhwc_fwd_one_pass_kernelI11Bf16IOFp16WLi512ELi20ELi640EEv26Group_norm_nhwc_fwd_params,@function
        .size           _Z35group_norm_nhwc_fwd_one_pass_kernelI11Bf16IOFp16WLi512ELi20ELi640EEv26Group_norm_nhwc_fwd_params,(.L_x_2326 - _Z35group_norm_nhwc_fwd_one_pass_kernelI11Bf16IOFp16WLi512ELi20ELi640EEv26Group_norm_nhwc_fwd_params)
        .other          _Z35group_norm_nhwc_fwd_one_pass_kernelI11Bf16IOFp16WLi512ELi20ELi640EEv26Group_norm_nhwc_fwd_params,@"STO_CUDA_ENTRY STV_DEFAULT"
_Z35group_norm_nhwc_fwd_one_pass_kernelI11Bf16IOFp16WLi512ELi20ELi640EEv26Group_norm_nhwc_fwd_params:
.text._Z35group_norm_nhwc_fwd_one_pass_kernelI11Bf16IOFp16WLi512ELi20ELi640EEv26Group_norm_nhwc_fwd_params:
        /* <DEDUP_REMOVED lines=33> */
.L_x_1742:
        /* <DEDUP_REMOVED lines=310> */
.L_x_1710:
[----:B------:R-:W-:Y:S05]  /*1570*/  BSYNC B0 ;  /* 0x0000000000007941 */ /* 0x000fea0003800000 */
.L_x_1709:
        /* <DEDUP_REMOVED lines=32> */
.L_x_1713:
[----:B-1----:R-:W2:Y:S04]  /*1780*/  LDG.E.STRONG.GPU R12, desc[UR8][R10.64] ;  /* 0x000000080a0c7981 */ /* 0x002ea8000c1ef900 */
[----:B--2---:R-:W-:Y:S01]  /*1790*/  CCTL.IVALL ;  /* 0x00000000ff00798f */ /* 0x004fe20002000000 */
[----:B------:R-:W-:Y:S05]  /*17a0*/  YIELD ;  /* 0x0000000000007946 */ /* 0x000fea0003800000 */
[----:B------:R-:W-:-:S13]  /*17b0*/  ISETP.NE.AND P1, PT, R12, R15, PT ;  /* 0x0000000f0c00720c */ /* 0x000fda0003f25270 */
[----:B------:R-:W-:Y:S05]  /*17c0*/  @P1 BRA `(.L_x_1713) ;  /* 0xfffffffc00ec1947 */ /* 0x000fea000383ffff */
.L_x_1712:
        /* <DEDUP_REMOVED lines=11> */
.L_x_1715:
        /* <DEDUP_REMOVED lines=63> */
.L_x_1714:
        /* <DEDUP_REMOVED lines=19> */
.L_x_1717:
[----:B------:R-:W-:Y:S05]  /*1da0*/  BSYNC B0 ;  /* 0x0000000000007941 */ /* 0x000fea0003800000 */
.L_x_1716:
        /* <DEDUP_REMOVED lines=32> */
.L_x_1711:
        /* <DEDUP_REMOVED lines=110> */
.L_x_1718:
        /* <DEDUP_REMOVED lines=14> */
.L_x_1720:
[----:B------:R-:W-:Y:S05]  /*2770*/  BSYNC B0 ;  /* 0x0000000000007941 */ /* 0x000fea0003800000 */
.L_x_1719:
        /* <DEDUP_REMOVED lines=13> */
.L_x_1721:
        /* <DEDUP_REMOVED lines=14> */
.L_x_1723:
[----:B------:R-:W-:Y:S05]  /*2930*/  BSYNC B0 ;  /* 0x0000000000007941 */ /* 0x000fea0003800000 */
.L_x_1722:
        /* <DEDUP_REMOVED lines=13> */
.L_x_1724:
        /* <DEDUP_REMOVED lines=14> */
.L_x_1726:
[----:B------:R-:W-:Y:S05]  /*2af0*/  BSYNC B0 ;  /* 0x0000000000007941 */ /* 0x000fea0003800000 */
.L_x_1725:
        /* <DEDUP_REMOVED lines=44> */
.L_x_1727:
        /* <DEDUP_REMOVED lines=14> */
.L_x_1729:
[----:B------:R-:W-:Y:S05]  /*2ea0*/  BSYNC B0 ;  /* 0x0000000000007941 */ /* 0x000fea0003800000 */
.L_x_1728:
        /* <DEDUP_REMOVED lines=11> */
.L_x_1730:
        /* <DEDUP_REMOVED lines=14> */
.L_x_1732:
[----:B------:R-:W-:Y:S05]  /*3040*/  BSYNC B0 ;  /* 0x0000000000007941 */ /* 0x000fea0003800000 */
.L_x_1731:
        /* <DEDUP_REMOVED lines=11> */
.L_x_1733:
        /* <DEDUP_REMOVED lines=14> */
.L_x_1735:
[----:B------:R-:W-:Y:S05]  /*31e0*/  BSYNC B0 ;  /* 0x0000000000007941 */ /* 0x000fea0003800000 */
.L_x_1734:
        /* <DEDUP_REMOVED lines=11> */
.L_x_1736:
        /* <DEDUP_REMOVED lines=14> */
.L_x_1738:
[----:B------:R-:W-:Y:S05]  /*3380*/  BSYNC B0 ;  /* 0x0000000000007941 */ /* 0x000fea0003800000 */
.L_x_1737:
        /* <DEDUP_REMOVED lines=11> */
.L_x_1739:
        /* <DEDUP_REMOVED lines=13> */
.L_x_1741:
[----:B------:R-:W-:Y:S05]  /*3510*/  BSYNC B0 ;  /* 0x0000000000007941 */ /* 0x000fea0003800000 */
.L_x_1740:
[----:B----4-:R-:W4:Y:S01]  /*3520*/  LDC R3, c[0x0][0x10] ;  /* 0x00000400ff037b82 */ /* 0x010f220000000800 */
[----:B------:R-:W-:Y:S02]  /*3530*/  IADD3 R28, R28, 0x1, RZ ;  /* 0x000000011c1c7810 */ /* 0x000fe40007ffe0ff */
[----:B----4-:R-:W-:-:S04]  /*3540*/  IADD3 R34, R3, R34, RZ ;  /* 0x0000002203227210 */ /* 0x010fc80007ffe0ff */
[----:B------:R-:W-:-:S13]  /*3550*/  ISETP.GE.AND P1, PT, R34, UR4, PT ;  /* 0x0000000422007c0c */ /* 0x000fda000bf26270 */
[----:B------:R-:W-:Y:S05]  /*3560*/  @!P1 BRA `(.L_x_1742) ;  /* 0xffffffcc00289947 */ /* 0x000fea000383ffff */
[----:B------:R-:W-:Y:S05]  /*3570*/  EXIT ;  /* 0x000000000000794d */ /* 0x000fea0003800000 */
.L_x_1743:
        /* <DEDUP_REMOVED lines=16> */
.L_x_2326:


//--------------------- .text._Z35group_norm_nhwc_fwd_one_pass_kernelI11Fp16IOFp32WLi64ELi20ELi640EEv26Group_norm_nhwc_fwd_params --------------------------
	.section	.text._Z35group_norm_nhwc_fwd_one_pass_kernelI11Fp16IOFp32WLi64ELi20ELi640EEv26Group_norm_nhwc_fwd_params,"ax",@progbits
	.align	128
        .global         _Z35group_norm_nhwc_fwd_one_pass_kernelI11Fp16IOFp32WLi64ELi20ELi640EEv26Group_norm_nhwc_fwd_params
        .type           _Z35group_norm_nhwc_fwd_one_pass_kernelI11Fp16IOFp32WLi64ELi20ELi640EEv26Group_norm_nhwc_fwd_params,@function
        .size           _Z35group_norm_nhwc_fwd_one_pass_kernelI11Fp16IOFp32WLi64ELi20ELi640EEv26Group_norm_nhwc_fwd_params,(.L_x_2327 - _Z35group_norm_nhwc_fwd_one_pass_kernelI11Fp16IOFp32WLi64ELi20ELi640EEv26Group_norm_nhwc_fwd_params)
        .other          _Z35group_norm_nhwc_fwd_one_pass_kernelI11Fp16IOFp32WLi64ELi20ELi640EEv26Group_norm_nhwc_fwd_params,@"STO_CUDA_ENTRY STV_DEFAULT"
_Z35group_norm_nhwc_fwd_one_pass_kernelI11Fp16IOFp32WLi64ELi20ELi640EEv26Group_norm_nhwc_fwd_params:
.text._Z35group_norm_nhwc_fwd_one_pass_kernelI11Fp16IOFp32WLi64ELi20ELi640EEv26Group_norm_nhwc_fwd_params:
        /* <DEDUP_REMOVED lines=31> */
.L_x_1756:
        /* <DEDUP_REMOVED lines=48> */
[----:B------:R-:W-:Y:S01]  /*04f0*/  PRMT R23, RZ, 0x5410, RZ ;  /* 0x00005410ff177816 */ /* 0x000fe200000000ff */
[----:B------:R-:W-:Y:S01]  /*0500*/  BSSY B0, `(.L_x_1744) ;  /* 0x000005d000007945 */ /* 0x000fe20003800000 */
[C---:B------:R-:W-:Y:S02]  /*0510*/  ISETP.GT.AND P1, PT, R2.reuse, 0x1e, PT ;  /* 0x0000001e0200780c */ /* 0x040fe40003f24270 */
[----:B------:R-:W-:Y:S02]  /*0520*/  ISETP.NE.AND P3, PT, R2, RZ, PT ;  /* 0x000000ff0200720c */ /* 0x000fe40003f65270 */
[----:B------:R-:W-:Y:S02]  /*0530*/  ISETP.NE.AND P2, PT, R0, RZ, PT ;  /* 0x000000ff0000720c */ /* 0x000fe40003f45270 */
[----:B--2---:R-:W-:-:S04]  /*0540*/  @P0 PRMT R23, R4, 0x7632, R23 ;  /* 0x0000763204170816 */ /* 0x004fc80000000017 */
[----:B------:R-:W-:-:S05]  /*0550*/  @P0 PRMT R23, R23, 0x5410, R4 ;  /* 0x0000541017170816 */ /* 0x000fca0000000004 */
[--C-:B------:R-:W-:Y:S02]  /*0560*/  HADD2.F32 R7, -RZ, R23.reuse.H0_H0 ;  /* 0x20000017ff077230 */ /* 0x100fe40000004100 */
[----:B------:R-:W-:-:S03]  /*0570*/  HADD2.F32 R6, -RZ, R23.H1_H1 ;  /* 0x30000017ff067230 */ /* 0x000fc60000004100 */
        /* <DEDUP_REMOVED lines=42> */
[----:B0-----:R-:W-:Y:S01]  /*0820*/  FADD.FTZ R21, R29, R10 ;  /* 0x0000000a1d157221 */ /* 0x001fe20000010000 */
        /* <DEDUP_REMOVED lines=42> */
.L_x_1745:
[----:B------:R-:W-:Y:S05]  /*0ad0*/  BSYNC B0 ;  /* 0x0000000000007941 */ /* 0x000fea0003800000 */
.L_x_1744:
        /* <DEDUP_REMOVED lines=30> */
.L_x_1748:
[----:B-1----:R-:W2:Y:S04]  /*0cc0*/  LDG.E.STRONG.GPU R6, desc[UR8][R4.64] ;  /* 0x0000000804067981 */ /* 0x002ea8000c1ef900 */
[----:B--2---:R-:W-:Y:S01]  /*0cd0*/  CCTL.IVALL ;  /* 0x00000000ff00798f */ /* 0x004fe20002000000 */
[----:B------:R-:W-:Y:S05]  /*0ce0*/  YIELD ;  /* 0x0000000000007946 */ /* 0x000fea0003800000 */
[----:B------:R-:W-:-:S13]  /*0cf0*/  ISETP.NE.AND P1, PT, R6, R15, PT ;  /* 0x0000000f0600720c */ /* 0x000fda0003f25270 */
[----:B------:R-:W-:Y:S05]  /*0d00*/  @P1 BRA `(.L_x_1748) ;  /* 0xfffffffc00ec1947 */ /* 0x000fea000383ffff */
.L_x_1747:
        /* <DEDUP_REMOVED lines=11> */
.L_x_1750:
        /* <DEDUP_REMOVED lines=17> */
[----:B------:R-:W2:Y:S01]  /*0ed0*/  @!P5 LDC R8, c[0x0][0x10] ;  /* 0x00000400ff08db82 */ /* 0x000ea20000000800 */
[----:B------:R-:W-:Y:S01]  /*0ee0*/  @!P5 LOP3.LUT R15, R16, 0x1, RZ, 0xc0, !PT ;  /* 0x00000001100fd812 */ /* 0x000fe200078ec0ff */
[----:B------:R-:W3:Y:S06]  /*0ef0*/  @!P3 S2R R10, SR_CTAID.Y ;  /* 0x00000000000ab919 */ /* 0x000eec0000002600 */
[----:B------:R-:W4:Y:S01]  /*0f00*/  @!P3 LDC.64 R28, c[0x0][0x248] ;  /* 0x00009200ff1cbb82 */ /* 0x000f220000000a00 */
[----:B--2---:R-:W-:-:S04]  /*0f10*/  @!P5 IMAD R15, R8, R15, RZ ;  /* 0x0000000f080fd224 */ /* 0x004fc800078e02ff */
[----:B------:R-:W-:Y:S02]  /*0f20*/  @!P5 IMAD R15, R15, R12, RZ ;  /* 0x0000000c0f0fd224 */ /* 0x000fe400078e02ff */
[----:B-1----:R-:W-:Y:S02]  /*0f30*/  @!P5 IMAD R11, R11, R8, R6 ;  /* 0x000000080b0bd224 */ /* 0x002fe400078e0206 */
[----:B------:R-:W1:Y:S01]  /*0f40*/  @!P5 LDC.64 R6, c[0x0][0x248] ;  /* 0x00009200ff06db82 */ /* 0x000e620000000a00 */
[----:B------:R-:W-:-:S07]  /*0f50*/  @!P5 SHF.L.U32 R15, R15, 0x1, RZ ;  /* 0x000000010f0fd819 */ /* 0x000fce00000006ff */
[----:B------:R-:W2:Y:S01]  /*0f60*/  @!P3 LDC R8, c[0x0][0x10] ;  /* 0x00000400ff08bb82 */ /* 0x000ea20000000800 */
[----:B-1----:R-:W-:Y:S01]  /*0f70*/  @!P5 IMAD.WIDE R6, R15, 0x4, R6 ;  /* 0x000000040f06d825 */ /* 0x002fe200078e0206 */
[----:B------:R-:W-:-:S03]  /*0f80*/  @!P3 LOP3.LUT R15, R16, 0x1, RZ, 0xc0, !PT ;  /* 0x00000001100fb812 */ /* 0x000fc600078ec0ff */
[----:B------:R-:W-:Y:S01]  /*0f90*/  @!P5 IMAD.WIDE.U32 R6, R11, 0x8, R6 ;  /* 0x000000080b06d825 */ /* 0x000fe200078e0006 */
[----:B------:R-:W-:-:S03]  /*0fa0*/  IADD3 R11, R13, 0x3, RZ ;  /* 0x000000030d0b7810 */ /* 0x000fc60007ffe0ff */
[----:B--2---:R-:W-:Y:S01]  /*0fb0*/  @!P3 IMAD R15, R8, R15, RZ ;  /* 0x0000000f080fb224 */ /* 0x004fe200078e02ff */
[----:B------:R-:W-:Y:S01]  /*0fc0*/  ISETP.EQ.OR P1, PT, R11, UR7, P2 ;  /* 0x000000070b007c0c */ /* 0x000fe20009722670 */
[----:B---3--:R-:W-:Y:S01]  /*0fd0*/  @!P3 IMAD R9, R9, R8, R10 ;  /* 0x000000080909b224 */ /* 0x008fe200078e020a */
[----:B------:R-:W2:Y:S01]  /*0fe0*/  @!P5 LDG.E.64 R6, desc[UR8][R6.64] ;  /* 0x000000080606d981 */ /* 0x000ea2000c1e1b00 */
[----:B------:R-:W-:-:S05]  /*0ff0*/  @!P3 IMAD R15, R15, R12, RZ ;  /* 0x0000000c0f0fb224 */ /* 0x000fca00078e02ff */
[----:B------:R-:W-:-:S05]  /*1000*/  @!P3 SHF.L.U32 R15, R15, 0x1, RZ ;  /* 0x000000010f0fb819 */ /* 0x000fca00000006ff */
[----:B------:R-:W1:Y:S01]  /*1010*/  @!P1 S2R R8, SR_CTAID.Y ;  /* 0x0000000000089919 */ /* 0x000e620000002600 */
[----:B----4-:R-:W-:-:S04]  /*1020*/  @!P3 IMAD.WIDE R28, R15, 0x4, R28 ;  /* 0x000000040f1cb825 */ /* 0x010fc800078e021c */
[----:B------:R-:W-:Y:S02]  /*1030*/  @!P3 IMAD.WIDE.U32 R28, R9, 0x8, R28 ;  /* 0x00000008091cb825 */ /* 0x000fe400078e001c */
[----:B------:R-:W1:Y:S02]  /*1040*/  @!P1 LDC R9, c[0x0][0x10] ;  /* 0x00000400ff099b82 */ /* 0x000e640000000800 */
[----:B-1----:R-:W-:Y:S02]  /*1050*/  @!P1 IMAD R11, R11, R9, R8 ;  /* 0x000000090b0b9224 */ /* 0x002fe400078e0208 */
[----:B0-----:R-:W-:Y:S01]  /*1060*/  @!P4 FADD.FTZ R20, R20, R4 ;  /* 0x000000041414c221 */ /* 0x001fe20000010000 */
[----:B------:R-:W-:-:S05]  /*1070*/  @!P1 LOP3.LUT R4, R16, 0x1, RZ, 0xc0, !PT ;  /* 0x0000000110049812 */ /* 0x000fca00078ec0ff */
[----:B------:R-:W-:Y:S02]  /*1080*/  @!P1 IMAD R15, R9, R4, RZ ;  /* 0x00000004090f9224 */ /* 0x000fe400078e02ff */
[----:B------:R-:W0:Y:S02]  /*1090*/  @!P1 LDC.64 R8, c[0x0][0x248] ;  /* 0x00009200ff089b82 */ /* 0x000e240000000a00 */
[----:B------:R-:W-:-:S05]  /*10a0*/  @!P1 IMAD R15, R15, R12, RZ ;  /* 0x0000000c0f0f9224 */ /* 0x000fca00078e02ff */
[----:B------:R-:W-:-:S05]  /*10b0*/  @!P1 SHF.L.U32 R15, R15, 0x1, RZ ;  /* 0x000000010f0f9819 */ /* 0x000fca00000006ff */
[----:B0-----:R-:W-:-:S04]  /*10c0*/  @!P1 IMAD.WIDE R8, R15, 0x4, R8 ;  /* 0x000000040f089825 */ /* 0x001fc800078e0208 */
[----:B------:R-:W-:Y:S02]  /*10d0*/  @!P1 IMAD.WIDE.U32 R10, R11, 0x8, R8 ;  /* 0x000000080b0a9825 */ /* 0x000fe400078e0008 */
[----:B------:R-:W3:Y:S04]  /*10e0*/  @!P3 LDG.E.64 R8, desc[UR8][R28.64] ;  /* 0x000000081c08b981 */ /* 0x000ee8000c1e1b00 */
[----:B------:R-:W4:Y:S01]  /*10f0*/  @!P1 LDG.E.64 R10, desc[UR8][R10.64] ;  /* 0x000000080a0a9981 */ /* 0x000f22000c1e1b00 */
[----:B------:R-:W-:Y:S01]  /*1100*/  IADD3 R14, R14, -0x4, RZ ;  /* 0xfffffffc0e0e7810 */ /* 0x000fe20007ffe0ff */
[----:B------:R-:W-:-:S03]  /*1110*/  @!P4 FADD.FTZ R21, R21, R5 ;  /* 0x000000051515c221 */ /* 0x000fc60000010000 */
[----:B------:R-:W-:Y:S02]  /*1120*/  ISETP.NE.AND P4, PT, R14, RZ, PT ;  /* 0x000000ff0e00720c */ /* 0x000fe40003f85270 */
[----:B------:R-:W-:Y:S01]  /*1130*/  IADD3 R13, R13, 0x4, RZ ;  /* 0x000000040d0d7810 */ /* 0x000fe20007ffe0ff */
[----:B--2---:R-:W-:Y:S01]  /*1140*/  @!P5 FADD.FTZ R20, R20, R6 ;  /* 0x000000061414d221 */ /* 0x004fe20000010000 */
[----:B------:R-:W-:-:S03]  /*1150*/  @!P5 FADD.FTZ R21, R21, R7 ;  /* 0x000000071515d221 */ /* 0x000fc60000010000 */
[----:B---3--:R-:W-:Y:S01]  /*1160*/  @!P3 FADD.FTZ R20, R20, R8 ;  /* 0x000000081414b221 */ /* 0x008fe20000010000 */
[----:B------:R-:W-:-:S03]  /*1170*/  @!P3 FADD.FTZ R21, R21, R9 ;  /* 0x000000091515b221 */ /* 0x000fc60000010000 */
[----:B----4-:R-:W-:Y:S01]  /*1180*/  @!P1 FADD.FTZ R20, R20, R10 ;  /* 0x0000000a14149221 */ /* 0x010fe20000010000 */
[----:B------:R-:W-:Y:S01]  /*1190*/  @!P1 FADD.FTZ R21, R21, R11 ;  /* 0x0000000b15159221 */ /* 0x000fe20000010000 */
[----:B------:R-:W-:Y:S06]  /*11a0*/  @P4 BRA `(.L_x_1750) ;  /* 0xfffffffc00044947 */ /* 0x000fec000383ffff */
.L_x_1749:
        /* <DEDUP_REMOVED lines=19> */
.L_x_1752:
[----:B------:R-:W-:Y:S05]  /*12e0*/  BSYNC B0 ;  /* 0x0000000000007941 */ /* 0x000fea0003800000 */
.L_x_1751:
[----:B------:R-:W-:Y:S05]  /*12f0*/  @!P3 BRA `(.L_x_1746) ;  /* 0x00000000007cb947 */ /* 0x000fea0003800000 */
[C---:B------:R-:W-:Y:S02]  /*1300*/  IADD3 R8, R13.reuse, 0x2, RZ ;  /* 0x000000020d087810 */ /* 0x040fe40007ffe0ff */
[----:B------:R-:W-:Y:S02]  /*1310*/  IADD3 R14, R13, 0x1, RZ ;  /* 0x000000010d0e7810 */ /* 0x000fe40007ffe0ff */
[----:B------:R-:W-:Y:S02]  /*1320*/  ISETP.EQ.OR P1, PT, R8, UR7, P2 ;  /* 0x0000000708007c0c */ /* 0x000fe40009722670 */
[----:B------:R-:W-:Y:S02]  /*1330*/  ISETP.EQ.OR P3, PT, R14, UR7, P2 ;  /* 0x000000070e007c0c */ /* 0x000fe40009762670 */
[----:B------:R-:W-:-:S11]  /*1340*/  ISETP.EQ.OR P1, PT, R6, 0x2, P1 ;  /* 0x000000020600780c */ /* 0x000fd60000f22670 */
[----:B------:R-:W1:Y:S01]  /*1350*/  @!P3 LDC R13, c[0x0][0x10] ;  /* 0x00000400ff0dbb82 */ /* 0x000e620000000800 */
[C---:B------:R-:W-:Y:S01]  /*1360*/  @!P3 LOP3.LUT R4, R16.reuse, 0x1, RZ, 0xc0, !PT ;  /* 0x000000011004b812 */ /* 0x040fe200078ec0ff */
[----:B------:R-:W2:Y:S01]  /*1370*/  @!P3 S2R R11, SR_CTAID.Y ;  /* 0x00000000000bb919 */ /* 0x000ea20000002600 */
[----:B------:R-:W-:Y:S01]  /*1380*/  @!P1 LOP3.LUT R6, R16, 0x1, RZ, 0xc0, !PT ;  /* 0x0000000110069812 */ /* 0x000fe200078ec0ff */
[----:B------:R-:W3:Y:S04]  /*1390*/  @!P1 S2R R10, SR_CTAID.Y ;  /* 0x00000000000a9919 */ /* 0x000ee80000002600 */
[----:B------:R-:W4:Y:S01]  /*13a0*/  @!P1 LDC R9, c[0x0][0x10] ;  /* 0x00000400ff099b82 */ /* 0x000f220000000800 */
[----:B-1----:R-:W-:-:S07]  /*13b0*/  @!P3 IMAD R15, R13, R4, RZ ;  /* 0x000000040d0fb224 */ /* 0x002fce00078e02ff */
[----:B------:R-:W1:Y:S01]  /*13c0*/  @!P3 LDC.64 R4, c[0x0][0x248] ;  /* 0x00009200ff04bb82 */ /* 0x000e620000000a00 */
[----:B------:R-:W-:Y:S02]  /*13d0*/  @!P3 IMAD R15, R15, R12, RZ ;  /* 0x0000000c0f0fb224 */ /* 0x000fe400078e02ff */
[----:B----4-:R-:W-:-:S03]  /*13e0*/  @!P1 IMAD R7, R9, R6, RZ ;  /* 0x0000000609079224 */ /* 0x010fc600078e02ff */
[----:B------:R-:W-:Y:S01]  /*13f0*/  @!P3 SHF.L.U32 R15, R15, 0x1, RZ ;  /* 0x000000010f0fb819 */ /* 0x000fe200000006ff */
[----:B--2---:R-:W-:Y:S02]  /*1400*/  @!P3 IMAD R11, R14, R13, R11 ;  /* 0x0000000d0e0bb224 */ /* 0x004fe400078e020b */
[----:B------:R-:W-:Y:S02]  /*1410*/  @!P1 IMAD R12, R7, R12, RZ ;  /* 0x0000000c070c9224 */ /* 0x000fe400078e02ff */
[----:B------:R-:W2:Y:S01]  /*1420*/  @!P1 LDC.64 R6, c[0x0][0x248] ;  /* 0x00009200ff069b82 */ /* 0x000ea20000000a00 */
[----:B---3--:R-:W-:Y:S02]  /*1430*/  @!P1 IMAD R9, R8, R9, R10 ;  /* 0x0000000908099224 */ /* 0x008fe400078e020a */
[----:B-1----:R-:W-:Y:S01]  /*1440*/  @!P3 IMAD.WIDE R4, R15, 0x4, R4 ;  /* 0x000000040f04b825 */ /* 0x002fe200078e0204 */
[----:B------:R-:W-:-:S03]  /*1450*/  @!P1 SHF.L.U32 R15, R12, 0x1, RZ ;  /* 0x000000010c0f9819 */ /* 0x000fc600000006ff */
[----:B------:R-:W-:-:S04]  /*1460*/  @!P3 IMAD.WIDE.U32 R4, R11, 0x8, R4 ;  /* 0x000000080b04b825 */ /* 0x000fc800078e0004 */
[----:B--2---:R-:W-:Y:S02]  /*1470*/  @!P1 IMAD.WIDE R6, R15, 0x4, R6 ;  /* 0x000000040f069825 */ /* 0x004fe400078e0206 */
[----:B------:R-:W0:Y:S02]  /*1480*/  @!P3 LDG.E.64 R4, desc[UR8][R4.64] ;  /* 0x000000080404b981 */ /* 0x000e24000c1e1b00 */
[----:B------:R-:W-:-:S06]  /*1490*/  @!P1 IMAD.WIDE.U32 R6, R9, 0x8, R6 ;  /* 0x0000000809069825 */ /* 0x000fcc00078e0006 */
[----:B------:R-:W2:Y:S01]  /*14a0*/  @!P1 LDG.E.64 R6, desc[UR8][R6.64] ;  /* 0x0000000806069981 */ /* 0x000ea2000c1e1b00 */
[----:B0-----:R-:W-:Y:S01]  /*14b0*/  @!P3 FADD.FTZ R20, R20, R4 ;  /* 0x000000041414b221 */ /* 0x001fe20000010000 */
[----:B------:R-:W-:-:S03]  /*14c0*/  @!P3 FADD.FTZ R21, R21, R5 ;  /* 0x000000051515b221 */ /* 0x000fc60000010000 */
[----:B--2---:R-:W-:Y:S01]  /*14d0*/  @!P1 FADD.FTZ R20, R20, R6 ;  /* 0x0000000614149221 */ /* 0x004fe20000010000 */
[----:B------:R-:W-:-:S07]  /*14e0*/  @!P1 FADD.FTZ R21, R21, R7 ;  /* 0x0000000715159221 */ /* 0x000fce0000010000 */
.L_x_1746:
        /* <DEDUP_REMOVED lines=25> */
[----:B------:R-:W-:Y:S01]  /*1680*/  MOV R3, 0x3f800000 ;  /* 0x3f80000000037802 */ /* 0x000fe20000000f00 */
[----:B-1----:R-:W-:-:S02]  /*1690*/  HADD2.F32 R7, -RZ, R23.H1_H1 ;  /* 0x30000017ff077230 */ /* 0x002fc40000004100 */
[----:B------:R-:W1:Y:S01]  /*16a0*/  LDS.64 R12, [UR5+0xc0] ;  /* 0x0000c005ff0c7984 */ /* 0x000e620008000a00 */
[----:B------:R-:W-:Y:S02]  /*16b0*/  HADD2.F32 R23, -RZ, R23.H0_H0 ;  /* 0x20000017ff177230 */ /* 0x000fe40000004100 */
        /* <DEDUP_REMOVED lines=25> */
.L_x_1753:
[----:B------:R-:W-:Y:S04]  /*1850*/  BSSY B0, `(.L_x_1754) ;  /* 0x000000e000007945 */ /* 0x000fe80003800000 */
[----:B------:R-:W-:Y:S05]  /*1860*/  @!P0 BRA `(.L_x_1755) ;  /* 0x0000000000308947 */ /* 0x000fea0003800000 */
[----:B------:R-:W-:Y:S01]  /*1870*/  SHF.R.S32.HI R3, RZ, 0x1f, R18 ;  /* 0x0000001fff037819 */ /* 0x000fe20000011412 */
[----:B------:R-:W-:Y:S01]  /*1880*/  ULDC.64 UR12, c[0x0][0x270] ;  /* 0x00009c00000c7ab9 */ /* 0x000fe20000000a00 */
[----:B------:R-:W-:Y:S02]  /*1890*/  MOV R25, R27 ;  /* 0x0000001b00197202 */ /* 0x000fe40000000f00 */
[----:B------:R-:W-:Y:S01]  /*18a0*/  F2FP.F16.F32.PACK_AB R5, R5, R4 ;  /* 0x000000040505723e */ /* 0x000fe200000000ff */
        /* <DEDUP_REMOVED lines=8> */
.L_x_1755:
[----:B------:R-:W-:Y:S05]  /*1930*/  BSYNC B0 ;  /* 0x0000000000007941 */ /* 0x000fea0003800000 */
.L_x_1754:
[----:B------:R-:W2:Y:S01]  /*1940*/  LDC R4, c[0x0][0x10] ;  /* 0x00000400ff047b82 */ /* 0x000ea20000000800 */
[----:B------:R-:W-:Y:S02]  /*1950*/  IADD3 R16, R16, 0x1, RZ ;  /* 0x0000000110107810 */ /* 0x000fe40007ffe0ff */
[----:B--2---:R-:W-:-:S04]  /*1960*/  IADD3 R19, R4, R19, RZ ;  /* 0x0000001304137210 */ /* 0x004fc80007ffe0ff */
[----:B------:R-:W-:-:S13]  /*1970*/  ISETP.GE.AND P1, PT, R19, UR4, PT ;  /* 0x0000000413007c0c */ /* 0x000fda000bf26270 */
[----:B------:R-:W-:Y:S05]  /*1980*/  @!P1 BRA `(.L_x_1756) ;  /* 0xffffffe800189947 */ /* 0x000fea000383ffff */
[----:B------:R-:W-:Y:S05]  /*1990*/  EXIT ;  /* 0x000000000000794d */ /* 0x000fea0003800000 */
.L_x_1757:
        /* <DEDUP_REMOVED lines=14> */
.L_x_2327:


//--------------------- .text._Z35group_norm_nhwc_fwd_one_pass_kernelI11Fp16IOFp32WLi128ELi20ELi640EEv26Group_norm_nhwc_fwd_params --------------------------
	.section	.text._Z35group_norm_nhwc_fwd_one_pass_kernelI11Fp16IOFp32WLi128ELi20ELi640EEv26Group_norm_nhwc_fwd_params,"ax",@progbits
	.align	128
        .global         _Z35group_norm_nhwc_fwd_one_pass_kernelI11Fp16IOFp32WLi128ELi20ELi640EEv26Group_norm_nhwc_fwd_params
        .type           _Z35group_norm_nhwc_fwd_one_pass_kernelI11Fp16IOFp32WLi128ELi20ELi640EEv26Group_norm_nhwc_fwd_params,@function
        .size           _Z35group_norm_nhwc_fwd_one_pass_kernelI11Fp16IOFp32WLi128ELi20ELi640EEv26Group_norm_nhwc_fwd_params,(.L_x_2328 - _Z35group_norm_nhwc_fwd_one_pass_kernelI11Fp16IOFp32WLi128ELi20ELi640EEv26Group_norm_nhwc_fwd_params)
        .other          _Z35group_norm_nhwc_fwd_one_pass_kernelI11Fp16IOFp32WLi128ELi20ELi640EEv26Group_norm_nhwc_fwd_params,@"STO_CUDA_ENTRY STV_DEFAULT"
_Z35group_norm_nhwc_fwd_one_pass_kernelI11Fp16IOFp32WLi128ELi20ELi640EEv26Group_norm_nhwc_fwd_params:
.text._Z35group_norm_nhwc_fwd_one_pass_kernelI11Fp16IOFp32WLi128ELi20ELi640EEv26Group_norm_nhwc_fwd_params:
        /* <DEDUP_REMOVED lines=31> */
.L_x_1773:
        /* <DEDUP_REMOVED lines=70> */
[----:B------:R-:W-:Y:S01]  /*0650*/  ISETP.NE.AND P2, PT, R0, RZ, PT ;  /* 0x000000ff0000720c */ /* 0x000fe20003f45270 */
[----:B--2---:R-:W-:-:S02]  /*0660*/  HADD2.F32 R9, -RZ, R17.H1_H1 ;  /* 0x30000011ff097230 */ /* 0x004fc40000004100 */
[----:B------:R-:W-:Y:S02]  /*0670*/  HADD2.F32 R8, -RZ, R17.H0_H0 ;  /* 0x20000011ff087230 */ /* 0x000fe40000004100 */
[--C-:B---3--:R-:W-:Y:S02]  /*0680*/  HADD2.F32 R13, -RZ, R16.reuse.H1_H1 ;  /* 0x30000010ff0d7230 */ /* 0x108fe40000004100 */
[----:B------:R-:W-:Y:S01]  /*0690*/  FMUL.FTZ R11, R9, R9 ;  /* 0x00000009090b7220 */ /* 0x000fe20000410000 */
[----:B------:R-:W-:Y:S02]  /*06a0*/  HADD2.F32 R10, -RZ, R16.H0_H0 ;  /* 0x20000010ff0a7230 */ /* 0x000fe40000004100 */
[C---:B------:R-:W-:Y:S01]  /*06b0*/  FADD.FTZ R9, R8.reuse, R9 ;  /* 0x0000000908097221 */ /* 0x040fe20000010000 */
[----:B------:R-:W-:Y:S01]  /*06c0*/  FMUL.FTZ R15, R13, R13 ;  /* 0x0000000d0d0f7220 */ /* 0x000fe20000410000 */
[----:B------:R-:W-:Y:S01]  /*06d0*/  FFMA.FTZ R11, R8, R8, R11 ;  /* 0x00000008080b7223 */ /* 0x000fe2000001000b */
[C---:B------:R-:W-:Y:S01]  /*06e0*/  FADD.FTZ R8, R10.reuse, R13 ;  /* 0x0000000d0a087221 */ /* 0x040fe20000010000 */
[----:B------:R-:W-:Y:S01]  /*06f0*/  FADD.FTZ R9, RZ, R9 ;  /* 0x00000009ff097221 */ /* 0x000fe20000010000 */
[----:B------:R-:W-:Y:S01]  /*0700*/  FFMA.FTZ R10, R10, R10, R15 ;  /* 0x0000000a0a0a7223 */ /* 0x000fe2000001000f */
[----:B------:R-:W-:-:S02]  /*0710*/  FADD.FTZ R11, RZ, R11 ;  /* 0x0000000bff0b7221 */ /* 0x000fc40000010000 */
[----:B------:R-:W-:Y:S02]  /*0720*/  FADD.FTZ R8, R9, R8 ;  /* 0x0000000809087221 */ /* 0x000fe40000010000 */
[----:B------:R-:W-:-:S03]  /*0730*/  FADD.FTZ R10, R11, R10 ;  /* 0x0000000a0b0a7221 */ /* 0x000fc60000010000 */
        /* <DEDUP_REMOVED lines=80> */
.L_x_1759:
[----:B------:R-:W-:Y:S05]  /*0c40*/  BSYNC B0 ;  /* 0x0000000000007941 */ /* 0x000fea0003800000 */
.L_x_1758:
        /* <DEDUP_REMOVED lines=12> */
[CC--:B-1----:R-:W-:Y:S02]  /*0d10*/  IMAD R9, R8.reuse, R11.reuse, RZ ;  /* 0x0000000b08097224 */ /* 0x0c2fe400078e02ff */
[----:B------:R-:W-:Y:S02]  /*0d20*/  IMAD R15, R8, R11, RZ ;  /* 0x0000000b080f7224 */ /* 0x000fe400078e02ff */
        /* <DEDUP_REMOVED lines=15> */
[----:B-1----:R-:W-:-:S05]  /*0e20*/  LOP3.LUT R6, R18, 0x1, RZ, 0xc0, !PT ;  /* 0x0000000112067812 */ /* 0x002fca00078ec0ff */
[----:B------:R-:W-:-:S04]  /*0e30*/  IMAD R11, R6, R11, R12 ;  /* 0x0000000b060b7224 */ /* 0x000fc800078e020c */
[----:B------:R-:W-:-:S07]  /*0e40*/  IMAD.WIDE.U32 R4, R11, 0x4, R4 ;  /* 0x000000040b047825 */ /* 0x000fce00078e0004 */
.L_x_1762:
[----:B------:R-:W2:Y:S04]  /*0e50*/  LDG.E.STRONG.GPU R6, desc[UR8][R4.64] ;  /* 0x0000000804067981 */ /* 0x000ea8000c1ef900 */
[----:B--2---:R-:W-:Y:S01]  /*0e60*/  CCTL.IVALL ;  /* 0x00000000ff00798f */ /* 0x004fe20002000000 */
[----:B------:R-:W-:Y:S05]  /*0e70*/  YIELD ;  /* 0x0000000000007946 */ /* 0x000fea0003800000 */
[----:B------:R-:W-:-:S13]  /*0e80*/  ISETP.NE.AND P1, PT, R6, R15, PT ;  /* 0x0000000f0600720c */ /* 0x000fda0003f25270 */
[----:B------:R-:W-:Y:S05]  /*0e90*/  @P1 BRA `(.L_x_1762) ;  /* 0xfffffffc00ec1947 */ /* 0x000fea000383ffff */
.L_x_1761:
        /* <DEDUP_REMOVED lines=11> */
.L_x_1764:
        /* <DEDUP_REMOVED lines=63> */
.L_x_1763:
[----:B------:R-:W-:-:S13]  /*1340*/  LOP3.LUT P1, R4, R10, 0x3, RZ, 0xc0, !PT ;  /* 0x000000030a047812 */ /* 0x000fda000782c0ff */
[----:B------:R-:W-:Y:S05]  /*1350*/  @!P1 BRA `(.L_x_1760) ;  /* 0x0000000000cc9947 */ /* 0x000fea0003800000 */
[----:B------:R-:W-:Y:S01]  /*1360*/  ISETP.EQ.OR P1, PT, R11, UR7, P2 ;  /* 0x000000070b007c0c */ /* 0x000fe20009722670 */
[----:B------:R-:W-:Y:S01]  /*1370*/  BSSY B0, `(.L_x_1765) ;  /* 0x0000010000007945 */ /* 0x000fe20003800000 */
[----:B------:R-:W-:-:S11]  /*1380*/  ISETP.NE.AND P3, PT, R4, 0x1, PT ;  /* 0x000000010400780c */ /* 0x000fd60003f65270 */
[----:B------:R-:W-:Y:S05]  /*1390*/  @P1 BRA `(.L_x_1766) ;  /* 0x0000000000341947 */ /* 0x000fea0003800000 */
[----:B-1----:R-:W1:Y:S01]  /*13a0*/  S2R R6, SR_CTAID.Y ;  /* 0x0000000000067919 */ /* 0x002e620000002600 */
        /* <DEDUP_REMOVED lines=12> */
.L_x_1766:
[----:B------:R-:W-:Y:S05]  /*1470*/  BSYNC B0 ;  /* 0x0000000000007941 */ /* 0x000fea0003800000 */
.L_x_1765:
[----:B------:R-:W-:Y:S05]  /*1480*/  @!P3 BRA `(.L_x_1760) ;  /* 0x000000000080b947 */ /* 0x000fea0003800000 */
[C---:B------:R-:W-:Y:S02]  /*1490*/  IADD3 R4, R11.reuse, 0x1, RZ ;  /* 0x000000010b047810 */ /* 0x040fe40007ffe0ff */
[----:B------:R-:W-:Y:S02]  /*14a0*/  IADD3 R12, R11, 0x2, RZ ;  /* 0x000000020b0c7810 */ /* 0x000fe40007ffe0ff */
[----:B------:R-:W-:Y:S02]  /*14b0*/  ISETP.EQ.OR P3, PT, R4, UR7, P2 ;  /* 0x0000000704007c0c */ /* 0x000fe40009762670 */
[----:B------:R-:W-:Y:S02]  /*14c0*/  LOP3.LUT R5, R10, 0x3, RZ, 0xc0, !PT ;  /* 0x000000030a057812 */ /* 0x000fe400078ec0ff */
[----:B------:R-:W-:-:S04]  /*14d0*/  ISETP.EQ.OR P1, PT, R12, UR7, P2 ;  /* 0x000000070c007c0c */ /* 0x000fc80009722670 */
[----:B------:R-:W-:-:S05]  /*14e0*/  ISETP.EQ.OR P1, PT, R5, 0x2, P1 ;  /* 0x000000020500780c */ /* 0x000fca0000f22670 */
[----:B-1----:R-:W1:Y:S01]  /*14f0*/  @!P3 S2R R13, SR_CTAID.Y ;  /* 0x00000000000db919 */ /* 0x002e620000002600 */
[----:B------:R-:W1:Y:S01]  /*1500*/  @!P3 LDC R9, c[0x0][0x10] ;  /* 0x00000400ff09bb82 */ /* 0x000e620000000800 */
[----:B------:R-:W-:-:S06]  /*1510*/  @!P3 LOP3.LUT R8, R18, 0x1, RZ, 0xc0, !PT ;  /* 0x000000011208b812 */ /* 0x000fcc00078ec0ff */
[----:B------:R-:W2:Y:S01]  /*1520*/  @!P1 S2R R11, SR_CTAID.Y ;  /* 0x00000000000b9919 */ /* 0x000ea20000002600 */
[----:B------:R-:W3:Y:S01]  /*1530*/  @!P1 LDC R14, c[0x0][0x10] ;  /* 0x00000400ff0e9b82 */ /* 0x000ee20000000800 */
[----:B------:R-:W-:-:S07]  /*1540*/  @!P1 LOP3.LUT R15, R18, 0x1, RZ, 0xc0, !PT ;  /* 0x00000001120f9812 */ /* 0x000fce00078ec0ff */
        /* <DEDUP_REMOVED lines=20> */
.L_x_1760:
        /* <DEDUP_REMOVED lines=22> */
[----:B------:R-:W-:Y:S01]  /*17f0*/  MOV R3, 0x3f800000 ;  /* 0x3f80000000037802 */ /* 0x000fe20000000f00 */
[----:B-1----:R-:W-:-:S02]  /*1800*/  HADD2.F32 R7, -RZ, R17.H0_H0 ;  /* 0x20000011ff077230 */ /* 0x002fc40000004100 */
[----:B------:R-:W1:Y:S01]  /*1810*/  LDS.64 R12, [UR5+0xc0] ;  /* 0x0000c005ff0c7984 */ /* 0x000e620008000a00 */
[----:B------:R-:W-:Y:S02]  /*1820*/  HADD2.F32 R17, -RZ, R17.H1_H1 ;  /* 0x30000011ff117230 */ /* 0x000fe40000004100 */
[--C-:B------:R-:W-:Y:S02]  /*1830*/  HADD2.F32 R11, -RZ, R16.reuse.H0_H0 ;  /* 0x20000010ff0b7230 */ /* 0x100fe40000004100 */
[----:B------:R-:W-:Y:S02]  /*1840*/  HADD2.F32 R15, -RZ, R16.H1_H1 ;  /* 0x30000010ff0f7230 */ /* 0x000fe40000004100 */
[----:B-1----:R-:W-:-:S04]  /*1850*/  FMUL.FTZ R12, R12, UR6 ;  /* 0x000000060c0c7c20 */ /* 0x002fc80008410000 */
[----:B------:R-:W-:Y:S01]  /*1860*/  FMUL.FTZ R14, R12, R12 ;  /* 0x0000000c0c0e7220 */ /* 0x000fe20000410000 */
[--C-:B------:R-:W-:Y:S01]  /*1870*/  FADD.FTZ R6, R7, -R12.reuse ;  /* 0x8000000c07067221 */ /* 0x100fe20000010000 */
[--C-:B------:R-:W-:Y:S01]  /*1880*/  FADD.FTZ R10, R17, -R12.reuse ;  /* 0x8000000c110a7221 */ /* 0x100fe20000010000 */
[----:B------:R-:W-:Y:S01]  /*1890*/  FADD.FTZ R16, R15, -R12 ;  /* 0x8000000c0f107221 */ /* 0x000fe20000010000 */
        /* <DEDUP_REMOVED lines=27> */
.L_x_1767:
[----:B------:R-:W-:Y:S04]  /*1a50*/  BSSY B0, `(.L_x_1768) ;  /* 0x000000f000007945 */ /* 0x000fe80003800000 */
[----:B------:R-:W-:Y:S05]  /*1a60*/  @!P0 BRA `(.L_x_1769) ;  /* 0x0000000000348947 */ /* 0x000fea0003800000 */
[----:B------:R-:W-:Y:S01]  /*1a70*/  SHF.R.S32.HI R7, RZ, 0x1f, R22 ;  /* 0x0000001fff077819 */ /* 0x000fe20000011416 */
[----:B------:R-:W-:Y:S01]  /*1a80*/  ULDC.64 UR12, c[0x0][0x270] ;  /* 0x00009c00000c7ab9 */ /* 0x000fe20000000a00 */
[----:B------:R-:W-:Y:S02]  /*1a90*/  MOV R4, R26 ;  /* 0x0000001a00047202 */ /* 0x000fe40000000f00 */
[----:B------:R-:W-:Y:S01]  /*1aa0*/  MOV R5, R29 ;  /* 0x0000001d00057202 */ /* 0x000fe20000000f00 */
[----:B------:R-:W-:Y:S01]  /*1ab0*/  IMAD R7, R7, UR12, RZ ;  /* 0x0000000c07077c24 */ /* 0x000fe2000f8e02ff */
[----:B------:R-:W-:Y:S01]  /*1ac0*/  F2FP.F16.F32.PACK_AB R11, R12, R11 ;  /* 0x0000000b0c0b723e */ /* 0x000fe200000000ff */
[----:B------:R-:W-:-:S04]  /*1ad0*/  IMAD.WIDE.U32 R4, R22, UR12, R4 ;  /* 0x0000000c16047c25 */ /* 0x000fc8000f8e0004 */
[----:B------:R-:W-:Y:S01]  /*1ae0*/  IMAD R7, R22, UR13, R7 ;  /* 0x0000000d16077c24 */ /* 0x000fe2000f8e0207 */
[----:B------:R-:W-:Y:S02]  /*1af0*/  ULDC.64 UR12, c[0x0][0x210] ;  /* 0x00008400000c7ab9 */ /* 0x000fe40000000a00 */
[----:B------:R-:W-:Y:S02]  /*1b00*/  LEA R6, P2, R4, UR12, 0x1 ;  /* 0x0000000c04067c11 */ /* 0x000fe4000f8408ff */
[----:B------:R-:W-:-:S04]  /*1b10*/  IADD3 R7, R5, R7, RZ ;  /* 0x0000000705077210 */ /* 0x000fc80007ffe0ff */
[----:B------:R-:W-:-:S05]  /*1b20*/  LEA.HI.X R7, R4, UR13, R7, 0x1, P2 ;  /* 0x0000000d04077c11 */ /* 0x000fca00090f0c07 */
[----:B------:R1:W-:Y:S02]  /*1b30*/  STG.E desc[UR8][R6.64], R11 ;  /* 0x0000000b06007986 */ /* 0x0003e4000c101908 */
.L_x_1769:
[----:B------:R-:W-:Y:S05]  /*1b40*/  BSYNC B0 ;  /* 0x0000000000007941 */ /* 0x000fea0003800000 */
.L_x_1768:
        /* <DEDUP_REMOVED lines=11> */
.L_x_1770:
        /* <DEDUP_REMOVED lines=11> */
[----:B------:R-:W-:Y:S01]  /*1cb0*/  F2FP.F16.F32.PACK_AB R3, R3, R8 ;  /* 0x000000080303723e */ /* 0x000fe200000000ff */
[C---:B------:R-:W-:Y:S02]  /*1cc0*/  IMAD R7, R10.reuse, UR13, R7 ;  /* 0x0000000d0a077c24 */ /* 0x040fe4000f8e0207 */
[----:B------:R-:W-:Y:S01]  /*1cd0*/  IMAD.WIDE.U32 R4, R10, UR12, R4 ;  /* 0x0000000c0a047c25 */ /* 0x000fe2000f8e0004 */
[----:B------:R-:W-:Y:S02]  /*1ce0*/  ULDC.64 UR12, c[0x0][0x210] ;  /* 0x00008400000c7ab9 */ /* 0x000fe40000000a00 */
[----:B------:R-:W-:-:S02]  /*1cf0*/  LEA R6, P1, R4, UR12, 0x1 ;  /* 0x0000000c04067c11 */ /* 0x000fc4000f8208ff */
[----:B------:R-:W-:-:S04]  /*1d00*/  IADD3 R7, R5, R7, RZ ;  /* 0x0000000705077210 */ /* 0x000fc80007ffe0ff */
[----:B------:R-:W-:-:S05]  /*1d10*/  LEA.HI.X R7, R4, UR13, R7, 0x1, P1 ;  /* 0x0000000d04077c11 */ /* 0x000fca00088f0c07 */
[----:B------:R1:W-:Y:S02]  /*1d20*/  STG.E desc[UR8][R6.64], R3 ;  /* 0x0000000306007986 */ /* 0x0003e4000c101908 */
.L_x_1772:
[----:B------:R-:W-:Y:S05]  /*1d30*/  BSYNC B0 ;  /* 0x0000000000007941 */ /* 0x000fea0003800000 */
.L_x_1771:
[----:B------:R-:W2:Y:S01]  /*1d40*/  LDC R4, c[0x0][0x10] ;  /* 0x00000400ff047b82 */ /* 0x000ea20000000800 */
[----:B------:R-:W-:Y:S02]  /*1d50*/  IADD3 R18, R18, 0x1, RZ ;  /* 0x0000000112127810 */ /* 0x000fe40007ffe0ff */
[----:B--2---:R-:W-:-:S04]  /*1d60*/  IADD3 R23, R4, R23, RZ ;  /* 0x0000001704177210 */ /* 0x004fc80007ffe0ff */
[----:B------:R-:W-:-:S13]  /*1d70*/  ISETP.GE.AND P1, PT, R23, UR4, PT ;  /* 0x0000000417007c0c */ /* 0x000fda000bf26270 */
[----:B------:R-:W-:Y:S05]  /*1d80*/  @!P1 BRA `(.L_x_1773) ;  /* 0xffffffe400189947 */ /* 0x000fea000383ffff */
[----:B------:R-:W-:Y:S05]  /*1d90*/  EXIT ;  /* 0x000000000000794d */ /* 0x000fea0003800000 */
.L_x_1774:
        /* <DEDUP_REMOVED lines=14> */
.L_x_2328:


//--------------------- .text._Z35group_norm_nhwc_fwd_one_pass_kernelI11Fp16IOFp32WLi256ELi20ELi640EEv26Group_norm_nhwc_fwd_params --------------------------
	.section	.text._Z35group_norm_nhwc_fwd_one_pass_kernelI11Fp16IOFp32WLi256ELi20ELi640EEv26Group_norm_nhwc_fwd_params,"ax",@progbits
	.align	128
        .global         _Z35group_norm_nhwc_fwd_one_pass_kernelI11Fp16IOFp32WLi256ELi20ELi640EEv26Group_norm_nhwc_fwd_params
        .type           _Z35group_norm_nhwc_fwd_one_pass_kernelI11Fp16IOFp32WLi256ELi20ELi640EEv26Group_norm_nhwc_fwd_params,@function
        .size           _Z35group_norm_nhwc_fwd_one_pass_kernelI11Fp16IOFp32WLi256ELi20ELi640EEv26Group_norm_nhwc_fwd_params,(.L_x_2329 - _Z35group_norm_nhwc_fwd_one_pass_kernelI11Fp16IOFp32WLi256ELi20ELi640EEv26Group_norm_nhwc_fwd_params)
        .other          _Z35group_norm_nhwc_fwd_one_pass_kernelI11Fp16IOFp32WLi256ELi20ELi640EEv26Group_norm_nhwc_fwd_params,@"STO_CUDA_ENTRY STV_DEFAULT"
_Z35group_norm_nhwc_fwd_one_pass_kernelI11Fp16IOFp32WLi256ELi20ELi640EEv26Group_norm_nhwc_fwd_params:
.text._Z35group_norm_nhwc_fwd_one_pass_kernelI11Fp16IOFp32WLi256ELi20ELi640EEv26Group_norm_nhwc_fwd_params:
        /* <DEDUP_REMOVED lines=34> */
.L_x_1796:
[----:B0-2---:R-:W0:Y:S01]  /*0220*/  LDC R11, c[0x0][0x288] ;  /* 0x0000a200ff0b7b82 */ /* 0x005e220000000800 */
[----:B------:R-:W-:Y:S01]  /*0230*/  ULDC.64 UR14, c[0x0][0x278] ;  /* 0x00009e00000e7ab9 */ /* 0x000fe20000000a00 */
[----:B------:R-:W-:Y:S01]  /*0240*/  SHF.R.S32.HI R17, RZ, 0x1f, R31 ;  /* 0x0000001fff117819 */ /* 0x000fe2000001141f */
[----:B------:R-:W-:-:S05]  /*0250*/  ULDC.64 UR12, c[0x0][0x280] ;  /* 0x0000a000000c7ab9 */ /* 0x000fca0000000a00 */
[----:B-1----:R-:W1:Y:S08]  /*0260*/  @P0 LDC.64 R12, c[0x0][0x270] ;  /* 0x00009c00ff0c0b82 */ /* 0x002e700000000a00 */
        /* <DEDUP_REMOVED lines=29> */
[----:B------:R-:W-:Y:S02]  /*0440*/  ISETP.GT.U32.OR P1, PT, R6, 0x27f, P1 ;  /* 0x0000027f0600780c */ /* 0x000fe40000f24470 */
[----:B------:R-:W-:Y:S02]  /*0450*/  IADD3 R3, -R15, RZ, RZ ;  /* 0x000000ff0f037210 */ /* 0x000fe40007ffe1ff */
[----:B------:R-:W-:Y:S02]  /*0460*/  ISETP.GE.U32.AND P2, PT, R27, UR14, PT ;  /* 0x0000000e1b007c0c */ /* 0x000fe4000bf46070 */
[----:B------:R-:W-:Y:S01]  /*0470*/  SHF.R.S32.HI R0, RZ, 0x1f, R15 ;  /* 0x0000001fff007819 */ /* 0x000fe2000001140f */
[----:B------:R-:W-:Y:S01]  /*0480*/  IMAD R2, R11, R3, R30 ;  /* 0x000000030b027224 */ /* 0x000fe200078e021e */
[----:B------:R-:W-:Y:S02]  /*0490*/  SHF.R.S32.HI R3, RZ, 0x1f, R26 ;  /* 0x0000001fff037819 */ /* 0x000fe4000001141a */
[----:B------:R-:W-:Y:S01]  /*04a0*/  ISETP.GE.AND.EX P2, PT, R5, UR15, PT, P2 ;  /* 0x0000000f05007c0c */ /* 0x000fe2000bf46320 */
[----:B------:R-:W-:-:S02]  /*04b0*/  IMAD R2, R2, 0x14, RZ ;  /* 0x0000001402027824 */ /* 0x000fc400078e02ff */
[----:B------:R-:W0:Y:S01]  /*04c0*/  @!P1 LDC.64 R10, c[0x0][0x270] ;  /* 0x00009c00ff0a9b82 */ /* 0x000e220000000a00 */
[----:B------:R-:W-:Y:S01]  /*04d0*/  IMAD R0, R0, UR12, RZ ;  /* 0x0000000c00007c24 */ /* 0x000fe2000f8e02ff */
[----:B------:R-:W-:Y:S02]  /*04e0*/  ISETP.GT.U32.OR P2, PT, R6, 0x27f, P2 ;  /* 0x0000027f0600780c */ /* 0x000fe40001744470 */
[----:B------:R-:W-:Y:S01]  /*04f0*/  IADD3 R32, P3, R31, R2, RZ ;  /* 0x000000021f207210 */ /* 0x000fe20007f7e0ff */
[----:B------:R-:W-:Y:S02]  /*0500*/  IMAD R35, R15, UR13, R0 ;  /* 0x0000000d0f237c24 */ /* 0x000fe4000f8e0200 */
[----:B-1----:R-:W-:Y:S01]  /*0510*/  @P0 IMAD R0, R9, R12, RZ ;  /* 0x0000000c09000224 */ /* 0x002fe200078e02ff */
[----:B------:R-:W-:Y:S01]  /*0520*/  LEA.HI.X.SX32 R33, R2, R17, 0x1, P3 ;  /* 0x0000001102217211 */ /* 0x000fe200018f0eff */
[----:B------:R-:W1:Y:S01]  /*0530*/  @!P1 LDC.64 R22, c[0x0][0x220] ;  /* 0x00008800ff169b82 */ /* 0x000e620000000a00 */
[----:B------:R-:W-:Y:S01]  /*0540*/  ISETP.GE.U32.AND P3, PT, R26, UR14, PT ;  /* 0x0000000e1a007c0c */ /* 0x000fe2000bf66070 */
[----:B------:R-:W-:-:S02]  /*0550*/  @P0 IMAD R19, R29, R13, R0 ;  /* 0x0000000d1d130224 */ /* 0x000fc400078e0200 */
[----:B------:R-:W-:Y:S01]  /*0560*/  IMAD.WIDE.U32 R32, R15, UR12, R32 ;  /* 0x0000000c0f207c25 */ /* 0x000fe2000f8e0020 */
[----:B------:R-:W-:-:S03]  /*0570*/  ISETP.GE.AND.EX P3, PT, R3, UR15, PT, P3 ;  /* 0x0000000f03007c0c */ /* 0x000fc6000bf66330 */
[----:B------:R-:W3:Y:S01]  /*0580*/  @!P2 LDC.64 R14, c[0x0][0x270] ;  /* 0x00009c00ff0eab82 */ /* 0x000ee20000000a00 */
[----:B------:R-:W-:Y:S02]  /*0590*/  ISETP.GT.U32.OR P3, PT, R6, 0x27f, P3 ;  /* 0x0000027f0600780c */ /* 0x000fe40001f64470 */
[----:B------:R-:W-:Y:S02]  /*05a0*/  IADD3 R35, R33, R35, RZ ;  /* 0x0000002321237210 */ /* 0x000fe40007ffe0ff */
[----:B------:R-:W-:Y:S01]  /*05b0*/  @!P1 MOV R16, R32 ;  /* 0x0000002000109202 */ /* 0x000fe20000000f00 */
[----:B0-----:R-:W-:Y:S01]  /*05c0*/  @!P1 IMAD R0, R7, R10, RZ ;  /* 0x0000000a07009224 */ /* 0x001fe200078e02ff */
[----:B------:R-:W-:Y:S02]  /*05d0*/  @!P1 MOV R17, R35 ;  /* 0x0000002300119202 */ /* 0x000fe40000000f00 */
[----:B------:R-:W-:Y:S01]  /*05e0*/  @P0 MOV R34, R32 ;  /* 0x0000002000220202 */ /* 0x000fe20000000f00 */
[----:B------:R-:W-:-:S02]  /*05f0*/  @!P1 IMAD R21, R28, R11, R0 ;  /* 0x0000000b1c159224 */ /* 0x000fc400078e0200 */
[----:B------:R-:W-:Y:S02]  /*0600*/  @!P1 IMAD.WIDE.U32 R10, R28, R10, R16 ;  /* 0x0000000a1c0a9225 */ /* 0x000fe400078e0010 */
[----:B------:R-:W0:Y:S02]  /*0610*/  @!P3 LDC.64 R16, c[0x0][0x270] ;  /* 0x00009c00ff10bb82 */ /* 0x000e240000000a00 */
[----:B------:R-:W-:-:S05]  /*0620*/  @P0 IMAD.WIDE.U32 R12, R29, R12, R34 ;  /* 0x0000000c1d0c0225 */ /* 0x000fca00078e0022 */
[----:B------:R-:W-:Y:S02]  /*0630*/  @P0 IADD3 R0, R13, R19, RZ ;  /* 0x000000130d000210 */ /* 0x000fe40007ffe0ff */
[C---:B--2---:R-:W-:Y:S01]  /*0640*/  @P0 LEA R36, P4, R12.reuse, R36, 0x1 ;  /* 0x000000240c240211 */ /* 0x044fe200078808ff */
[----:B------:R-:W2:Y:S03]  /*0650*/  @!P2 LDC.64 R18, c[0x0][0x220] ;  /* 0x00008800ff12ab82 */ /* 0x000ea60000000a00 */
[----:B------:R-:W-:Y:S02]  /*0660*/  @P0 LEA.HI.X R37, R12, R37, R0, 0x1, P4 ;  /* 0x000000250c250211 */ /* 0x000fe400020f0c00 */
[----:B------:R-:W-:Y:S02]  /*0670*/  @!P1 IADD3 R0, R11, R21, RZ ;  /* 0x000000150b009210 */ /* 0x000fe40007ffe0ff */
[----:B-1----:R-:W-:Y:S01]  /*0680*/  @!P1 LEA R22, P4, R10, R22, 0x1 ;  /* 0x000000160a169211 */ /* 0x002fe200078808ff */
[----:B------:R-:W1:Y:S01]  /*0690*/  @!P3 LDC.64 R12, c[0x0][0x220] ;  /* 0x00008800ff0cbb82 */ /* 0x000e620000000a00 */
[----:B------:R-:W-:-:S02]  /*06a0*/  @!P2 MOV R20, R32 ;  /* 0x000000200014a202 */ /* 0x000fc40000000f00 */
[----:B------:R-:W-:Y:S01]  /*06b0*/  @!P1 LEA.HI.X R23, R10, R23, R0, 0x1, P4 ;  /* 0x000000170a179211 */ /* 0x000fe200020f0c00 */
[----:B---3--:R-:W-:Y:S01]  /*06c0*/  @!P2 IMAD R0, R5, R14, RZ ;  /* 0x0000000e0500a224 */ /* 0x008fe200078e02ff */
[----:B------:R-:W-:Y:S01]  /*06d0*/  @!P2 MOV R21, R35 ;  /* 0x000000230015a202 */ /* 0x000fe20000000f00 */
[----:B0-----:R-:W-:Y:S01]  /*06e0*/  @!P3 IMAD R8, R3, R16, RZ ;  /* 0x000000100308b224 */ /* 0x001fe200078e02ff */
[----:B------:R-:W-:Y:S01]  /*06f0*/  CS2R R10, SRZ ;  /* 0x00000000000a7805 */ /* 0x000fe2000001ff00 */
[C---:B------:R-:W-:Y:S02]  /*0700*/  @!P2 IMAD R15, R27.reuse, R15, R0 ;  /* 0x0000000f1b0fa224 */ /* 0x040fe400078e0200 */
[----:B------:R-:W-:Y:S01]  /*0710*/  @!P2 IMAD.WIDE.U32 R20, R27, R14, R20 ;  /* 0x0000000e1b14a225 */ /* 0x000fe200078e0014 */
[----:B------:R-:W-:-:S03]  /*0720*/  MOV R0, RZ ;  /* 0x000000ff00007202 */ /* 0x000fc60000000f00 */
[----:B------:R-:W-:Y:S01]  /*0730*/  @!P3 IMAD R17, R26, R17, R8 ;  /* 0x000000111a11b224 */ /* 0x000fe200078e0208 */
[----:B------:R-:W-:Y:S01]  /*0740*/  @!P2 IADD3 R8, R21, R15, RZ ;  /* 0x0000000f1508a210 */ /* 0x000fe20007ffe0ff */
[----:B------:R-:W3:Y:S01]  /*0750*/  @P0 LDG.E R11, desc[UR8][R36.64] ;  /* 0x00000008240b0981 */ /* 0x000ee2000c1e1900 */
[----:B------:R-:W-:Y:S02]  /*0760*/  @!P3 MOV R14, R32 ;  /* 0x00000020000eb202 */ /* 0x000fe40000000f00 */
[----:B------:R-:W-:Y:S01]  /*0770*/  @!P3 MOV R15, R35 ;  /* 0x00000023000fb202 */ /* 0x000fe20000000f00 */
[----:B------:R-:W4:Y:S01]  /*0780*/  @!P1 LDG.E R0, desc[UR8][R22.64] ;  /* 0x0000000816009981 */ /* 0x000f22000c1e1900 */
[----:B--2---:R-:W-:Y:S01]  /*0790*/  @!P2 LEA R18, P1, R20, R18, 0x1 ;  /* 0x000000121412a211 */ /* 0x004fe200078208ff */
[----:B------:R-:W-:-:S03]  /*07a0*/  @!P3 IMAD.WIDE.U32 R14, R26, R16, R14 ;  /* 0x000000101a0eb225 */ /* 0x000fc600078e000e */
[----:B------:R-:W-:Y:S02]  /*07b0*/  @!P2 LEA.HI.X R19, R20, R19, R8, 0x1, P1 ;  /* 0x000000131413a211 */ /* 0x000fe400008f0c08 */
[----:B------:R-:W-:-:S03]  /*07c0*/  @!P3 IADD3 R8, R15, R17, RZ ;  /* 0x000000110f08b210 */ /* 0x000fc60007ffe0ff */
[----:B------:R0:W2:Y:S01]  /*07d0*/  @!P2 LDG.E R10, desc[UR8][R18.64] ;  /* 0x00000008120aa981 */ /* 0x0000a2000c1e1900 */
[----:B-1----:R-:W-:-:S04]  /*07e0*/  @!P3 LEA R12, P1, R14, R12, 0x1 ;  /* 0x0000000c0e0cb211 */ /* 0x002fc800078208ff */
[----:B------:R-:W-:Y:S02]  /*07f0*/  @!P3 LEA.HI.X R13, R14, R13, R8, 0x1, P1 ;  /* 0x0000000d0e0db211 */ /* 0x000fe400008f0c08 */
[----:B------:R-:W-:-:S06]  /*0800*/  MOV R8, RZ ;  /* 0x000000ff00087202 */ /* 0x000fcc0000000f00 */
[----:B------:R1:W5:Y:S01]  /*0810*/  @!P3 LDG.E R8, desc[UR8][R12.64] ;  /* 0x000000080c08b981 */ /* 0x000362000c1e1900 */
[C---:B------:R-:W-:Y:S02]  /*0820*/  ISETP.GT.AND P1, PT, R4.reuse, 0x1e, PT ;  /* 0x0000001e0400780c */ /* 0x040fe40003f24270 */
[----:B------:R-:W-:Y:S02]  /*0830*/  ISETP.NE.AND P3, PT, R4, RZ, PT ;  /* 0x000000ff0400720c */ /* 0x000fe40003f65270 */
[----:B------:R-:W-:Y:S01]  /*0840*/  ISETP.NE.AND P2, PT, R6, RZ, PT ;  /* 0x000000ff0600720c */ /* 0x000fe20003f45270 */
[----:B------:R-:W-:Y:S01]  /*0850*/  BSSY B0, `(.L_x_1775) ;  /* 0x000006d000007945 */ /* 0x000fe20003800000 */
[--C-:B---3--:R-:W-:Y:S02]  /*0860*/  HADD2.F32 R15, -RZ, R11.reuse.H1_H1 ;  /* 0x3000000bff0f7230 */ /* 0x108fe40000004100 */
[----:B------:R-:W-:Y:S02]  /*0870*/  HADD2.F32 R14, -RZ, R11.H0_H0 ;  /* 0x2000000bff0e7230 */ /* 0x000fe40000004100 */
[----:B----4-:R-:W-:-:S02]  /*0880*/  HADD2.F32 R21, -RZ, R0.H1_H1 ;  /* 0x30000000ff157230 */ /* 0x010fc40000004100 */
[----:B------:R-:W-:Y:S01]  /*0890*/  FMUL.FTZ R17, R15, R15 ;  /* 0x0000000f0f117220 */ /* 0x000fe20000410000 */
[----:B------:R-:W-:Y:S02]  /*08a0*/  HADD2.F32 R16, -RZ, R0.H0_H0 ;  /* 0x20000000ff107230 */ /* 0x000fe40000004100 */
[C---:B------:R-:W-:Y:S01]  /*08b0*/  FADD.FTZ R15, R14.reuse, R15 ;  /* 0x0000000f0e0f7221 */ /* 0x040fe20000010000 */
[----:B------:R-:W-:Y:S01]  /*08c0*/  FFMA.FTZ R17, R14, R14, R17 ;  /* 0x0000000e0e117223 */ /* 0x000fe20000010011 */
[----:B0-----:R-:W-:Y:S01]  /*08d0*/  FMUL.FTZ R19, R21, R21 ;  /* 0x0000001515137220 */ /* 0x001fe20000410000 */
[----:B------:R-:W-:Y:S01]  /*08e0*/  FADD.FTZ R14, R16, R21 ;  /* 0x00000015100e7221 */ /* 0x000fe20000010000 */
[----:B------:R-:W-:Y:S01]  /*08f0*/  FADD.FTZ R15, RZ, R15 ;  /* 0x0000000fff0f7221 */ /* 0x000fe20000010000 */
[--C-:B--2---:R-:W-:Y:S02]  /*0900*/  HADD2.F32 R23, -RZ, R10.reuse.H1_H1 ;  /* 0x3000000aff177230 */ /* 0x104fe40000004100 */
[----:B-1----:R-:W-:-:S02]  /*0910*/  HADD2.F32 R12, -RZ, R10.H0_H0 ;  /* 0x2000000aff0c7230 */ /* 0x002fc40000004100 */
[----:B------:R-:W-:Y:S01]  /*0920*/  FADD.FTZ R14, R15, R14 ;  /* 0x0000000e0f0e7221 */ /* 0x000fe20000010000 */
[----:B------:R-:W-:Y:S01]  /*0930*/  FMUL.FTZ R13, R23, R23 ;  /* 0x00000017170d7220 */ /* 0x000fe20000410000 */
[----:B------:R-:W-:Y:S01]  /*0940*/  FFMA.FTZ R16, R16, R16, R19 ;  /* 0x0000001010107223 */ /* 0x000fe20000010013 */
[----:B------:R-:W-:Y:S01]  /*0950*/  FADD.FTZ R17, RZ, R17 ;  /* 0x00000011ff117221 */ /* 0x000fe20000010000 */
[C---:B------:R-:W-:Y:S01]  /*0960*/  FADD.FTZ R23, R12.reuse, R23 ;  /* 0x000000170c177221 */ /* 0x040fe20000010000 */
[----:B------:R-:W-:Y:S01]  /*0970*/  FFMA.FTZ R13, R12, R12, R13 ;  /* 0x0000000c0c0d7223 */ /* 0x000fe2000001000d */
[--C-:B-----5:R-:W-:Y:S02]  /*0980*/  HADD2.F32 R15, -RZ, R8.reuse.H1_H1 ;  /* 0x30000008ff0f7230 */ /* 0x120fe40000004100 */
[----:B------:R-:W-:Y:S01]  /*0990*/  FADD.FTZ R16, R17, R16 ;  /* 0x0000001011107221 */ /* 0x000fe20000010000 */
[----:B------:R-:W-:Y:S02]  /*09a0*/  HADD2.F32 R12, -RZ, R8.H0_H0 ;  /* 0x20000008ff0c7230 */ /* 0x000fe40000004100 */
[----:B------:R-:W-:Y:S01]  /*09b0*/  FMUL.FTZ R17, R15, R15 ;  /* 0x0000000f0f117220 */ /* 0x000fe20000410000 */
[----:B------:R-:W-:-:S02]  /*09c0*/  FADD.FTZ R14, R14, R23 ;  /* 0x000000170e0e7221 */ /* 0x000fc40000010000 */
        /* <DEDUP_REMOVED lines=38> */
[----:B------:R-:W2:Y:S01]  /*0c30*/  LDS.128 R16, [UR5+0x30] ;  /* 0x00003005ff107984 */ /* 0x000ea20008000c00 */
[----:B-1----:R-:W-:Y:S01]  /*0c40*/  FADD.FTZ R37, R20, R12 ;  /* 0x0000000c14257221 */ /* 0x002fe20000010000 */
[----:B------:R-:W-:Y:S02]  /*0c50*/  FADD.FTZ R12, R21, R13 ;  /* 0x0000000d150c7221 */ /* 0x000fe40000010000 */
[----:B0-----:R-:W0:Y:S01]  /*0c60*/  LDS.128 R20, [UR5+0x40] ;  /* 0x00004005ff147984 */ /* 0x001e220008000c00 */
[----:B------:R-:W-:Y:S01]  /*0c70*/  FADD.FTZ R37, R37, R14 ;  /* 0x0000000e25257221 */ /* 0x000fe20000010000 */
[----:B------:R-:W-:-:S03]  /*0c80*/  FADD.FTZ R12, R12, R15 ;  /* 0x0000000f0c0c7221 */ /* 0x000fc60000010000 */
[----:B--2---:R-:W-:Y:S01]  /*0c90*/  FADD.FTZ R37, R37, R16 ;  /* 0x0000001025257221 */ /* 0x004fe20000010000 */
[----:B------:R-:W-:Y:S02]  /*0ca0*/  FADD.FTZ R16, R12, R17 ;  /* 0x000000110c107221 */ /* 0x000fe40000010000 */
[----:B------:R-:W1:Y:S01]  /*0cb0*/  LDS.128 R12, [UR5+0x50] ;  /* 0x00005005ff0c7984 */ /* 0x000e620008000c00 */
[----:B------:R-:W-:Y:S01]  /*0cc0*/  FADD.FTZ R37, R37, R18 ;  /* 0x0000001225257221 */ /* 0x000fe20000010000 */
[----:B------:R-:W-:-:S03]  /*0cd0*/  FADD.FTZ R16, R16, R19 ;  /* 0x0000001310107221 */ /* 0x000fc60000010000 */
[----:B0-----:R-:W-:Y:S01]  /*0ce0*/  FADD.FTZ R37, R37, R20 ;  /* 0x0000001425257221 */ /* 0x001fe20000010000 */
[----:B------:R-:W-:Y:S02]  /*0cf0*/  FADD.FTZ R20, R16, R21 ;  /* 0x0000001510147221 */ /* 0x000fe40000010000 */
[----:B------:R-:W0:Y:S01]  /*0d00*/  LDS.128 R16, [UR5+0x60] ;  /* 0x00006005ff107984 */ /* 0x000e220008000c00 */
[----:B------:R-:W-:Y:S01]  /*0d10*/  FADD.FTZ R37, R37, R22 ;  /* 0x0000001625257221 */ /* 0x000fe20000010000 */
[----:B------:R-:W-:-:S03]  /*0d20*/  FADD.FTZ R20, R20, R23 ;  /* 0x0000001714147221 */ /* 0x000fc60000010000 */
[----:B-1----:R-:W-:Y:S01]  /*0d30*/  FADD.FTZ R37, R37, R12 ;  /* 0x0000000c25257221 */ /* 0x002fe20000010000 */
        /* <DEDUP_REMOVED lines=10> */
[----:B------:R-:W-:-:S03]  /*0de0*/  FADD.FTZ R16, R16, R21 ;  /* 0x0000001510107221 */ /* 0x000fc60000010000 */
[----:B------:R-:W-:Y:S01]  /*0df0*/  FADD.FTZ R37, R37, R22 ;  /* 0x0000001625257221 */ /* 0x000fe20000010000 */
[----:B------:R-:W-:Y:S02]  /*0e00*/  FADD.FTZ R20, R16, R23 ;  /* 0x0000001710147221 */ /* 0x000fe40000010000 */
[----:B------:R-:W1:Y:S01]  /*0e10*/  LDS.128 R16, [UR5+0x90] ;  /* 0x00009005ff107984 */ /* 0x000e620008000c00 */
[----:B0-----:R-:W-:Y:S01]  /*0e20*/  FADD.FTZ R37, R37, R12 ;  /* 0x0000000c25257221 */ /* 0x001fe20000010000 */
[----:B------:R-:W-:Y:S02]  /*0e30*/  FADD.FTZ R12, R20, R13 ;  /* 0x0000000d140c7221 */ /* 0x000fe40000010000 */
[----:B------:R-:W0:Y:S01]  /*0e40*/  LDS.128 R20, [UR5+0xa0] ;  /* 0x0000a005ff147984 */ /* 0x000e220008000c00 */
[----:B------:R-:W-:Y:S01]  /*0e50*/  FADD.FTZ R37, R37, R14 ;  /* 0x0000000e25257221 */ /* 0x000fe20000010000 */
[----:B------:R-:W-:Y:S02]  /*0e60*/  FADD.FTZ R14, R12, R15 ;  /* 0x0000000f0c0e7221 */ /* 0x000fe40000010000 */
[----:B------:R-:W2:Y:S01]  /*0e70*/  LDS.64 R12, [UR5+0xb0] ;  /* 0x0000b005ff0c7984 */ /* 0x000ea20008000a00 */
        /* <DEDUP_REMOVED lines=9> */
[----:B------:R-:W-:-:S07]  /*0f10*/  FADD.FTZ R21, R14, R13 ;  /* 0x0000000d0e157221 */ /* 0x000fce0000010000 */
.L_x_1776:
[----:B------:R-:W-:Y:S05]  /*0f20*/  BSYNC B0 ;  /* 0x0000000000007941 */ /* 0x000fea0003800000 */
.L_x_1775:
        /* <DEDUP_REMOVED lines=28> */
.L_x_1779:
[----:B-1----:R-:W2:Y:S04]  /*10f0*/  LDG.E.STRONG.GPU R14, desc[UR8][R12.64] ;  /* 0x000000080c0e7981 */ /* 0x002ea8000c1ef900 */
[----:B--2---:R-:W-:Y:S01]  /*1100*/  CCTL.IVALL ;  /* 0x00000000ff00798f */ /* 0x004fe20002000000 */
[----:B------:R-:W-:Y:S05]  /*1110*/  YIELD ;  /* 0x0000000000007946 */ /* 0x000fea0003800000 */
[----:B------:R-:W-:-:S13]  /*1120*/  ISETP.NE.AND P1, PT, R14, R17, PT ;  /* 0x000000110e00720c */ /* 0x000fda0003f25270 */
[----:B------:R-:W-:Y:S05]  /*1130*/  @P1 BRA `(.L_x_1779) ;  /* 0xfffffffc00ec1947 */ /* 0x000fea000383ffff */
.L_x_1778:
        /* <DEDUP_REMOVED lines=11> */
.L_x_1781:
[C---:B------:R-:W-:Y:S02]  /*11f0*/  ISETP.EQ.OR P3, PT, R18.reuse, UR7, P2 ;  /* 0x0000000712007c0c */ /* 0x040fe40009762670 */
[----:B------:R-:W-:-:S04]  /*1200*/  IADD3 R16, R18, 0x1, RZ ;  /* 0x0000000112107810 */ /* 0x000fc80007ffe0ff */
[----:B------:R-:W-:-:S07]  /*1210*/  ISETP.EQ.OR P4, PT, R16, UR7, P2 ;  /* 0x0000000710007c0c */ /* 0x000fce0009782670 */
[----:B------:R-:W1:Y:S01]  /*1220*/  @!P3 LDC R17, c[0x0][0x10] ;  /* 0x00000400ff11bb82 */ /* 0x000e620000000800 */
[----:B------:R-:W2:Y:S01]  /*1230*/  @!P3 S2R R23, SR_CTAID.Y ;  /* 0x000000000017b919 */ /* 0x000ea20000002600 */
[----:B------:R-:W-:-:S04]  /*1240*/  @!P3 LOP3.LUT R14, R24, 0x1, RZ, 0xc0, !PT ;  /* 0x00000001180eb812 */ /* 0x000fc800078ec0ff */
[----:B------:R-:W3:Y:S02]  /*1250*/  @!P4 S2R R36, SR_CTAID.Y ;  /* 0x000000000024c919 */ /* 0x000ee40000002600 */
[----:B------:R-:W4:Y:S01]  /*1260*/  @!P3 LDC.64 R12, c[0x0][0x248] ;  /* 0x00009200ff0cbb82 */ /* 0x000f220000000a00 */
[----:B-1----:R-:W-:-:S04]  /*1270*/  @!P3 IMAD R14, R14, R17, RZ ;  /* 0x000000110e0eb224 */ /* 0x002fc800078e02ff */
[----:B------:R-:W-:-:S05]  /*1280*/  @!P3 IMAD R14, R14, R19, RZ ;  /* 0x000000130e0eb224 */ /* 0x000fca00078e02ff */
[----:B------:R-:W-:-:S05]  /*1290*/  @!P3 SHF.L.U32 R15, R14, 0x1, RZ ;  /* 0x000000010e0fb819 */ /* 0x000fca00000006ff */
[----:B----4-:R-:W-:-:S04]  /*12a0*/  @!P3 IMAD.WIDE R12, R15, 0x4, R12 ;  /* 0x000000040f0cb825 */ /* 0x010fc800078e020c */
[----:B--2---:R-:W-:Y:S02]  /*12b0*/  @!P3 IMAD R15, R17, R18, R23 ;  /* 0x00000012110fb224 */ /* 0x004fe400078e0217 */
[----:B------:R-:W3:Y:S02]  /*12c0*/  @!P4 LDC R17, c[0x0][0x10] ;  /* 0x00000400ff11cb82 */ /* 0x000ee40000000800 */
[----:B------:R-:W-:-:S06]  /*12d0*/  @!P3 IMAD.WIDE.U32 R14, R15, 0x8, R12 ;  /* 0x000000080f0eb825 */ /* 0x000fcc00078e000c */
[----:B------:R-:W0:Y:S01]  /*12e0*/  @!P3 LDG.E.64 R14, desc[UR8][R14.64] ;  /* 0x000000080e0eb981 */ /* 0x000e22000c1e1b00 */
[----:B------:R-:W1:Y:S01]  /*12f0*/  @!P4 LDC.64 R12, c[0x0][0x248] ;  /* 0x00009200ff0ccb82 */ /* 0x000e620000000a00 */
[----:B---3--:R-:W-:Y:S01]  /*1300*/  @!P4 IMAD R23, R16, R17, R36 ;  /* 0x000000111017c224 */ /* 0x008fe200078e0224 */
[----:B------:R-:W-:-:S05]  /*1310*/  @!P4 LOP3.LUT R16, R24, 0x1, RZ, 0xc0, !PT ;  /* 0x000000011810c812 */ /* 0x000fca00078ec0ff */
[----:B------:R-:W-:-:S04]  /*1320*/  @!P4 IMAD R16, R16, R17, RZ ;  /* 0x000000111010c224 */ /* 0x000fc800078e02ff */
[----:B------:R-:W-:-:S05]  /*1330*/  @!P4 IMAD R16, R16, R19, RZ ;  /* 0x000000131010c224 */ /* 0x000fca00078e02ff */
[----:B------:R-:W-:-:S05]  /*1340*/  @!P4 SHF.L.U32 R17, R16, 0x1, RZ ;  /* 0x000000011011c819 */ /* 0x000fca00000006ff */
[----:B-1----:R-:W-:-:S04]  /*1350*/  @!P4 IMAD.WIDE R12, R17, 0x4, R12 ;  /* 0x00000004110cc825 */ /* 0x002fc800078e020c */
[----:B------:R-:W-:-:S06]  /*1360*/  @!P4 IMAD.WIDE.U32 R12, R23, 0x8, R12 ;  /* 0x00000008170cc825 */ /* 0x000fcc00078e000c */
[----:B------:R-:W2:Y:S01]  /*1370*/  @!P4 LDG.E.64 R12, desc[UR8][R12.64] ;  /* 0x000000080c0cc981 */ /* 0x000ea2000c1e1b00 */
[C---:B------:R-:W-:Y:S02]  /*1380*/  IADD3 R23, R18.reuse, 0x2, RZ ;  /* 0x0000000212177810 */ /* 0x040fe40007ffe0ff */
[----:B------:R-:W-:Y:S02]  /*1390*/  IADD3 R37, R18, 0x3, RZ ;  /* 0x0000000312257810 */ /* 0x000fe40007ffe0ff */
[----:B------:R-:W-:-:S13]  /*13a0*/  ISETP.EQ.OR P1, PT, R23, UR7, P2 ;  /* 0x0000000717007c0c */ /* 0x000fda0009722670 */
[----:B------:R-:W1:Y:S01]  /*13b0*/  @!P1 S2R R17, SR_CTAID.Y ;  /* 0x0000000000119919 */ /* 0x000e620000002600 */
[----:B------:R-:W1:Y:S02]  /*13c0*/  @!P1 LDC R16, c[0x0][0x10] ;  /* 0x00000400ff109b82 */ /* 0x000e640000000800 */
[----:B-1----:R-:W-:Y:S01]  /*13d0*/  @!P1 IMAD R23, R23, R16, R17 ;  /* 0x0000001017179224 */ /* 0x002fe200078e0211 */
[----:B------:R-:W-:-:S05]  /*13e0*/  @!P1 LOP3.LUT R17, R24, 0x1, RZ, 0xc0, !PT ;  /* 0x0000000118119812 */ /* 0x000fca00078ec0ff */
[----:B------:R-:W-:-:S04]  /*13f0*/  @!P1 IMAD R16, R17, R16, RZ ;  /* 0x0000001011109224 */ /* 0x000fc800078e02ff */
[----:B------:R-:W-:-:S05]  /*1400*/  @!P1 IMAD R16, R16, R19, RZ ;  /* 0x0000001310109224 */ /* 0x000fca00078e02ff */
[----:B------:R-:W-:Y:S01]  /*1410*/  @!P1 SHF.L.U32 R17, R16, 0x1, RZ ;  /* 0x0000000110119819 */ /* 0x000fe200000006ff */
[----:B0-----:R-:W-:Y:S01]  /*1420*/  @!P3 FADD.FTZ R20, R20, R14 ;  /* 0x0000000e1414b221 */ /* 0x001fe20000010000 */
[----:B------:R-:W-:Y:S01]  /*1430*/  @!P3 FADD.FTZ R21, R21, R15 ;  /* 0x0000000f1515b221 */ /* 0x000fe20000010000 */
[----:B------:R-:W-:Y:S01]  /*1440*/  ISETP.EQ.OR P3, PT, R37, UR7, P2 ;  /* 0x0000000725007c0c */ /* 0x000fe20009762670 */
[----:B------:R-:W0:-:S12]  /*1450*/  @!P1 LDC.64 R14, c[0x0][0x248] ;  /* 0x00009200ff0e9b82 */ /* 0x000e180000000a00 */
[----:B------:R-:W1:Y:S01]  /*1460*/  @!P3 S2R R36, SR_CTAID.Y ;  /* 0x000000000024b919 */ /* 0x000e620000002600 */
[----:B------:R-:W1:Y:S01]  /*1470*/  @!P3 LDC R16, c[0x0][0x10] ;  /* 0x00000400ff10bb82 */ /* 0x000e620000000800 */
[----:B0-----:R-:W-:Y:S01]  /*1480*/  @!P1 IMAD.WIDE R14, R17, 0x4, R14 ;  /* 0x00000004110e9825 */ /* 0x001fe200078e020e */
[----:B------:R-:W-:-:S03]  /*1490*/  @!P3 LOP3.LUT R17, R24, 0x1, RZ, 0xc0, !PT ;  /* 0x000000011811b812 */ /* 0x000fc600078ec0ff */
[----:B------:R-:W-:-:S06]  /*14a0*/  @!P1 IMAD.WIDE.U32 R14, R23, 0x8, R14 ;  /* 0x00000008170e9825 */ /* 0x000fcc00078e000e */
[----:B------:R-:W3:Y:S01]  /*14b0*/  @!P1 LDG.E.64 R14, desc[UR8][R14.64] ;  /* 0x000000080e0e9981 */ /* 0x000ee2000c1e1b00 */
[-C--:B-1----:R-:W-:Y:S02]  /*14c0*/  @!P3 IMAD R37, R37, R16.reuse, R36 ;  /* 0x000000102525b224 */ /* 0x082fe400078e0224 */
[----:B--2---:R-:W-:Y:S01]  /*14d0*/  @!P4 FADD.FTZ R20, R20, R12 ;  /* 0x0000000c1414c221 */ /* 0x004fe20000010000 */
[----:B------:R-:W-:Y:S02]  /*14e0*/  @!P3 IMAD R12, R17, R16, RZ ;  /* 0x00000010110cb224 */ /* 0x000fe400078e02ff */
[----:B------:R-:W0:Y:S02]  /*14f0*/  @!P3 LDC.64 R16, c[0x0][0x248] ;  /* 0x00009200ff10bb82 */ /* 0x000e240000000a00 */
[----:B------:R-:W-:-:S05]  /*1500*/  @!P3 IMAD R12, R12, R19, RZ ;  /* 0x000000130c0cb224 */ /* 0x000fca00078e02ff */
[----:B------:R-:W-:-:S05]  /*1510*/  @!P3 SHF.L.U32 R23, R12, 0x1, RZ ;  /* 0x000000010c17b819 */ /* 0x000fca00000006ff */
[----:B0-----:R-:W-:-:S04]  /*1520*/  @!P3 IMAD.WIDE R16, R23, 0x4, R16 ;  /* 0x000000041710b825 */ /* 0x001fc800078e0210 */
[----:B------:R-:W-:-:S06]  /*1530*/  @!P3 IMAD.WIDE.U32 R16, R37, 0x8, R16 ;  /* 0x000000082510b825 */ /* 0x000fcc00078e0010 */
[----:B------:R-:W2:Y:S01]  /*1540*/  @!P3 LDG.E.64 R16, desc[UR8][R16.64] ;  /* 0x000000081010b981 */ /* 0x000ea2000c1e1b00 */
[----:B------:R-:W-:Y:S01]  /*1550*/  IADD3 R22, R22, -0x4, RZ ;  /* 0xfffffffc16167810 */ /* 0x000fe20007ffe0ff */
[----:B------:R-:W-:-:S03]  /*1560*/  @!P4 FADD.FTZ R21, R21, R13 ;  /* 0x0000000d1515c221 */ /* 0x000fc60000010000 */
[----:B------:R-:W-:Y:S02]  /*1570*/  ISETP.NE.AND P4, PT, R22, RZ, PT ;  /* 0x000000ff1600720c */ /* 0x000fe40003f85270 */
[----:B------:R-:W-:Y:S01]  /*1580*/  IADD3 R18, R18, 0x4, RZ ;  /* 0x0000000412127810 */ /* 0x000fe20007ffe0ff */
[----:B---3--:R-:W-:Y:S01]  /*1590*/  @!P1 FADD.FTZ R20, R20, R14 ;  /* 0x0000000e14149221 */ /* 0x008fe20000010000 */
[----:B------:R-:W-:-:S03]  /*15a0*/  @!P1 FADD.FTZ R21, R21, R15 ;  /* 0x0000000f15159221 */ /* 0x000fc60000010000 */
[----:B--2---:R-:W-:Y:S01]  /*15b0*/  @!P3 FADD.FTZ R20, R20, R16 ;  /* 0x000000101414b221 */ /* 0x004fe20000010000 */
[----:B------:R-:W-:-:S05]  /*15c0*/  @!P3 FADD.FTZ R21, R21, R17 ;  /* 0x000000111515b221 */ /* 0x000fca0000010000 */
[----:B------:R-:W-:Y:S05]  /*15d0*/  @P4 BRA `(.L_x_1781) ;  /* 0xfffffffc00044947 */ /* 0x000fea000383ffff */
.L_x_1780:
        /* <DEDUP_REMOVED lines=19> */
.L_x_1783:
[----:B------:R-:W-:Y:S05]  /*1710*/  BSYNC B0 ;  /* 0x0000000000007941 */ /* 0x000fea0003800000 */
.L_x_1782:
        /* <DEDUP_REMOVED lines=11> */
[----:B------:R-:W3:Y:S01]  /*17d0*/  @!P1 LDC R23, c[0x0][0x10] ;  /* 0x00000400ff179b82 */ /* 0x000ee20000000800 */
[-C--:B-1----:R-:W-:Y:S02]  /*17e0*/  @!P3 IMAD R17, R17, R14.reuse, R12 ;  /* 0x0000000e1111b224 */ /* 0x082fe400078e020c */
[----:B------:R-:W-:-:S05]  /*17f0*/  @!P3 IMAD R14, R13, R14, RZ ;  /* 0x0000000e0d0eb224 */ /* 0x000fca00078e02ff */
[----:B------:R-:W1:Y:S01]  /*1800*/  @!P3 LDC.64 R12, c[0x0][0x248] ;  /* 0x00009200ff0cbb82 */ /* 0x000e620000000a00 */
[----:B---3--:R-:W-:Y:S02]  /*1810*/  @!P1 IMAD R22, R22, R23, RZ ;  /* 0x0000001716169224 */ /* 0x008fe400078e02ff */
[-C--:B------:R-:W-:Y:S02]  /*1820*/  @!P3 IMAD R16, R14, R19.reuse, RZ ;  /* 0x000000130e10b224 */ /* 0x080fe400078e02ff */
[----:B------:R-:W-:Y:S02]  /*1830*/  @!P1 IMAD R22, R22, R19, RZ ;  /* 0x0000001316169224 */ /* 0x000fe400078e02ff */
[----:B--2---:R-:W-:Y:S01]  /*1840*/  @!P1 IMAD R23, R18, R23, R36 ;  /* 0x0000001712179224 */ /* 0x004fe200078e0224 */
[----:B------:R-:W2:Y:S01]  /*1850*/  @!P1 LDC.64 R14, c[0x0][0x248] ;  /* 0x00009200ff0e9b82 */ /* 0x000ea20000000a00 */
[----:B------:R-:W-:-:S05]  /*1860*/  @!P3 SHF.L.U32 R19, R16, 0x1, RZ ;  /* 0x000000011013b819 */ /* 0x000fca00000006ff */
        /* <DEDUP_REMOVED lines=11> */
.L_x_1777:
        /* <DEDUP_REMOVED lines=8> */
[----:B------:R-:W3:Y:S01]  /*19a0*/  LDC.64 R12, c[0x0][0x230] ;  /* 0x00008c00ff0c7b82 */ /* 0x000ee20000000a00 */
[----:B------:R-:W-:Y:S01]  /*19b0*/  HADD2.F32 R41, -RZ, R10.H1_H1 ;  /* 0x3000000aff297230 */ /* 0x000fe20000004100 */
[----:B------:R-:W-:Y:S01]  /*19c0*/  ISETP.NE.AND P4, PT, RZ, UR10, PT ;  /* 0x0000000aff007c0c */ /* 0x000fe2000bf85270 */
[----:B------:R-:W-:Y:S01]  /*19d0*/  HADD2.F32 R45, -RZ, R8.H1_H1 ;  /* 0x30000008ff2d7230 */ /* 0x000fe20000004100 */
[----:B------:R-:W-:-:S04]  /*19e0*/  ULDC.64 UR12, c[0x0][0x278] ;  /* 0x00009e00000c7ab9 */ /* 0x000fc80000000a00 */
        /* <DEDUP_REMOVED lines=13> */
[--C-:B0-----:R-:W-:Y:S01]  /*1ac0*/  HADD2.F32 R21, -RZ, R11.reuse.H1_H1 ;  /* 0x3000000bff157230 */ /* 0x101fe20000004100 */
[----:B------:R-:W-:Y:S01]  /*1ad0*/  ISETP.GE.U32.AND P2, PT, R28, UR12, PT ;  /* 0x0000000c1c007c0c */ /* 0x000fe2000bf46070 */
[----:B-1----:R-:W-:Y:S01]  /*1ae0*/  HADD2.F32 R19, -RZ, R11.H0_H0 ;  /* 0x2000000bff137230 */ /* 0x002fe20000004100 */
[----:B------:R-:W0:Y:S01]  /*1af0*/  LDS.64 R16, [UR5+0xc0] ;  /* 0x0000c005ff107984 */ /* 0x000e220008000a00 */
[--C-:B------:R-:W-:Y:S01]  /*1b00*/  HADD2.F32 R23, -RZ, R0.reuse.H0_H0 ;  /* 0x20000000ff177230 */ /* 0x100fe20000004100 */
[----:B------:R-:W-:Y:S01]  /*1b10*/  ISETP.GE.U32.AND P3, PT, R27, UR12, PT ;  /* 0x0000000c1b007c0c */ /* 0x000fe2000bf66070 */
[----:B--2---:R-:W-:Y:S01]  /*1b20*/  HADD2.F32 R37, -RZ, R0.H1_H1 ;  /* 0x30000000ff257230 */ /* 0x004fe20000004100 */
[----:B------:R-:W-:Y:S01]  /*1b30*/  ISETP.GE.AND.EX P2, PT, R7, UR13, PT, P2 ;  /* 0x0000000d07007c0c */ /* 0x000fe2000bf46320 */
[----:B------:R-:W-:Y:S01]  /*1b40*/  HADD2.F32 R39, -RZ, R10.H0_H0 ;  /* 0x2000000aff277230 */ /* 0x000fe20000004100 */
[----:B------:R-:W-:Y:S01]  /*1b50*/  ISETP.GE.AND.EX P3, PT, R5, UR13, PT, P3 ;  /* 0x0000000d05007c0c */ /* 0x000fe2000bf66330 */
[----:B------:R-:W-:Y:S01]  /*1b60*/  HADD2.F32 R43, -RZ, R8.H0_H0 ;  /* 0x20000008ff2b7230 */ /* 0x000fe20000004100 */
[----:B------:R-:W-:-:S02]  /*1b70*/  ISETP.GT.U32.OR P2, PT, R6, 0x27f, P2 ;  /* 0x0000027f0600780c */ /* 0x000fc40001744470 */
[----:B------:R-:W-:Y:S01]  /*1b80*/  ISETP.GT.U32.OR P3, PT, R6, 0x27f, P3 ;  /* 0x0000027f0600780c */ /* 0x000fe20001f64470 */
[----:B0-----:R-:W-:-:S04]  /*1b90*/  FMUL.FTZ R16, R16, UR6 ;  /* 0x0000000610107c20 */ /* 0x001fc80008410000 */
[----:B------:R-:W-:Y:S01]  /*1ba0*/  FMUL.FTZ R2, R16, R16 ;  /* 0x0000001010027220 */ /* 0x000fe20000410000 */
[--C-:B------:R-:W-:Y:S01]  /*1bb0*/  FADD.FTZ R11, R19, -R16.reuse ;  /* 0x80000010130b7221 */ /* 0x100fe20000010000 */
[--C-:B------:R-:W-:Y:S01]  /*1bc0*/  FADD.FTZ R19, R23, -R16.reuse ;  /* 0x8000001017137221 */ /* 0x100fe20000010000 */
[----:B------:R-:W-:Y:S01]  /*1bd0*/  FADD.FTZ R23, R39, -R16 ;  /* 0x8000001027177221 */ /* 0x000fe20000010000 */
[----:B------:R-:W-:Y:S01]  /*1be0*/  FFMA.FTZ R2, R17, UR6, -R2 ;  /* 0x0000000611027c23 */ /* 0x000fe20008010802 */
[----:B------:R-:W-:-:S04]  /*1bf0*/  FADD.FTZ R39, R43, -R16 ;  /* 0x800000102b277221 */ /* 0x000fc80000010000 */
        /* <DEDUP_REMOVED lines=23> */
[C-C-:B------:R-:W-:Y:S01]  /*1d70*/  FFMA.FTZ R21, R13.reuse, R16, R15.reuse ;  /* 0x000000100d157223 */ /* 0x140fe2000001000f */
[C-C-:B------:R-:W-:Y:S01]  /*1d80*/  FFMA.FTZ R19, R13.reuse, R18, R15.reuse ;  /* 0x000000120d137223 */ /* 0x140fe2000001000f */
[C-C-:B------:R-:W-:Y:S01]  /*1d90*/  FFMA.FTZ R17, R13.reuse, R20, R15.reuse ;  /* 0x000000140d117223 */ /* 0x140fe2000001000f */
[----:B------:R-:W-:Y:S01]  /*1da0*/  FFMA.FTZ R14, R12, R39, R14 ;  /* 0x000000270c0e7223 */ /* 0x000fe2000001000e */
        /* <DEDUP_REMOVED lines=12> */
.L_x_1784:
[----:B------:R-:W-:Y:S04]  /*1e70*/  BSSY B0, `(.L_x_1785) ;  /* 0x000000e000007945 */ /* 0x000fe80003800000 */
[----:B------:R-:W-:Y:S05]  /*1e80*/  @!P0 BRA `(.L_x_1786) ;  /* 0x0000000000308947 */ /* 0x000fea0003800000 */
        /* <DEDUP_REMOVED lines=12> */
.L_x_1786:
[----:B------:R-:W-:Y:S05]  /*1f50*/  BSYNC B0 ;  /* 0x0000000000007941 */ /* 0x000fea0003800000 */
.L_x_1785:
        /* <DEDUP_REMOVED lines=11> */
.L_x_1787:
[----:B------:R-:W-:Y:S04]  /*2010*/  BSSY B0, `(.L_x_1788) ;  /* 0x000000e000007945 */ /* 0x000fe80003800000 */
        /* <DEDUP_REMOVED lines=9> */
[----:B0-----:R-:W-:-:S02]  /*20b0*/  LEA R12, P2, R10, UR12, 0x1 ;  /* 0x0000000c0a0c7c11 */ /* 0x001fc4000f8408ff */
[----:B------:R-:W-:-:S04]  /*20c0*/  IADD3 R7, R11, R7, RZ ;  /* 0x000000070b077210 */ /* 0x000fc80007ffe0ff */
[----:B------:R-:W-:-:S05]  /*20d0*/  LEA.HI.X R13, R10, UR13, R7, 0x1, P2 ;  /* 0x0000000d0a0d7c11 */ /* 0x000fca00090f0c07 */
[----:B------:R1:W-:Y:S02]  /*20e0*/  STG.E desc[UR8][R12.64], R21 ;  /* 0x000000150c007986 */ /* 0x0003e4000c101908 */
.L_x_1789:
[----:B------:R-:W-:Y:S05]  /*20f0*/  BSYNC B0 ;  /* 0x0000000000007941 */ /* 0x000fea0003800000 */
.L_x_1788:
        /* <DEDUP_REMOVED lines=11> */
.L_x_1790:
[----:B------:R-:W-:Y:S04]  /*21b0*/  BSSY B0, `(.L_x_1791) ;  /* 0x000000e000007945 */ /* 0x000fe80003800000 */
[----:B------:R-:W-:Y:S05]  /*21c0*/  @P3 BRA `(.L_x_1792) ;  /* 0x0000000000303947 */ /* 0x000fea0003800000 */
[----:B------:R-:W-:Y:S01]  /*21d0*/  ULDC.64 UR12, c[0x0][0x270] ;  /* 0x00009c00000c7ab9 */ /* 0x000fe20000000a00 */
[----:B01----:R-:W-:Y:S01]  /*21e0*/  MOV R12, R32 ;  /* 0x00000020000c7202 */ /* 0x003fe20000000f00 */
        /* <DEDUP_REMOVED lines=10> */
.L_x_1792:
[----:B------:R-:W-:Y:S05]  /*2290*/  BSYNC B0 ;  /* 0x0000000000007941 */ /* 0x000fea0003800000 */
.L_x_1791:
[----:B------:R-:W-:Y:S05]  /*22a0*/  @!P4 BRA `(.L_x_1793) ;  /* 0x000000000028c947 */ /* 0x000fea0003800000 */
        /* <DEDUP_REMOVED lines=10> */
.L_x_1793:
[----:B------:R-:W-:Y:S04]  /*2350*/  BSSY B0, `(.L_x_1794) ;  /* 0x000000d000007945 */ /* 0x000fe80003800000 */
[----:B------:R-:W-:Y:S05]  /*2360*/  @P1 BRA `(.L_x_1795) ;  /* 0x00000000002c1947 */ /* 0x000fea0003800000 */
[----:B------:R-:W-:Y:S01]  /*2370*/  ULDC.64 UR12, c[0x0][0x270] ;  /* 0x00009c00000c7ab9 */ /* 0x000fe20000000a00 */
        /* <DEDUP_REMOVED lines=10> */
.L_x_1795:
[----:B------:R-:W-:Y:S05]  /*2420*/  BSYNC B0 ;  /* 0x0000000000007941 */ /* 0x000fea0003800000 */
.L_x_1794:
[----:B---3--:R-:W3:Y:S01]  /*2430*/  LDC R3, c[0x0][0x10] ;  /* 0x00000400ff037b82 */ /* 0x008ee20000000800 */
[----:B------:R-:W-:Y:S02]  /*2440*/  IADD3 R24, R24, 0x1, RZ ;  /* 0x0000000118187810 */ /* 0x000fe40007ffe0ff */
[----:B---3--:R-:W-:-:S04]  /*2450*/  IADD3 R30, R3, R30, RZ ;  /* 0x0000001e031e7210 */ /* 0x008fc80007ffe0ff */
[----:B------:R-:W-:-:S13]  /*2460*/  ISETP.GE.AND P1, PT, R30, UR4, PT ;  /* 0x000000041e007c0c */ /* 0x000fda000bf26270 */
[----:B------:R-:W-:Y:S05]  /*2470*/  @!P1 BRA `(.L_x_1796) ;  /* 0xffffffdc00689947 */ /* 0x000fea000383ffff */
[----:B------:R-:W-:Y:S05]  /*2480*/  EXIT ;  /* 0x000000000000794d */ /* 0x000fea0003800000 */
.L_x_1797:
        /* <DEDUP_REMOVED lines=15> */
.L_x_2329:


//--------------------- .text._Z35group_norm_nhwc_fwd_one_pass_kernelI11Fp16IOFp32WLi512ELi20ELi640EEv26Group_norm_nhwc_fwd_params --------------------------
	.section	.text._Z35group_norm_nhwc_fwd_one_pass_kernelI11Fp16IOFp32WLi512ELi20ELi640EEv26Group_norm_nhwc_fwd_params,"ax",@progbits
	.align	128
        .global         _Z35group_norm_nhwc_fwd_one_pass_kernelI11Fp16IOFp32WLi512ELi20ELi640EEv26Group_norm_nhwc_fwd_params
        .type           _Z35group_norm_nhwc_fwd_one_pass_kernelI11Fp16IOFp32WLi512ELi20ELi640EEv26Group_norm_nhwc_fwd_params,@function
        .size           _Z35group_norm_nhwc_fwd_one_pass_kernelI11Fp16IOFp32WLi512ELi20ELi640EEv26Group_norm_nhwc_fwd_params,(.L_x_2330 - _Z35group_norm_nhwc_fwd_one_pass_kernelI11Fp16IOFp32WLi512ELi20ELi640EEv26Group_norm_nhwc_fwd_params)
        .other          _Z35group_norm_nhwc_fwd_one_pass_kernelI11Fp16IOFp32WLi512ELi20ELi640EEv26Group_norm_nhwc_fwd_params,@"STO_CUDA_ENTRY STV_DEFAULT"
_Z35group_norm_nhwc_fwd_one_pass_kernelI11Fp16IOFp32WLi512ELi20ELi640EEv26Group_norm_nhwc_fwd_params:
.text._Z35group_norm_nhwc_fwd_one_pass_kernelI11Fp16IOFp32WLi512ELi20ELi640EEv26Group_norm_nhwc_fwd_params:
        /* <DEDUP_REMOVED lines=12> */
[----:B------:R-:W-:-:S04]  /*00c0*/  ULDC.U8 UR10, c[0x0][0x28c] ;  /* 0x0000a300000a7ab9 */ /* 0x000fc80000000000 */
[----:B------:R-:W2:Y:S08]  /*00d0*/  LDC R7, c[0x0][0x294] ;  /* 0x0000a500ff077b82 */ /* 0x000eb00000000800 */
[----:B------:R-:W3:Y:S01]  /*00e0*/  S2UR UR6, SR_CgaCtaId ;  /* 0x00000000000679c3 */ /* 0x000ee20000008800 */
[----:B0-----:R-:W-:Y:S01]  /*00f0*/  IMAD.WIDE.U32 R2, R5, -0x33333333, RZ ;  /* 0xcccccccd05027825 */ /* 0x001fe200078e00ff */
[----:B------:R-:W-:-:S04]  /*0100*/  SHF.R.S32.HI R0, RZ, 0x1f, R5 ;  /* 0x0000001fff007819 */ /* 0x000fc80000011405 */
[----:B------:R-:W-:Y:S02]  /*0110*/  SHF.R.U32.HI R2, RZ, 0x3, R3 ;  /* 0x00000003ff027819 */ /* 0x000fe40000011603 */
[----:B------:R-:W-:Y:S01]  /*0120*/  LEA.HI R0, R0, R5, RZ, 0x5 ;  /* 0x0000000500007211 */ /* 0x000fe200078f28ff */
[----:B---3--:R-:W-:Y:S02]  /*0130*/  ULEA UR5, UR6, UR5, 0x18 ;  /* 0x0000000506057291 */ /* 0x008fe4000f8ec03f */
[----:B--2---:R-:W-:Y:S01]  /*0140*/  IMAD R30, R7, UR7, R2 ;  /* 0x00000007071e7c24 */ /* 0x004fe2000f8e0202 */
[----:B------:R-:W-:Y:S01]  /*0150*/  SHF.R.S32.HI R0, RZ, 0x5, R0 ;  /* 0x00000005ff007819 */ /* 0x000fe20000011400 */
[----:B------:R-:W-:Y:S01]  /*0160*/  IMAD R32, R2, -0xa, R5 ;  /* 0xfffffff602207824 */ /* 0x000fe200078e0205 */
[----:B------:R-:W-:Y:S02]  /*0170*/  HFMA2.MMA R2, -RZ, RZ, 0, 0 ;  /* 0x00000000ff027435 */ /* 0x000fe400000001ff */
[----:B------:R-:W-:-:S02]  /*0180*/  ISETP.GE.U32.AND P0, PT, R30, UR8, PT ;  /* 0x000000081e007c0c */ /* 0x000fc4000bf06070 */
[----:B------:R-:W-:Y:S02]  /*0190*/  SHF.R.S32.HI R3, RZ, 0x1f, R30 ;  /* 0x0000001fff037819 */ /* 0x000fe4000001141e */
[----:B------:R-:W-:Y:S02]  /*01a0*/  SHF.L.U32 R32, R32, 0x1, RZ ;  /* 0x0000000120207819 */ /* 0x000fe400000006ff */
[----:B------:R-:W-:Y:S01]  /*01b0*/  ISETP.GE.AND.EX P0, PT, R3, UR9, PT, P0 ;  /* 0x0000000903007c0c */ /* 0x000fe2000bf06300 */
[----:B------:R-:W-:Y:S01]  /*01c0*/  ULDC.64 UR8, c[0x0][0x208] ;  /* 0x0000820000087ab9 */ /* 0x000fe20000000a00 */
[----:B------:R-:W-:Y:S02]  /*01d0*/  LEA R0, R0, UR5, 0x3 ;  /* 0x0000000500007c11 */ /* 0x000fe4000f8e18ff */
[----:B------:R-:W-:Y:S02]  /*01e0*/  IADD3 R27, R30, 0x40, RZ ;  /* 0x000000401e1b7810 */ /* 0x000fe40007ffe0ff */
[----:B------:R-:W-:-:S02]  /*01f0*/  ISETP.LT.U32.AND P0, PT, R5, 0x280, !P0 ;  /* 0x000002800500780c */ /* 0x000fc40004701070 */
[C---:B------:R-:W-:Y:S02]  /*0200*/  IADD3 R26, R30.reuse, 0x80, RZ ;  /* 0x000000801e1a7810 */ /* 0x040fe40007ffe0ff */
[C---:B------:R-:W-:Y:S02]  /*0210*/  IADD3 R25, R30.reuse, 0xc0, RZ ;  /* 0x000000c01e197810 */ /* 0x040fe40007ffe0ff */
[C---:B------:R-:W-:Y:S02]  /*0220*/  IADD3 R24, R30.reuse, 0x100, RZ ;  /* 0x000001001e187810 */ /* 0x040fe40007ffe0ff */
[C---:B------:R-:W-:Y:S02]  /*0230*/  IADD3 R23, R30.reuse, 0x140, RZ ;  /* 0x000001401e177810 */ /* 0x040fe40007ffe0ff */
[C---:B------:R-:W-:Y:S02]  /*0240*/  IADD3 R22, R30.reuse, 0x180, RZ ;  /* 0x000001801e167810 */ /* 0x040fe40007ffe0ff */
[----:B-1----:R-:W-:-:S07]  /*0250*/  IADD3 R6, R30, 0x1c0, RZ ;  /* 0x000001c01e067810 */ /* 0x002fce0007ffe0ff */
.L_x_1831:
[----:B0-----:R-:W0:Y:S01]  /*0260*/  LDC R12, c[0x0][0x288] ;  /* 0x0000a200ff0c7b82 */ /* 0x001e220000000800 */
[----:B------:R-:W-:Y:S01]  /*0270*/  IABS R13, R31 ;  /* 0x0000001f000d7213 */ /* 0x000fe20000000000 */
[----:B------:R-:W-:Y:S01]  /*0280*/  ULDC.64 UR14, c[0x0][0x278] ;  /* 0x00009e00000e7ab9 */ /* 0x000fe20000000a00 */
[----:B------:R-:W-:Y:S01]  /*0290*/  SHF.R.S32.HI R21, RZ, 0x1f, R25 ;  /* 0x0000001fff157819 */ /* 0x000fe20000011419 */
[----:B------:R-:W-:Y:S01]  /*02a0*/  ULDC.64 UR12, c[0x0][0x280] ;  /* 0x0000a000000c7ab9 */ /* 0x000fe20000000a00 */
[----:B------:R-:W-:Y:S02]  /*02b0*/  ISETP.GE.U32.AND P5, PT, R26, UR14, PT ;  /* 0x0000000e1a007c0c */ /* 0x000fe4000bfa6070 */
[----:B------:R-:W-:Y:S01]  /*02c0*/  ISETP.GE.U32.AND P4, PT, R25, UR14, PT ;  /* 0x0000000e19007c0c */ /* 0x000fe2000bf86070 */
[----:B-1----:R-:W1:Y:S01]  /*02d0*/  @P0 LDC.64 R16, c[0x0][0x270] ;  /* 0x00009c00ff100b82 */ /* 0x002e620000000a00 */
[----:B--2---:R-:W-:Y:S02]  /*02e0*/  SHF.R.S32.HI R29, RZ, 0x1f, R24 ;  /* 0x0000001fff1d7819 */ /* 0x004fe40000011418 */
[----:B------:R-:W-:-:S04]  /*02f0*/  ISETP.GE.AND.EX P4, PT, R21, UR15, PT, P4 ;  /* 0x0000000f15007c0c */ /* 0x000fc8000bf86340 */
[----:B------:R-:W-:Y:S01]  /*0300*/  ISETP.GT.U32.OR P4, PT, R5, 0x27f, P4 ;  /* 0x0000027f0500780c */ /* 0x000fe20002784470 */
[----:B------:R-:W2:Y:S01]  /*0310*/  @P0 LDC.64 R14, c[0x0][0x220] ;  /* 0x00008800ff0e0b82 */ /* 0x000ea20000000a00 */
[----:B0--3--:R-:W-:-:S04]  /*0320*/  IABS R10, R12 ;  /* 0x0000000c000a7213 */ /* 0x009fc80000000000 */
[----:B------:R-:W0:Y:S01]  /*0330*/  I2F.RP R7, R10 ;  /* 0x0000000a00077306 */ /* 0x000e220000209400 */
[----:B-1----:R-:W-:-:S04]  /*0340*/  @P0 IMAD R18, R3, R16, RZ ;  /* 0x0000001003120224 */ /* 0x002fc800078e02ff */
[----:B------:R-:W-:-:S03]  /*0350*/  @P0 IMAD R35, R30, R17, R18 ;  /* 0x000000111e230224 */ /* 0x000fc600078e0212 */
[----:B0-----:R-:W0:Y:S02]  /*0360*/  MUFU.RCP R7, R7 ;  /* 0x0000000700077308 */ /* 0x001e240000001000 */
[----:B0-----:R-:W-:-:S06]  /*0370*/  IADD3 R8, R7, 0xffffffe, RZ ;  /* 0x0ffffffe07087810 */ /* 0x001fcc0007ffe0ff */
[----:B------:R0:W1:Y:S02]  /*0380*/  F2I.FTZ.U32.TRUNC.NTZ R9, R8 ;  /* 0x0000000800097305 */ /* 0x000064000021f000 */
[----:B0-----:R-:W-:Y:S02]  /*0390*/  MOV R8, RZ ;  /* 0x000000ff00087202 */ /* 0x001fe40000000f00 */
[----:B-1----:R-:W-:-:S05]  /*03a0*/  IADD3 R11, RZ, -R9, RZ ;  /* 0x80000009ff0b7210 */ /* 0x002fca0007ffe0ff */
        /* <DEDUP_REMOVED lines=13> */
[----:B------:R-:W-:-:S04]  /*0480*/  SHF.R.S32.HI R7, RZ, 0x1f, R26 ;  /* 0x0000001fff077819 */ /* 0x000fc8000001141a */
[----:B------:R-:W-:Y:S02]  /*0490*/  ISETP.GE.AND.EX P5, PT, R7, UR15, PT, P5 ;  /* 0x0000000f07007c0c */ /* 0x000fe4000bfa6350 */
[----:B------:R-:W-:Y:S02]  /*04a0*/  @P1 IADD3 R9, R9, 0x1, RZ ;  /* 0x0000000109091810 */ /* 0x000fe40007ffe0ff */
[----:B------:R-:W-:Y:S02]  /*04b0*/  ISETP.GT.U32.OR P5, PT, R5, 0x27f, P5 ;  /* 0x0000027f0500780c */ /* 0x000fe40002fa4470 */
[----:B------:R-:W-:-:S04]  /*04c0*/  MOV R11, R9 ;  /* 0x00000009000b7202 */ /* 0x000fc80000000f00 */
[----:B------:R-:W-:Y:S02]  /*04d0*/  @!P3 IADD3 R11, -R11, RZ, RZ ;  /* 0x000000ff0b0bb210 */ /* 0x000fe40007ffe1ff */
[----:B------:R-:W-:Y:S02]  /*04e0*/  @!P2 LOP3.LUT R11, RZ, R12, RZ, 0x33, !PT ;  /* 0x0000000cff0ba212 */ /* 0x000fe400078e33ff */
[----:B------:R-:W-:Y:S02]  /*04f0*/  ISETP.GE.U32.AND P2, PT, R24, UR14, PT ;  /* 0x0000000e18007c0c */ /* 0x000fe4000bf46070 */
[----:B------:R-:W-:Y:S02]  /*0500*/  IADD3 R8, -R11, RZ, RZ ;  /* 0x000000ff0b087210 */ /* 0x000fe40007ffe1ff */
[----:B------:R-:W-:Y:S02]  /*0510*/  SHF.R.S32.HI R10, RZ, 0x1f, R11 ;  /* 0x0000001fff0a7819 */ /* 0x000fe4000001140b */
[----:B------:R-:W-:Y:S01]  /*0520*/  ISETP.GE.AND.EX P2, PT, R29, UR15, PT, P2 ;  /* 0x0000000f1d007c0c */ /* 0x000fe2000bf46320 */
[----:B------:R-:W-:Y:S01]  /*0530*/  IMAD R37, R12, R8, R31 ;  /* 0x000000080c257224 */ /* 0x000fe200078e021f */
[----:B------:R-:W-:Y:S01]  /*0540*/  SHF.R.S32.HI R12, RZ, 0x1f, R32 ;  /* 0x0000001fff0c7819 */ /* 0x000fe20000011420 */
[----:B------:R-:W0:Y:S01]  /*0550*/  @!P5 LDC.64 R8, c[0x0][0x270] ;  /* 0x00009c00ff08db82 */ /* 0x000e220000000a00 */
[----:B------:R-:W-:Y:S01]  /*0560*/  IMAD R10, R10, UR12, RZ ;  /* 0x0000000c0a0a7c24 */ /* 0x000fe2000f8e02ff */
[----:B------:R-:W-:Y:S01]  /*0570*/  ISETP.GT.U32.OR P2, PT, R5, 0x27f, P2 ;  /* 0x0000027f0500780c */ /* 0x000fe20001744470 */
[----:B------:R-:W-:Y:S01]  /*0580*/  IMAD R37, R37, 0x14, RZ ;  /* 0x0000001425257824 */ /* 0x000fe200078e02ff */
[----:B------:R-:W-:Y:S01]  /*0590*/  ISETP.GE.U32.AND P3, PT, R27, UR14, PT ;  /* 0x0000000e1b007c0c */ /* 0x000fe2000bf66070 */
[----:B------:R-:W-:-:S03]  /*05a0*/  IMAD R45, R11, UR13, R10 ;  /* 0x0000000d0b2d7c24 */ /* 0x000fc6000f8e020a */
[----:B------:R-:W-:-:S04]  /*05b0*/  IADD3 R42, P1, R32, R37, RZ ;  /* 0x00000025202a7210 */ /* 0x000fc80007f3e0ff */
[----:B------:R-:W-:Y:S02]  /*05c0*/  LEA.HI.X.SX32 R43, R37, R12, 0x1, P1 ;  /* 0x0000000c252b7211 */ /* 0x000fe400008f0eff */
[----:B------:R-:W1:Y:S01]  /*05d0*/  @!P4 LDC.64 R12, c[0x0][0x270] ;  /* 0x00009c00ff0ccb82 */ /* 0x000e620000000a00 */
[----:B------:R-:W-:-:S07]  /*05e0*/  IMAD.WIDE.U32 R42, R11, UR12, R42 ;  /* 0x0000000c0b2a7c25 */ /* 0x000fce000f8e002a */
[----:B------:R-:W3:Y:S01]  /*05f0*/  @!P5 LDC.64 R10, c[0x0][0x220] ;  /* 0x00008800ff0adb82 */ /* 0x000ee20000000a00 */
[----:B------:R-:W-:Y:S01]  /*0600*/  IADD3 R45, R43, R45, RZ ;  /* 0x0000002d2b2d7210 */ /* 0x000fe20007ffe0ff */
[----:B0-----:R-:W-:Y:S01]  /*0610*/  @!P5 IMAD R33, R7, R8, RZ ;  /* 0x000000080721d224 */ /* 0x001fe200078e02ff */
[----:B------:R-:W-:Y:S02]  /*0620*/  @P0 MOV R44, R42 ;  /* 0x0000002a002c0202 */ /* 0x000fe40000000f00 */
[----:B------:R-:W-:Y:S01]  /*0630*/  @!P5 MOV R17, R45 ;  /* 0x0000002d0011d202 */ /* 0x000fe20000000f00 */
[----:B------:R-:W-:Y:S01]  /*0640*/  @!P5 IMAD R33, R26, R9, R33 ;  /* 0x000000091a21d224 */ /* 0x000fe200078e0221 */
[----:B------:R-:W-:Y:S01]  /*0650*/  SHF.R.S32.HI R7, RZ, 0x1f, R27 ;  /* 0x0000001fff077819 */ /* 0x000fe2000001141b */
[----:B------:R-:W-:Y:S01]  /*0660*/  @P0 IMAD.WIDE.U32 R18, R30, R16, R44 ;  /* 0x000000101e120225 */ /* 0x000fe200078e002c */
[----:B------:R-:W-:Y:S02]  /*0670*/  @!P5 MOV R16, R42 ;  /* 0x0000002a0010d202 */ /* 0x000fe40000000f00 */
[----:B------:R-:W-:-:S02]  /*0680*/  ISETP.GE.AND.EX P3, PT, R7, UR15, PT, P3 ;  /* 0x0000000f07007c0c */ /* 0x000fc4000bf66330 */
[----:B------:R-:W-:Y:S01]  /*0690*/  @P0 IADD3 R19, R19, R35, RZ ;  /* 0x0000002313130210 */ /* 0x000fe20007ffe0ff */
[----:B------:R-:W-:Y:S01]  /*06a0*/  @!P5 IMAD.WIDE.U32 R16, R26, R8, R16 ;  /* 0x000000081a10d225 */ /* 0x000fe200078e0010 */
[C---:B--2---:R-:W-:Y:S01]  /*06b0*/  @P0 LEA R34, P1, R18.reuse, R14, 0x1 ;  /* 0x0000000e12220211 */ /* 0x044fe200078208ff */
[----:B------:R-:W0:Y:S01]  /*06c0*/  @!P4 LDC.64 R8, c[0x0][0x220] ;  /* 0x00008800ff08cb82 */ /* 0x000e220000000a00 */
[----:B------:R-:W-:Y:S02]  /*06d0*/  ISETP.GT.U32.OR P3, PT, R5, 0x27f, P3 ;  /* 0x0000027f0500780c */ /* 0x000fe40001f64470 */
[----:B------:R-:W-:Y:S02]  /*06e0*/  @P0 LEA.HI.X R35, R18, R15, R19, 0x1, P1 ;  /* 0x0000000f12230211 */ /* 0x000fe400008f0c13 */
[----:B------:R-:W-:Y:S02]  /*06f0*/  @!P5 IADD3 R33, R17, R33, RZ ;  /* 0x000000211121d210 */ /* 0x000fe40007ffe0ff */
[----:B------:R-:W-:Y:S01]  /*0700*/  SHF.R.S32.HI R19, RZ, 0x1f, R23 ;  /* 0x0000001fff137819 */ /* 0x000fe20000011417 */
[----:B------:R-:W2:Y:S01]  /*0710*/  @!P2 LDC.64 R14, c[0x0][0x270] ;  /* 0x00009c00ff0eab82 */ /* 0x000ea20000000a00 */
[----:B---3--:R-:W-:Y:S01]  /*0720*/  @!P5 LEA R40, P6, R16, R10, 0x1 ;  /* 0x0000000a1028d211 */ /* 0x008fe200078c08ff */
[----:B-1----:R-:W-:Y:S01]  /*0730*/  @!P4 IMAD R10, R21, R12, RZ ;  /* 0x0000000c150ac224 */ /* 0x002fe200078e02ff */
[----:B------:R-:W-:-:S02]  /*0740*/  ISETP.GE.U32.AND P1, PT, R23, UR14, PT ;  /* 0x0000000e17007c0c */ /* 0x000fc4000bf26070 */
[----:B------:R-:W-:Y:S02]  /*0750*/  CS2R R20, SRZ ;  /* 0x0000000000147805 */ /* 0x000fe4000001ff00 */
[----:B------:R-:W-:Y:S01]  /*0760*/  @!P5 LEA.HI.X R41, R16, R11, R33, 0x1, P6 ;  /* 0x0000000b1029d211 */ /* 0x000fe200030f0c21 */
[----:B------:R-:W-:Y:S01]  /*0770*/  @!P4 IMAD R33, R25, R13, R10 ;  /* 0x0000000d1921c224 */ /* 0x000fe200078e020a */
[----:B------:R-:W-:Y:S01]  /*0780*/  ISETP.GE.AND.EX P1, PT, R19, UR15, PT, P1 ;  /* 0x0000000f13007c0c */ /* 0x000fe2000bf26310 */
[----:B------:R-:W1:Y:S01]  /*0790*/  @!P2 LDC.64 R16, c[0x0][0x220] ;  /* 0x00008800ff10ab82 */ /* 0x000e620000000a00 */
[----:B------:R-:W-:Y:S01]  /*07a0*/  @!P4 MOV R10, R42 ;  /* 0x0000002a000ac202 */ /* 0x000fe20000000f00 */
[----:B------:R3:W4:Y:S01]  /*07b0*/  @P0 LDG.E R21, desc[UR8][R34.64] ;  /* 0x0000000822150981 */ /* 0x000722000c1e1900 */
[----:B------:R-:W-:Y:S02]  /*07c0*/  @!P4 MOV R11, R45 ;  /* 0x0000002d000bc202 */ /* 0x000fe40000000f00 */
[----:B------:R-:W-:Y:S01]  /*07d0*/  ISETP.GT.U32.OR P1, PT, R5, 0x27f, P1 ;  /* 0x0000027f0500780c */ /* 0x000fe20000f24470 */
[----:B------:R1:W5:Y:S01]  /*07e0*/  @!P5 LDG.E R20, desc[UR8][R40.64] ;  /* 0x000000082814d981 */ /* 0x000362000c1e1900 */
[----:B------:R-:W-:-:S02]  /*07f0*/  @!P4 IMAD.WIDE.U32 R12, R25, R12, R10 ;  /* 0x0000000c190cc225 */ /* 0x000fc400078e000a */
[----:B------:R-:W1:Y:S01]  /*0800*/  @!P3 LDC.64 R10, c[0x0][0x270] ;  /* 0x00009c00ff0abb82 */ /* 0x000e620000000a00 */
[C---:B0-----:R-:W-:Y:S02]  /*0810*/  @!P4 LEA R38, P6, R12.reuse, R8, 0x1 ;  /* 0x000000080c26c211 */ /* 0x041fe400078c08ff */
[----:B------:R-:W-:Y:S01]  /*0820*/  @!P4 IADD3 R13, R13, R33, RZ ;  /* 0x000000210d0dc210 */ /* 0x000fe20007ffe0ff */
[----:B--2---:R-:W-:Y:S01]  /*0830*/  @!P2 IMAD R8, R29, R14, RZ ;  /* 0x0000000e1d08a224 */ /* 0x004fe200078e02ff */
[----:B---3--:R-:W-:Y:S02]  /*0840*/  @!P2 MOV R34, R42 ;  /* 0x0000002a0022a202 */ /* 0x008fe40000000f00 */
[----:B------:R-:W-:Y:S01]  /*0850*/  @!P4 LEA.HI.X R39, R12, R9, R13, 0x1, P6 ;  /* 0x000000090c27c211 */ /* 0x000fe200030f0c0d */
[----:B------:R-:W-:Y:S01]  /*0860*/  @!P2 IMAD R18, R24, R15, R8 ;  /* 0x0000000f1812a224 */ /* 0x000fe200078e0208 */
[----:B------:R-:W-:Y:S01]  /*0870*/  @!P2 MOV R35, R45 ;  /* 0x0000002d0023a202 */ /* 0x000fe20000000f00 */
[----:B------:R-:W0:Y:S01]  /*0880*/  @!P1 LDC.64 R8, c[0x0][0x270] ;  /* 0x00009c00ff089b82 */ /* 0x000e220000000a00 */
[----:B------:R-:W-:-:S02]  /*0890*/  SHF.R.S32.HI R29, RZ, 0x1f, R22 ;  /* 0x0000001fff1d7819 */ /* 0x000fc40000011416 */
[----:B------:R-:W-:Y:S01]  /*08a0*/  ISETP.GE.U32.AND P5, PT, R22, UR14, PT ;  /* 0x0000000e16007c0c */ /* 0x000fe2000bfa6070 */
[----:B------:R-:W-:Y:S01]  /*08b0*/  @!P2 IMAD.WIDE.U32 R14, R24, R14, R34 ;  /* 0x0000000e180ea225 */ /* 0x000fe200078e0022 */
[----:B------:R-:W-:-:S03]  /*08c0*/  MOV R33, RZ ;  /* 0x000000ff00217202 */ /* 0x000fc60000000f00 */
[----:B------:R-:W2:Y:S01]  /*08d0*/  @!P3 LDC.64 R12, c[0x0][0x220] ;  /* 0x00008800ff0cbb82 */ /* 0x000ea20000000a00 */
[----:B------:R-:W-:Y:S02]  /*08e0*/  ISETP.GE.AND.EX P5, PT, R29, UR15, PT, P5 ;  /* 0x0000000f1d007c0c */ /* 0x000fe4000bfa6350 */
[----:B------:R3:W4:Y:S01]  /*08f0*/  @!P4 LDG.E R33, desc[UR8][R38.64] ;  /* 0x000000082621c981 */ /* 0x000722000c1e1900 */
[----:B------:R-:W-:Y:S02]  /*0900*/  @!P2 IADD3 R15, R15, R18, RZ ;  /* 0x000000120f0fa210 */ /* 0x000fe40007ffe0ff */
[----:B------:R-:W-:Y:S02]  /*0910*/  ISETP.GT.U32.OR P5, PT, R5, 0x27f, P5 ;  /* 0x0000027f0500780c */ /* 0x000fe40002fa4470 */
[----:B------:R-:W-:Y:S02]  /*0920*/  SHF.R.S32.HI R35, RZ, 0x1f, R6 ;  /* 0x0000001fff237819 */ /* 0x000fe40000011406 */
[----:B-1----:R-:W-:-:S02]  /*0930*/  @!P2 LEA R40, P6, R14, R16, 0x1 ;  /* 0x000000100e28a211 */ /* 0x002fc400078c08ff */
[----:B------:R-:W-:Y:S01]  /*0940*/  ISETP.GE.U32.AND P4, PT, R6, UR14, PT ;  /* 0x0000000e06007c0c */ /* 0x000fe2000bf86070 */
[----:B------:R-:W-:Y:S01]  /*0950*/  @!P3 IMAD R16, R7, R10, RZ ;  /* 0x0000000a0710b224 */ /* 0x000fe200078e02ff */
[----:B------:R-:W-:Y:S02]  /*0960*/  @!P2 LEA.HI.X R41, R14, R17, R15, 0x1, P6 ;  /* 0x000000110e29a211 */ /* 0x000fe400030f0c0f */
[----:B------:R-:W-:Y:S01]  /*0970*/  ISETP.GE.AND.EX P4, PT, R35, UR15, PT, P4 ;  /* 0x0000000f23007c0c */ /* 0x000fe2000bf86340 */
[----:B------:R-:W1:Y:S01]  /*0980*/  @!P1 LDC.64 R14, c[0x0][0x220] ;  /* 0x00008800ff0e9b82 */ /* 0x000e620000000a00 */
[----:B---3--:R-:W-:Y:S02]  /*0990*/  @!P3 MOV R38, R42 ;  /* 0x0000002a0026b202 */ /* 0x008fe40000000f00 */
[----:B------:R-:W-:Y:S01]  /*09a0*/  @!P3 MOV R39, R45 ;  /* 0x0000002d0027b202 */ /* 0x000fe20000000f00 */
[----:B------:R-:W-:Y:S01]  /*09b0*/  @!P3 IMAD R18, R27, R11, R16 ;  /* 0x0000000b1b12b224 */ /* 0x000fe200078e0210 */
[----:B------:R-:W-:Y:S01]  /*09c0*/  ISETP.GT.U32.OR P4, PT, R5, 0x27f, P4 ;  /* 0x0000027f0500780c */ /* 0x000fe20002784470 */
[----:B------:R-:W-:-:S02]  /*09d0*/  @!P3 IMAD.WIDE.U32 R10, R27, R10, R38 ;  /* 0x0000000a1b0ab225 */ /* 0x000fc400078e0026 */
[----:B------:R-:W3:Y:S02]  /*09e0*/  @!P5 LDC.64 R16, c[0x0][0x270] ;  /* 0x00009c00ff10db82 */ /* 0x000ee40000000a00 */
[----:B0-----:R-:W-:Y:S01]  /*09f0*/  @!P1 IMAD R28, R19, R8, RZ ;  /* 0x00000008131c9224 */ /* 0x001fe200078e02ff */
[----:B------:R-:W-:Y:S02]  /*0a00*/  @!P3 IADD3 R11, R11, R18, RZ ;  /* 0x000000120b0bb210 */ /* 0x000fe40007ffe0ff */
[----:B------:R-:W-:Y:S02]  /*0a10*/  @!P1 MOV R18, R42 ;  /* 0x0000002a00129202 */ /* 0x000fe40000000f00 */
[----:B------:R-:W-:Y:S02]  /*0a20*/  @!P1 MOV R19, R45 ;  /* 0x0000002d00139202 */ /* 0x000fe40000000f00 */
[----:B--2---:R-:W-:Y:S01]  /*0a30*/  @!P3 LEA R38, P6, R10, R12, 0x1 ;  /* 0x0000000c0a26b211 */ /* 0x004fe200078c08ff */
[----:B------:R-:W-:-:S02]  /*0a40*/  @!P1 IMAD R12, R23, R9, R28 ;  /* 0x00000009170c9224 */ /* 0x000fc400078e021c */
[----:B------:R-:W-:Y:S01]  /*0a50*/  @!P1 IMAD.WIDE.U32 R18, R23, R8, R18 ;  /* 0x0000000817129225 */ /* 0x000fe200078e0012 */
[----:B------:R-:W-:Y:S01]  /*0a60*/  @!P3 LEA.HI.X R39, R10, R13, R11, 0x1, P6 ;  /* 0x0000000d0a27b211 */ /* 0x000fe200030f0c0b */
[----:B------:R-:W0:Y:S01]  /*0a70*/  @!P4 LDC.64 R8, c[0x0][0x270] ;  /* 0x00009c00ff08cb82 */ /* 0x000e220000000a00 */
[----:B------:R-:W-:Y:S02]  /*0a80*/  MOV R34, RZ ;  /* 0x000000ff00227202 */ /* 0x000fe40000000f00 */
[----:B------:R-:W-:-:S04]  /*0a90*/  @!P1 IADD3 R12, R19, R12, RZ ;  /* 0x0000000c130c9210 */ /* 0x000fc80007ffe0ff */
[----:B------:R2:W4:Y:S01]  /*0aa0*/  @!P3 LDG.E R34, desc[UR8][R38.64] ;  /* 0x000000082622b981 */ /* 0x000522000c1e1900 */
[----:B------:R-:W2:Y:S01]  /*0ab0*/  @!P5 LDC.64 R10, c[0x0][0x220] ;  /* 0x00008800ff0adb82 */ /* 0x000ea20000000a00 */
[C---:B-1----:R-:W-:Y:S01]  /*0ac0*/  @!P1 LEA R14, P3, R18.reuse, R14, 0x1 ;  /* 0x0000000e120e9211 */ /* 0x042fe200078608ff */
[----:B---3--:R-:W-:Y:S01]  /*0ad0*/  @!P5 IMAD R29, R29, R16, RZ ;  /* 0x000000101d1dd224 */ /* 0x008fe200078e02ff */
[----:B------:R-:W-:Y:S02]  /*0ae0*/  @!P5 MOV R19, R45 ;  /* 0x0000002d0013d202 */ /* 0x000fe40000000f00 */
[----:B------:R-:W-:Y:S02]  /*0af0*/  @!P1 LEA.HI.X R15, R18, R15, R12, 0x1, P3 ;  /* 0x0000000f120f9211 */ /* 0x000fe400018f0c0c */
[----:B------:R-:W-:Y:S01]  /*0b00*/  @!P5 MOV R18, R42 ;  /* 0x0000002a0012d202 */ /* 0x000fe20000000f00 */
[----:B------:R-:W1:Y:S01]  /*0b10*/  @!P4 LDC.64 R12, c[0x0][0x220] ;  /* 0x00008800ff0ccb82 */ /* 0x000e620000000a00 */
[----:B------:R-:W-:Y:S01]  /*0b20*/  MOV R36, RZ ;  /* 0x000000ff00247202 */ /* 0x000fe20000000f00 */
[----:B------:R-:W-:-:S02]  /*0b30*/  @!P5 IMAD R17, R22, R17, R29 ;  /* 0x000000111611d224 */ /* 0x000fc400078e021d */
[----:B------:R-:W-:-:S03]  /*0b40*/  @!P5 IMAD.WIDE.U32 R18, R22, R16, R18 ;  /* 0x000000101612d225 */ /* 0x000fc600078e0012 */
[----:B------:R3:W4:Y:S02]  /*0b50*/  @!P2 LDG.E R36, desc[UR8][R40.64] ;  /* 0x000000082824a981 */ /* 0x000724000c1e1900 */
[----:B------:R-:W-:Y:S01]  /*0b60*/  @!P5 IADD3 R16, R19, R17, RZ ;  /* 0x000000111310d210 */ /* 0x000fe20007ffe0ff */
[----:B0-----:R-:W-:Y:S01]  /*0b70*/  @!P4 IMAD R17, R35, R8, RZ ;  /* 0x000000082311c224 */ /* 0x001fe200078e02ff */
[----:B--2---:R-:W-:-:S03]  /*0b80*/  @!P5 LEA R10, P2, R18, R10, 0x1 ;  /* 0x0000000a120ad211 */ /* 0x004fc600078408ff */
[----:B------:R-:W-:Y:S01]  /*0b90*/  @!P4 IMAD R9, R6, R9, R17 ;  /* 0x000000090609c224 */ /* 0x000fe200078e0211 */
[----:B------:R-:W-:Y:S02]  /*0ba0*/  @!P4 MOV R17, R45 ;  /* 0x0000002d0011c202 */ /* 0x000fe40000000f00 */
[----:B------:R-:W-:Y:S02]  /*0bb0*/  @!P5 LEA.HI.X R11, R18, R11, R16, 0x1, P2 ;  /* 0x0000000b120bd211 */ /* 0x000fe400010f0c10 */
[----:B------:R-:W-:Y:S02]  /*0bc0*/  @!P4 MOV R16, R42 ;  /* 0x0000002a0010c202 */ /* 0x000fe40000000f00 */
[----:B------:R-:W-:-:S03]  /*0bd0*/  CS2R R38, SRZ ;  /* 0x0000000000267805 */ /* 0x000fc6000001ff00 */
[----:B------:R-:W-:-:S03]  /*0be0*/  @!P4 IMAD.WIDE.U32 R16, R6, R8, R16 ;  /* 0x000000080610c225 */ /* 0x000fc600078e0010 */
[----:B------:R0:W2:Y:S02]  /*0bf0*/  @!P1 LDG.E R38, desc[UR8][R14.64] ;  /* 0x000000080e269981 */ /* 0x0000a4000c1e1900 */
[----:B------:R-:W-:Y:S02]  /*0c00*/  @!P4 IADD3 R8, R17, R9, RZ ;  /* 0x000000091108c210 */ /* 0x000fe40007ffe0ff */
[----:B------:R4:W2:Y:S01]  /*0c10*/  @!P5 LDG.E R39, desc[UR8][R10.64] ;  /* 0x000000080a27d981 */ /* 0x0008a2000c1e1900 */
[C---:B-1----:R-:W-:Y:S02]  /*0c20*/  @!P4 LEA R12, P1, R16.reuse, R12, 0x1 ;  /* 0x0000000c100cc211 */ /* 0x042fe400078208ff */
[----:B---3--:R-:W-:Y:S02]  /*0c30*/  MOV R40, RZ ;  /* 0x000000ff00287202 */ /* 0x008fe40000000f00 */
[----:B------:R-:W-:-:S05]  /*0c40*/  @!P4 LEA.HI.X R13, R16, R13, R8, 0x1, P1 ;  /* 0x0000000d100dc211 */ /* 0x000fca00008f0c08 */
[----:B------:R1:W3:Y:S01]  /*0c50*/  @!P4 LDG.E R40, desc[UR8][R12.64] ;  /* 0x000000080c28c981 */ /* 0x0002e2000c1e1900 */
[----:B------:R-:W-:Y:S01]  /*0c60*/  ISETP.GT.AND P1, PT, R4, 0x1e, PT ;  /* 0x0000001e0400780c */ /* 0x000fe20003f24270 */
[--C-:B-----5:R-:W-:Y:S02]  /*0c70*/  HADD2.F32 R8, -RZ, R20.reuse.H1_H1 ;  /* 0x30000014ff087230 */ /* 0x120fe40000004100 */
[----:B------:R-:W-:-:S03]  /*0c80*/  HADD2.F32 R9, -RZ, R20.H0_H0 ;  /* 0x20000014ff097230 */ /* 0x000fc60000004100 */
[----:B------:R-:W-:Y:S02]  /*0c90*/  FMUL.FTZ R16, R8, R8 ;  /* 0x0000000808107220 */ /* 0x000fe40000410000 */
[C---:B0-----:R-:W-:Y:S02]  /*0ca0*/  FADD.FTZ R14, R9.reuse, R8 ;  /* 0x00000008090e7221 */ /* 0x041fe40000010000 */
[----:B------:R-:W-:Y:S01]  /*0cb0*/  FFMA.FTZ R9, R9, R9, R16 ;  /* 0x0000000909097223 */ /* 0x000fe20000010010 */
[--C-:B----4-:R-:W-:Y:S02]  /*0cc0*/  HADD2.F32 R16, -RZ, R21.reuse.H1_H1 ;  /* 0x30000015ff107230 */ /* 0x110fe40000004100 */
[----:B------:R-:W-:-:S03]  /*0cd0*/  HADD2.F32 R11, -RZ, R21.H0_H0 ;  /* 0x20000015ff0b7230 */ /* 0x000fc60000004100 */
[----:B-1----:R-:W-:Y:S02]  /*0ce0*/  FMUL.FTZ R12, R16, R16 ;  /* 0x00000010100c7220 */ /* 0x002fe40000410000 */
[C---:B------:R-:W-:Y:S02]  /*0cf0*/  FADD.FTZ R16, R11.reuse, R16 ;  /* 0x000000100b107221 */ /* 0x040fe40000010000 */
[----:B------:R-:W-:Y:S02]  /*0d00*/  FFMA.FTZ R12, R11, R11, R12 ;  /* 0x0000000b0b0c7223 */ /* 0x000fe4000001000c */
[----:B------:R-:W-:Y:S01]  /*0d10*/  FADD.FTZ R16, RZ, R16 ;  /* 0x00000010ff107221 */ /* 0x000fe20000010000 */
[--C-:B------:R-:W-:Y:S02]  /*0d20*/  HADD2.F32 R17, -RZ, R33.reuse.H1_H1 ;  /* 0x30000021ff117230 */ /* 0x100fe40000004100 */
[----:B------:R-:W-:Y:S02]  /*0d30*/  HADD2.F32 R8, -RZ, R33.H0_H0 ;  /* 0x20000021ff087230 */ /* 0x000fe40000004100 */
[----:B------:R-:W-:Y:S01]  /*0d40*/  FADD.FTZ R12, RZ, R12 ;  /* 0x0000000cff0c7221 */ /* 0x000fe20000010000 */
[----:B------:R-:W-:-:S02]  /*0d50*/  FMUL.FTZ R15, R17, R17 ;  /* 0x00000011110f7220 */ /* 0x000fc40000410000 */
[C---:B------:R-:W-:Y:S02]  /*0d60*/  FADD.FTZ R10, R8.reuse, R17 ;  /* 0x00000011080a7221 */ /* 0x040fe40000010000 */
[----:B------:R-:W-:Y:S01]  /*0d70*/  FFMA.FTZ R8, R8, R8, R15 ;  /* 0x0000000808087223 */ /* 0x000fe2000001000f */
[--C-:B------:R-:W-:Y:S02]  /*0d80*/  HADD2.F32 R18, -RZ, R34.reuse.H1_H1 ;  /* 0x30000022ff127230 */ /* 0x100fe40000004100 */
[----:B------:R-:W-:-:S03]  /*0d90*/  HADD2.F32 R13, -RZ, R34.H0_H0 ;  /* 0x20000022ff0d7230 */ /* 0x000fc60000004100 */
[----:B------:R-:W-:Y:S02]  /*0da0*/  FMUL.FTZ R28, R18, R18 ;  /* 0x00000012121c7220 */ /* 0x000fe40000410000 */
[C---:B------:R-:W-:Y:S02]  /*0db0*/  FADD.FTZ R11, R13.reuse, R18 ;  /* 0x000000120d0b7221 */ /* 0x040fe40000010000 */
[----:B------:R-:W-:Y:S02]  /*0dc0*/  FFMA.FTZ R13, R13, R13, R28 ;  /* 0x0000000d0d0d7223 */ /* 0x000fe4000001001c */
[----:B------:R-:W-:Y:S01]  /*0dd0*/  FADD.FTZ R11, R16, R11 ;  /* 0x0000000b100b7221 */ /* 0x000fe20000010000 */
[--C-:B------:R-:W-:Y:S02]  /*0de0*/  HADD2.F32 R18, -RZ, R36.reuse.H1_H1 ;  /* 0x30000024ff127230 */ /* 0x100fe40000004100 */
[----:B------:R-:W-:Y:S01]  /*0df0*/  FADD.FTZ R16, R12, R13 ;  /* 0x0000000d0c107221 */ /* 0x000fe20000010000 */
[----:B------:R-:W-:-:S02]  /*0e00*/  HADD2.F32 R15, -RZ, R36.H0_H0 ;  /* 0x20000024ff0f7230 */ /* 0x000fc40000004100 */
[----:B------:R-:W-:Y:S01]  /*0e10*/  FMUL.FTZ R12, R18, R18 ;  /* 0x00000012120c7220 */ /* 0x000fe20000410000 */
[----:B------:R-:W-:Y:S02]  /*0e20*/  FADD.FTZ R13, R11, R14 ;  /* 0x0000000e0b0d7221 */ /* 0x000fe40000010000 */
[C---:B------:R-:W-:Y:S01]  /*0e30*/  FADD.FTZ R11, R15.reuse, R18 ;  /* 0x000000120f0b7221 */ /* 0x040fe20000010000 */
[----:B------:R-:W-:Y:S01]  /*0e40*/  FFMA.FTZ R12, R15, R15, R12 ;  /* 0x0000000f0f0c7223 */ /* 0x000fe2000001000c */
[----:B------:R-:W-:Y:S01]  /*0e50*/  FADD.FTZ R15, R16, R9 ;  /* 0x00000009100f7221 */ /* 0x000fe20000010000 */
[----:B------:R-:W-:-:S03]  /*0e60*/  FADD.FTZ R10, R13, R10 ;  /* 0x0000000a0d0a7221 */ /* 0x000fc60000010000 */
[----:B------:R-:W-:Y:S01]  /*0e70*/  FADD.FTZ R15, R15, R8 ;  /* 0x000000080f0f7221 */ /* 0x000fe20000010000 */
[--C-:B--2---:R-:W-:Y:S02]  /*0e80*/  HADD2.F32 R14, -RZ, R38.reuse.H1_H1 ;  /* 0x30000026ff0e7230 */ /* 0x104fe40000004100 */
[----:B------:R-:W-:Y:S02]  /*0e90*/  HADD2.F32 R13, -RZ, R38.H0_H0 ;  /* 0x20000026ff0d7230 */ /* 0x000fe40000004100 */
[--C-:B------:R-:W-:Y:S02]  /*0ea0*/  HADD2.F32 R9, -RZ, R39.reuse.H1_H1 ;  /* 0x30000027ff097230 */ /* 0x100fe40000004100 */
[----:B------:R-:W-:Y:S01]  /*0eb0*/  FMUL.FTZ R16, R14, R14 ;  /* 0x0000000e0e107220 */ /* 0x000fe20000410000 */
[----:B------:R-:W-:Y:S01]  /*0ec0*/  FADD.FTZ R12, R15, R12 ;  /* 0x0000000c0f0c7221 */ /* 0x000fe20000010000 */
[----:B------:R-:W-:Y:S02]  /*0ed0*/  HADD2.F32 R18, -RZ, R39.H0_H0 ;  /* 0x20000027ff127230 */ /* 0x000fe40000004100 */
[C---:B------:R-:W-:Y:S01]  /*0ee0*/  FADD.FTZ R8, R13.reuse, R14 ;  /* 0x0000000e0d087221 */ /* 0x040fe20000010000 */
[----:B------:R-:W-:Y:S01]  /*0ef0*/  FADD.FTZ R11, R10, R11 ;  /* 0x0000000b0a0b7221 */ /* 0x000fe20000010000 */
[----:B------:R-:W-:Y:S01]  /*0f00*/  FFMA.FTZ R13, R13, R13, R16 ;  /* 0x0000000d0d0d7223 */ /* 0x000fe20000010010 */
[----:B------:R-:W-:Y:S01]  /*0f10*/  FMUL.FTZ R17, R9, R9 ;  /* 0x0000000909117220 */ /* 0x000fe20000410000 */
[----:B---3--:R-:W-:-:S02]  /*0f20*/  HADD2.F32 R15, -RZ, R40.H1_H1 ;  /* 0x30000028ff0f7230 */ /* 0x008fc40000004100 */
[----:B------:R-:W-:Y:S01]  /*0f30*/  FADD.FTZ R8, R11, R8 ;  /* 0x000000080b087221 */ /* 0x000fe20000010000 */
[----:B------:R-:W-:Y:S02]  /*0f40*/  HADD2.F32 R10, -RZ, R40.H0_H0 ;  /* 0x20000028ff0a7230 */ /* 0x000fe40000004100 */
[C---:B------:R-:W-:Y:S01]  /*0f50*/  FADD.FTZ R9, R18.reuse, R9 ;  /* 0x0000000912097221 */ /* 0x040fe20000010000 */
[----:B------:R-:W-:Y:S01]  /*0f60*/  FFMA.FTZ R17, R18, R18, R17 ;  /* 0x0000001212117223 */ /* 0x000fe20000010011 */
[----:B------:R-:W-:Y:S01]  /*0f70*/  FADD.FTZ R12, R12, R13 ;  /* 0x0000000d0c0c7221 */ /* 0x000fe20000010000 */
[----:B------:R-:W-:Y:S01]  /*0f80*/  FMUL.FTZ R11, R15, R15 ;  /* 0x0000000f0f0b7220 */ /* 0x000fe20000410000 */
[----:B------:R-:W-:Y:S01]  /*0f90*/  FADD.FTZ R8, R8, R9 ;  /* 0x0000000908087221 */ /* 0x000fe20000010000 */
[----:B------:R-:W-:Y:S01]  /*0fa0*/  FADD.FTZ R15, R10, R15 ;  /* 0x0000000f0a0f7221 */ /* 0x000fe20000010000 */
[----:B------:R-:W-:Y:S01]  /*0fb0*/  FADD.FTZ R12, R12, R17 ;  /* 0x000000110c0c7221 */ /* 0x000fe20000010000 */
[----:B------:R-:W-:-:S02]  /*0fc0*/  FFMA.FTZ R11, R10, R10, R11 ;  /* 0x0000000a0a0b7223 */ /* 0x000fc4000001000b */
        /* <DEDUP_REMOVED lines=85> */
.L_x_1799:
[----:B------:R-:W-:Y:S05]  /*1520*/  BSYNC B0 ;  /* 0x0000000000007941 */ /* 0x000fea0003800000 */
.L_x_1798:
        /* <DEDUP_REMOVED lines=12> */
[----:B------:R-:W1:Y:S03]  /*15f0*/  LDC.64 R8, c[0x0][0x240] ;  /* 0x00009000ff087b82 */ /* 0x000e660000000a00 */
[----:B---3--:R-:W-:-:S04]  /*1600*/  IMAD.WIDE R10, R13, 0x4, R10 ;  /* 0x000000040d0a7825 */ /* 0x008fc800078e020a */
[----:B--2---:R-:W-:Y:S01]  /*1610*/  IMAD R13, R15, UR7, R16 ;  /* 0x000000070f0d7c24 */ /* 0x004fe2000f8e0210 */
[----:B------:R-:W-:-:S03]  /*1620*/  SEL R19, R14, RZ, !P1 ;  /* 0x000000ff0e137207 */ /* 0x000fc60004800000 */
[----:B------:R-:W-:Y:S01]  /*1630*/  IMAD.WIDE.U32 R12, R13, 0x8, R10 ;  /* 0x000000080d0c7825 */ /* 0x000fe200078e000a */
[----:B------:R-:W-:Y:S02]  /*1640*/  MOV R10, 0x1 ;  /* 0x00000001000a7802 */ /* 0x000fe40000000f00 */
[----:B------:R-:W-:Y:S02]  /*1650*/  IADD3 R11, R17, R16, RZ ;  /* 0x00000010110b7210 */ /* 0x000fe40007ffe0ff */
[----:B------:R-:W-:Y:S01]  /*1660*/  SEL R17, R10, 0xffffffff, !P1 ;  /* 0xffffffff0a117807 */ /* 0x000fe20004800000 */
[----:B------:R2:W-:Y:S01]  /*1670*/  STG.E.64 desc[UR8][R12.64], R28 ;  /* 0x0000001c0c007986 */ /* 0x0005e2000c101b08 */
[----:B------:R-:W-:Y:S01]  /*1680*/  ISETP.NE.AND P1, PT, R19, -0x1, PT ;  /* 0xffffffff1300780c */ /* 0x000fe20003f25270 */
[----:B-1----:R-:W-:Y:S01]  /*1690*/  IMAD.WIDE.U32 R10, R11, 0x4, R8 ;  /* 0x000000040b0a7825 */ /* 0x002fe200078e0008 */
[----:B------:R-:W-:Y:S06]  /*16a0*/  MEMBAR.ALL.GPU ;  /* 0x0000000000007992 */ /* 0x000fec000000a000 */
[----:B------:R-:W-:-:S00]  /*16b0*/  ERRBAR ;  /* 0x00000000000079ab */ /* 0x000fc00000000000 */
[----:B------:R-:W-:Y:S06]  /*16c0*/  CGAERRBAR ;  /* 0x00000000000075ab */ /* 0x000fec0000000000 */
[----:B------:R2:W-:Y:S01]  /*16d0*/  REDG.E.ADD.S32.STRONG.GPU desc[UR8][R10.64], R17 ;  /* 0x000000110a00798e */ /* 0x0005e2000c10e388 */
[----:B------:R-:W-:Y:S05]  /*16e0*/  @!P1 BRA `(.L_x_1801) ;  /* 0x00000000001c9947 */ /* 0x000fea0003800000 */
[----:B------:R-:W-:-:S04]  /*16f0*/  IMAD R15, R18, R15, R16 ;  /* 0x0000000f120f7224 */ /* 0x000fc800078e0210 */
[----:B------:R-:W-:-:S07]  /*1700*/  IMAD.WIDE.U32 R8, R15, 0x4, R8 ;  /* 0x000000040f087825 */ /* 0x000fce00078e0008 */
.L_x_1802:
[----:B--2---:R-:W2:Y:S04]  /*1710*/  LDG.E.STRONG.GPU R10, desc[UR8][R8.64] ;  /* 0x00000008080a7981 */ /* 0x004ea8000c1ef900 */
[----:B--2---:R-:W-:Y:S01]  /*1720*/  CCTL.IVALL ;  /* 0x00000000ff00798f */ /* 0x004fe20002000000 */
[----:B------:R-:W-:Y:S05]  /*1730*/  YIELD ;  /* 0x0000000000007946 */ /* 0x000fea0003800000 */
[----:B------:R-:W-:-:S13]  /*1740*/  ISETP.NE.AND P1, PT, R10, R19, PT ;  /* 0x000000130a00720c */ /* 0x000fda0003f25270 */
[----:B------:R-:W-:Y:S05]  /*1750*/  @P1 BRA `(.L_x_1802) ;  /* 0xfffffffc00ec1947 */ /* 0x000fea000383ffff */
.L_x_1801:
        /* <DEDUP_REMOVED lines=11> */
.L_x_1804:
[----:B------:R-:W-:-:S13]  /*1810*/  ISETP.EQ.OR P1, PT, R15, UR7, P3 ;  /* 0x000000070f007c0c */ /* 0x000fda0009f22670 */
[----:B--2---:R-:W1:Y:S01]  /*1820*/  @!P1 LDC R10, c[0x0][0x10] ;  /* 0x00000400ff0a9b82 */ /* 0x004e620000000800 */
        /* <DEDUP_REMOVED lines=61> */
.L_x_1803:
[----:B--2---:R-:W-:-:S13]  /*1c00*/  LOP3.LUT P1, R10, R14, 0x3, RZ, 0xc0, !PT ;  /* 0x000000030e0a7812 */ /* 0x004fda000782c0ff */
        /* <DEDUP_REMOVED lines=18> */
.L_x_1806:
[----:B------:R-:W-:Y:S05]  /*1d30*/  BSYNC B0 ;  /* 0x0000000000007941 */ /* 0x000fea0003800000 */
.L_x_1805:
        /* <DEDUP_REMOVED lines=20> */
[----:B------:R-:W-:-:S05]  /*1e80*/  @!P2 SHF.L.U32 R13, R13, 0x1, RZ ;  /* 0x000000010d0da819 */ /* 0x000fca00000006ff */
[----:B----4-:R-:W-:Y:S01]  /*1e90*/  @!P2 IMAD.WIDE R12, R13, 0x4, R10 ;  /* 0x000000040d0ca825 */ /* 0x010fe200078e020a */
        /* <DEDUP_REMOVED lines=10> */
.L_x_1800:
[----:B------:R-:W-:Y:S01]  /*1f40*/  ULDC.64 UR12, c[0x0][0x218] ;  /* 0x00008600000c7ab9 */ /* 0x000fe20000000a00 */
[----:B------:R-:W-:Y:S01]  /*1f50*/  LOP3.LUT P1, RZ, R5, UR7, RZ, 0xfc, !PT ;  /* 0x0000000705ff7c12 */ /* 0x000fe2000f82fcff */
[----:B------:R-:W1:Y:S01]  /*1f60*/  S2UR UR6, SR_CgaCtaId ;  /* 0x00000000000679c3 */ /* 0x000e620000008800 */
[----:B------:R-:W-:Y:S01]  /*1f70*/  ISETP.EQ.U32.AND P2, PT, RZ, UR12, PT ;  /* 0x0000000cff007c0c */ /* 0x000fe2000bf42070 */
[----:B------:R-:W-:Y:S01]  /*1f80*/  UMOV UR5, 0x400 ;  /* 0x0000040000057882 */ /* 0x000fe20000000000 */
[----:B------:R-:W-:Y:S02]  /*1f90*/  IADD3 R37, R32, R37, RZ ;  /* 0x0000002520257210 */ /* 0x000fe40007ffe0ff */
[----:B------:R-:W-:-:S03]  /*1fa0*/  ISETP.EQ.OR.EX P1, PT, RZ, UR13, P1, P2 ;  /* 0x0000000dff007c0c */ /* 0x000fc60008f22720 */
[----:B--2---:R-:W2:Y:S08]  /*1fb0*/  LDC.64 R10, c[0x0][0x228] ;  /* 0x00008a00ff0a7b82 */ /* 0x004eb00000000a00 */
[----:B------:R-:W3:Y:S08]  /*1fc0*/  LDC.64 R8, c[0x0][0x230] ;  /* 0x00008c00ff087b82 */ /* 0x000ef00000000a00 */
[----:B------:R-:W4:Y:S01]  /*1fd0*/  @!P1 LDC.64 R12, c[0x0][0x218] ;  /* 0x00008600ff0c9b82 */ /* 0x000f220000000a00 */
[----:B-1----:R-:W-:-:S03]  /*1fe0*/  ULEA UR5, UR6, UR5, 0x18 ;  /* 0x0000000506057291 */ /* 0x002fc6000f8ec03f */
[----:B------:R-:W-:Y:S02]  /*1ff0*/  ULDC UR6, c[0x0][0x2a4] ;  /* 0x0000a90000067ab9 */ /* 0x000fe40000000800 */
[----:B------:R-:W-:Y:S01]  /*2000*/  @!P1 FMUL.FTZ R15, R29, UR6 ;  /* 0x000000061d0f9c20 */ /* 0x000fe20008410000 */
[----:B------:R-:W-:Y:S01]  /*2010*/  @!P1 FMUL.FTZ R14, R28, UR6 ;  /* 0x000000061c0e9c20 */ /* 0x000fe20008410000 */
[C---:B--2---:R-:W-:Y:S02]  /*2020*/  IMAD.WIDE R18, R37.reuse, 0x4, R10 ;  /* 0x0000000425127825 */ /* 0x044fe400078e020a */
[----:B------:R-:W-:Y:S02]  /*2030*/  @!P3 STS.64 [UR5+0xc0], R28 ;  /* 0x0000c01cff00b988 */ /* 0x000fe40008000a05 */
[----:B---3--:R-:W-:-:S04]  /*2040*/  IMAD.WIDE R10, R37, 0x4, R8 ;  /* 0x00000004250a7825 */ /* 0x008fc800078e0208 */
[----:B----4-:R-:W-:-:S05]  /*2050*/  @!P1 IMAD.WIDE R16, R31, 0x8, R12 ;  /* 0x000000081f109825 */ /* 0x010fca00078e020c */
[----:B------:R1:W-:Y:S01]  /*2060*/  @!P1 STG.E.64 desc[UR8][R16.64], R14 ;  /* 0x0000000e10009986 */ /* 0x0003e2000c101b08 */
[----:B------:R-:W-:Y:S06]  /*2070*/  BAR.SYNC.DEFER_BLOCKING 0x0 ;  /* 0x0000000000007b1d */ /* 0x000fec0000010000 */
[----:B------:R2:W3:Y:S04]  /*2080*/  LDG.E.64 R8, desc[UR8][R18.64] ;  /* 0x0000000812087981 */ /* 0x0004e8000c1e1b00 */
[----:B------:R-:W3:Y:S01]  /*2090*/  LDG.E.64 R10, desc[UR8][R10.64] ;  /* 0x000000080a0a7981 */ /* 0x000ee2000c1e1b00 */
[----:B------:R-:W-:Y:S01]  /*20a0*/  ISETP.NE.AND P6, PT, RZ, UR10, PT ;  /* 0x0000000aff007c0c */ /* 0x000fe2000bfc5270 */
[----:B-1----:R-:W-:-:S02]  /*20b0*/  HADD2.F32 R15, -RZ, R21.H0_H0 ;  /* 0x20000015ff0f7230 */ /* 0x002fc40000004100 */
[----:B------:R-:W1:Y:S01]  /*20c0*/  LDS.64 R12, [UR5+0xc0] ;  /* 0x0000c005ff0c7984 */ /* 0x000e620008000a00 */
[----:B------:R-:W-:Y:S02]  /*20d0*/  HADD2.F32 R21, -RZ, R21.H1_H1 ;  /* 0x30000015ff157230 */ /* 0x000fe40000004100 */
[----:B------:R-:W-:Y:S02]  /*20e0*/  HADD2.F32 R17, -RZ, R34.H1_H1 ;  /* 0x30000022ff117230 */ /* 0x000fe40000004100 */
[----:B-1----:R-:W-:-:S04]  /*20f0*/  FMUL.FTZ R12, R12, UR6 ;  /* 0x000000060c0c7c20 */ /* 0x002fc80008410000 */
[----:B------:R-:W-:Y:S01]  /*2100*/  FMUL.FTZ R37, R12, R12 ;  /* 0x0000000c0c257220 */ /* 0x000fe20000410000 */
[--C-:B------:R-:W-:Y:S01]  /*2110*/  FADD.FTZ R14, R15, -R12.reuse ;  /* 0x8000000c0f0e7221 */ /* 0x100fe20000010000 */
[----:B------:R-:W-:Y:S01]  /*2120*/  FADD.FTZ R16, R21, -R12 ;  /* 0x8000000c15107221 */ /* 0x000fe20000010000 */
[----:B------:R-:W-:Y:S02]  /*2130*/  HADD2.F32 R15, -RZ, R34.H0_H0 ;  /* 0x20000022ff0f7230 */ /* 0x000fe40000004100 */
[----:B------:R-:W-:-:S05]  /*2140*/  FFMA.FTZ R13, R13, UR6, -R37 ;  /* 0x000000060d0d7c23 */ /* 0x000fca0008010825 */
[----:B------:R-:W-:-:S13]  /*2150*/  FSETP.GTU.FTZ.AND P1, PT, R13, RZ, PT ;  /* 0x000000ff0d00720b */ /* 0x000fda0003f3c000 */
[----:B------:R-:W0:Y:S02]  /*2160*/  @P1 LDC R37, c[0x0][0x238] ;  /* 0x00008e00ff251b82 */ /* 0x000e240000000800 */
[----:B0-----:R-:W-:Y:S01]  /*2170*/  @P1 FADD.FTZ R28, R13, R37 ;  /* 0x000000250d1c1221 */ /* 0x001fe20000010000 */
[----:B------:R-:W-:-:S06]  /*2180*/  MOV R13, 0x3f800000 ;  /* 0x3f800000000d7802 */ /* 0x000fcc0000000f00 */
[----:B------:R-:W2:Y:S02]  /*2190*/  @P1 MUFU.RSQ R13, R28 ;  /* 0x0000001c000d1308 */ /* 0x000ea40000001400 */
[-C--:B--2---:R-:W-:Y:S01]  /*21a0*/  FMUL.FTZ R19, R14, R13.reuse ;  /* 0x0000000d0e137220 */ /* 0x084fe20000410000 */
[----:B------:R-:W-:-:S03]  /*21b0*/  FMUL.FTZ R16, R16, R13 ;  /* 0x0000000d10107220 */ /* 0x000fc60000410000 */
[----:B---3--:R-:W-:Y:S01]  /*21c0*/  FFMA.FTZ R14, R8, R19, R10 ;  /* 0x00000013080e7223 */ /* 0x008fe2000001000a */
        /* <DEDUP_REMOVED lines=12> */
.L_x_1807:
        /* <DEDUP_REMOVED lines=9> */
[----:B------:R-:W-:-:S04]  /*2320*/  ULDC.64 UR12, c[0x0][0x210] ;  /* 0x00008400000c7ab9 */ /* 0x000fc80000000a00 */
[----:B------:R-:W-:Y:S02]  /*2330*/  IADD3 R29, R19, R29, RZ ;  /* 0x0000001d131d7210 */ /* 0x000fe40007ffe0ff */
[----:B------:R-:W-:-:S04]  /*2340*/  LEA R28, P1, R18, UR12, 0x1 ;  /* 0x0000000c121c7c11 */ /* 0x000fc8000f8208ff */
[----:B------:R-:W-:-:S05]  /*2350*/  LEA.HI.X R29, R18, UR13, R29, 0x1, P1 ;  /* 0x0000000d121d7c11 */ /* 0x000fca00088f0c1d */
[----:B------:R0:W-:Y:S04]  /*2360*/  STG.E desc[UR8][R28.64], R21 ;  /* 0x000000151c007986 */ /* 0x0001e8000c101908 */
.L_x_1809:
[----:B------:R-:W-:Y:S05]  /*2370*/  BSYNC B0 ;  /* 0x0000000000007941 */ /* 0x000fea0003800000 */
.L_x_1808:
[----:B------:R-:W-:Y:S01]  /*2380*/  HADD2.F32 R16, -RZ, R39.H0_H0 ;  /* 0x20000027ff107230 */ /* 0x000fe20000004100 */
[----:B------:R-:W-:Y:S01]  /*2390*/  ULDC.64 UR12, c[0x0][0x278] ;  /* 0x00009e00000c7ab9 */ /* 0x000fe20000000a00 */
[--C-:B------:R-:W-:Y:S02]  /*23a0*/  HADD2.F32 R19, -RZ, R20.reuse.H0_H0 ;  /* 0x20000014ff137230 */ /* 0x100fe40000004100 */
[--C-:B0-----:R-:W-:Y:S01]  /*23b0*/  FADD.FTZ R28, R17, -R12.reuse ;  /* 0x8000000c111c7221 */ /* 0x101fe20000010000 */
[----:B------:R-:W-:Y:S02]  /*23c0*/  HADD2.F32 R29, -RZ, R20.H1_H1 ;  /* 0x30000014ff1d7230 */ /* 0x000fe40000004100 */
[--C-:B------:R-:W-:Y:S01]  /*23d0*/  FADD.FTZ R20, R15, -R12.reuse ;  /* 0x8000000c0f147221 */ /* 0x100fe20000010000 */
[--C-:B------:R-:W-:Y:S02]  /*23e0*/  HADD2.F32 R21, -RZ, R33.reuse.H0_H0 ;  /* 0x20000021ff157230 */ /* 0x100fe40000004100 */
[----:B------:R-:W-:Y:S01]  /*23f0*/  FADD.FTZ R15, R16, -R12 ;  /* 0x8000000c100f7221 */ /* 0x000fe20000010000 */
[----:B------:R-:W-:Y:S01]  /*2400*/  HADD2.F32 R33, -RZ, R33.H1_H1 ;  /* 0x30000021ff217230 */ /* 0x000fe20000004100 */
[----:B------:R-:W-:Y:S01]  /*2410*/  ISETP.GE.U32.AND P1, PT, R27, UR12, PT ;  /* 0x0000000c1b007c0c */ /* 0x000fe2000bf26070 */
[----:B------:R-:W-:Y:S01]  /*2420*/  HADD2.F32 R41, -RZ, R36.H1_H1 ;  /* 0x30000024ff297230 */ /* 0x000fe20000004100 */
[----:B------:R-:W-:Y:S01]  /*2430*/  ISETP.GE.U32.AND P2, PT, R26, UR12, PT ;  /* 0x0000000c1a007c0c */ /* 0x000fe2000bf46070 */
[----:B------:R-:W-:Y:S01]  /*2440*/  HADD2.F32 R14, -RZ, R38.H0_H0 ;  /* 0x20000026ff0e7230 */ /* 0x000fe20000004100 */
[----:B------:R-:W-:Y:S01]  /*2450*/  SHF.R.S32.HI R16, RZ, 0x1f, R26 ;  /* 0x0000001fff107819 */ /* 0x000fe2000001141a */
[----:B------:R-:W-:-:S02]  /*2460*/  HADD2.F32 R18, -RZ, R40.H0_H0 ;  /* 0x20000028ff127230 */ /* 0x000fc40000004100 */
[--C-:B------:R-:W-:Y:S01]  /*2470*/  FADD.FTZ R34, R19, -R12.reuse ;  /* 0x8000000c13227221 */ /* 0x100fe20000010000 */
[----:B------:R-:W-:Y:S02]  /*2480*/  HADD2.F32 R37, -RZ, R36.H0_H0 ;  /* 0x20000024ff257230 */ /* 0x000fe40000004100 */
[--C-:B------:R-:W-:Y:S01]  /*2490*/  FADD.FTZ R33, R33, -R12.reuse ;  /* 0x8000000c21217221 */ /* 0x100fe20000010000 */
[----:B------:R-:W-:Y:S02]  /*24a0*/  HADD2.F32 R38, -RZ, R38.H1_H1 ;  /* 0x30000026ff267230 */ /* 0x000fe40000004100 */
[--C-:B------:R-:W-:Y:S01]  /*24b0*/  FADD.FTZ R41, R41, -R12.reuse ;  /* 0x8000000c29297221 */ /* 0x100fe20000010000 */
[----:B------:R-:W-:Y:S02]  /*24c0*/  HADD2.F32 R39, -RZ, R39.H1_H1 ;  /* 0x30000027ff277230 */ /* 0x000fe40000004100 */
[----:B------:R-:W-:Y:S01]  /*24d0*/  FADD.FTZ R36, R29, -R12 ;  /* 0x8000000c1d247221 */ /* 0x000fe20000010000 */
[----:B------:R-:W-:-:S02]  /*24e0*/  HADD2.F32 R40, -RZ, R40.H1_H1 ;  /* 0x30000028ff287230 */ /* 0x000fc40000004100 */
[--C-:B------:R-:W-:Y:S01]  /*24f0*/  FADD.FTZ R21, R21, -R12.reuse ;  /* 0x8000000c15157221 */ /* 0x100fe20000010000 */
[--C-:B------:R-:W-:Y:S01]  /*2500*/  FADD.FTZ R37, R37, -R12.reuse ;  /* 0x8000000c25257221 */ /* 0x100fe20000010000 */
[--C-:B------:R-:W-:Y:S01]  /*2510*/  FADD.FTZ R14, R14, -R12.reuse ;  /* 0x8000000c0e0e7221 */ /* 0x100fe20000010000 */
[--C-:B------:R-:W-:Y:S01]  /*2520*/  FADD.FTZ R38, R38, -R12.reuse ;  /* 0x8000000c26267221 */ /* 0x100fe20000010000 */
[--C-:B------:R-:W-:Y:S01]  /*2530*/  FADD.FTZ R39, R39, -R12.reuse ;  /* 0x8000000c27277221 */ /* 0x100fe20000010000 */
[--C-:B------:R-:W-:Y:S01]  /*2540*/  FADD.FTZ R18, R18, -R12.reuse ;  /* 0x8000000c12127221 */ /* 0x100fe20000010000 */
[----:B------:R-:W-:Y:S01]  /*2550*/  FADD.FTZ R40, R40, -R12 ;  /* 0x8000000c28287221 */ /* 0x000fe20000010000 */
[----:B------:R-:W-:Y:S01]  /*2560*/  ISETP.GE.AND.EX P1, PT, R7, UR13, PT, P1 ;  /* 0x0000000d07007c0c */ /* 0x000fe2000bf26310 */
[-C--:B------:R-:W-:Y:S01]  /*2570*/  FMUL.FTZ R19, R20, R13.reuse ;  /* 0x0000000d14137220 */ /* 0x080fe20000410000 */
[----:B------:R-:W-:Y:S01]  /*2580*/  ISETP.GE.AND.EX P2, PT, R16, UR13, PT, P2 ;  /* 0x0000000d10007c0c */ /* 0x000fe2000bf46320 */
[-C--:B------:R-:W-:Y:S01]  /*2590*/  FMUL.FTZ R28, R28, R13.reuse ;  /* 0x0000000d1c1c7220 */ /* 0x080fe20000410000 */
[-C--:B------:R-:W-:Y:S01]  /*25a0*/  FMUL.FTZ R17, R34, R13.reuse ;  /* 0x0000000d22117220 */ /* 0x080fe20000410000 */
[-C--:B------:R-:W-:Y:S01]  /*25b0*/  FMUL.FTZ R20, R33, R13.reuse ;  /* 0x0000000d21147220 */ /* 0x080fe20000410000 */
        /* <DEDUP_REMOVED lines=25> */
.L_x_1810:
        /* <DEDUP_REMOVED lines=14> */
.L_x_1812:
[----:B------:R-:W-:Y:S05]  /*2830*/  BSYNC B0 ;  /* 0x0000000000007941 */ /* 0x000fea0003800000 */
.L_x_1811:
[----:B------:R-:W-:Y:S01]  /*2840*/  FFMA.FTZ R17, R8, R17, R10 ;  /* 0x0000001108117223 */ /* 0x000fe2000001000a */
[----:B------:R-:W-:Y:S01]  /*2850*/  FFMA.FTZ R36, R9, R36, R11 ;  /* 0x0000002409247223 */ /* 0x000fe2000001000b */
[----:B------:R-:W-:Y:S06]  /*2860*/  @!P6 BRA `(.L_x_1813) ;  /* 0x000000000028e947 */ /* 0x000fec0003800000 */
        /* <DEDUP_REMOVED lines=10> */
.L_x_1813:
        /* <DEDUP_REMOVED lines=14> */
.L_x_1815:
[----:B------:R-:W-:Y:S05]  /*29f0*/  BSYNC B0 ;  /* 0x0000000000007941 */ /* 0x000fea0003800000 */
.L_x_1814:
[----:B01----:R-:W-:Y:S01]  /*2a00*/  SHF.R.S32.HI R14, RZ, 0x1f, R25 ;  /* 0x0000001fff0e7819 */ /* 0x003fe20000011419 */
[C---:B------:R-:W-:Y:S01]  /*2a10*/  FFMA.FTZ R21, R8.reuse, R21, R10 ;  /* 0x0000001508157223 */ /* 0x040fe2000001000a */
[----:B------:R-:W-:Y:S01]  /*2a20*/  SHF.R.S32.HI R13, RZ, 0x1f, R24 ;  /* 0x0000001fff0d7819 */ /* 0x000fe20000011418 */
[C-C-:B------:R-:W-:Y:S01]  /*2a30*/  FFMA.FTZ R37, R8.reuse, R37, R10.reuse ;  /* 0x0000002508257223 */ /* 0x140fe2000001000a */
[----:B------:R-:W-:Y:S01]  /*2a40*/  SHF.R.S32.HI R7, RZ, 0x1f, R23 ;  /* 0x0000001fff077819 */ /* 0x000fe20000011417 */
[C---:B------:R-:W-:Y:S01]  /*2a50*/  FFMA.FTZ R29, R8.reuse, R29, R10 ;  /* 0x0000001d081d7223 */ /* 0x040fe2000001000a */
[----:B------:R-:W-:Y:S01]  /*2a60*/  SHF.R.S32.HI R12, RZ, 0x1f, R22 ;  /* 0x0000001fff0c7819 */ /* 0x000fe20000011416 */
[C-C-:B------:R-:W-:Y:S01]  /*2a70*/  FFMA.FTZ R33, R8.reuse, R33, R10.reuse ;  /* 0x0000002108217223 */ /* 0x140fe2000001000a */
[----:B------:R-:W-:Y:S01]  /*2a80*/  ISETP.GE.U32.AND P5, PT, R25, UR12, PT ;  /* 0x0000000c19007c0c */ /* 0x000fe2000bfa6070 */
[----:B------:R-:W-:Y:S01]  /*2a90*/  FFMA.FTZ R41, R8, R41, R10 ;  /* 0x0000002908297223 */ /* 0x000fe2000001000a */
[----:B------:R-:W-:Y:S01]  /*2aa0*/  ISETP.GE.U32.AND P1, PT, R24, UR12, PT ;  /* 0x0000000c18007c0c */ /* 0x000fe2000bf26070 */
[--C-:B------:R-:W-:Y:S01]  /*2ab0*/  FFMA.FTZ R34, R9, R34, R11.reuse ;  /* 0x0000002209227223 */ /* 0x100fe2000001000b */
[----:B------:R-:W-:Y:S01]  /*2ac0*/  ISETP.GE.U32.AND P2, PT, R23, UR12, PT ;  /* 0x0000000c17007c0c */ /* 0x000fe2000bf46070 */
[C-C-:B------:R-:W-:Y:S01]  /*2ad0*/  FFMA.FTZ R38, R9.reuse, R38, R11.reuse ;  /* 0x0000002609267223 */ /* 0x140fe2000001000b */
[----:B------:R-:W-:Y:S01]  /*2ae0*/  ISETP.GE.U32.AND P3, PT, R22, UR12, PT ;  /* 0x0000000c16007c0c */ /* 0x000fe2000bf66070 */
[C-C-:B------:R-:W-:Y:S01]  /*2af0*/  FFMA.FTZ R16, R9.reuse, R39, R11.reuse ;  /* 0x0000002709107223 */ /* 0x140fe2000001000b */
[----:B------:R-:W-:Y:S01]  /*2b00*/  ISETP.GE.U32.AND P4, PT, R6, UR12, PT ;  /* 0x0000000c06007c0c */ /* 0x000fe2000bf86070 */
[C-C-:B------:R-:W-:Y:S01]  /*2b10*/  FFMA.FTZ R40, R9.reuse, R40, R11.reuse ;  /* 0x0000002809287223 */ /* 0x140fe2000001000b */
[----:B------:R-:W-:Y:S01]  /*2b20*/  ISETP.GE.AND.EX P5, PT, R14, UR13, PT, P5 ;  /* 0x0000000d0e007c0c */ /* 0x000fe2000bfa6350 */
[----:B------:R-:W-:Y:S01]  /*2b30*/  FFMA.FTZ R20, R9, R20, R11 ;  /* 0x0000001409147223 */ /* 0x000fe2000001000b */
[----:B------:R-:W-:-:S02]  /*2b40*/  ISETP.GE.AND.EX P1, PT, R13, UR13, PT, P1 ;  /* 0x0000000d0d007c0c */ /* 0x000fc4000bf26310 */
[----:B------:R-:W-:Y:S02]  /*2b50*/  ISETP.GE.AND.EX P2, PT, R7, UR13, PT, P2 ;  /* 0x0000000d07007c0c */ /* 0x000fe4000bf46320 */
[----:B------:R-:W-:Y:S02]  /*2b60*/  ISETP.GE.AND.EX P3, PT, R12, UR13, PT, P3 ;  /* 0x0000000d0c007c0c */ /* 0x000fe4000bf66330 */
[----:B------:R-:W-:Y:S02]  /*2b70*/  ISETP.GE.AND.EX P4, PT, R35, UR13, PT, P4 ;  /* 0x0000000d23007c0c */ /* 0x000fe4000bf86340 */
[C---:B------:R-:W-:Y:S02]  /*2b80*/  ISETP.GT.U32.OR P5, PT, R5.reuse, 0x27f, P5 ;  /* 0x0000027f0500780c */ /* 0x040fe40002fa4470 */
[C---:B------:R-:W-:Y:S02]  /*2b90*/  ISETP.GT.U32.OR P1, PT, R5.reuse, 0x27f, P1 ;  /* 0x0000027f0500780c */ /* 0x040fe40000f24470 */
[----:B------:R-:W-:-:S02]  /*2ba0*/  ISETP.GT.U32.OR P2, PT, R5, 0x27f, P2 ;  /* 0x0000027f0500780c */ /* 0x000fc40001744470 */
        /* <DEDUP_REMOVED lines=13> */
.L_x_1816:
        /* <DEDUP_REMOVED lines=14> */
.L_x_1818:
[----:B------:R-:W-:Y:S05]  /*2d60*/  BSYNC B0 ;  /* 0x0000000000007941 */ /* 0x000fea0003800000 */
.L_x_1817:
        /* <DEDUP_REMOVED lines=11> */
.L_x_1819:
        /* <DEDUP_REMOVED lines=14> */
.L_x_1821:
[----:B------:R-:W-:Y:S05]  /*2f00*/  BSYNC B0 ;  /* 0x0000000000007941 */ /* 0x000fea0003800000 */
.L_x_1820:
[----:B------:R-:W-:Y:S05]  /*2f10*/  @!P6 BRA `(.L_x_1822) ;  /* 0x000000000028e947 */ /* 0x000fea0003800000 */
[----:B01----:R-:W-:Y:S01]  /*2f20*/  FMUL.FTZ R11, R38, -1.4426950216293334961 ;  /* 0xbfb8aa3b260b7820 */ /* 0x003fe20000410000 */
        /* <DEDUP_REMOVED lines=9> */
.L_x_1822:
[----:B------:R-:W-:Y:S04]  /*2fc0*/  BSSY B0, `(.L_x_1823) ;  /* 0x000000e000007945 */ /* 0x000fe80003800000 */
[----:B------:R-:W-:Y:S05]  /*2fd0*/  @P2 BRA `(.L_x_1824) ;  /* 0x0000000000302947 */ /* 0x000fea0003800000 */
[----:B------:R-:W-:Y:S01]  /*2fe0*/  ULDC.64 UR12, c[0x0][0x270] ;  /* 0x00009c00000c7ab9 */ /* 0x000fe20000000a00 */
[----:B------:R-:W-:Y:S01]  /*2ff0*/  MOV R8, R42 ;  /* 0x0000002a00087202 */ /* 0x000fe20000000f00 */
[----:B01----:R-:W-:Y:S01]  /*3000*/  IMAD R10, R7, UR12, RZ ;  /* 0x0000000c070a7c24 */ /* 0x003fe2000f8e02ff */
        /* <DEDUP_REMOVED lines=9> */
.L_x_1824:
[----:B------:R-:W-:Y:S05]  /*30a0*/  BSYNC B0 ;  /* 0x0000000000007941 */ /* 0x000fea0003800000 */
.L_x_1823:
[----:B------:R-:W-:Y:S05]  /*30b0*/  @!P6 BRA `(.L_x_1825) ;  /* 0x000000000028e947 */ /* 0x000fea0003800000 */
[----:B------:R-:W-:Y:S01]  /*30c0*/  FMUL.FTZ R7, R33, -1.4426950216293334961 ;  /* 0xbfb8aa3b21077820 */ /* 0x000fe20000410000 */
[----:B------:R-:W-:-:S05]  /*30d0*/  FMUL.FTZ R9, R16, -1.4426950216293334961 ;  /* 0xbfb8aa3b10097820 */ /* 0x000fca0000410000 */
[----:B------:R-:W3:Y:S08]  /*30e0*/  MUFU.EX2 R7, R7 ;  /* 0x0000000700077308 */ /* 0x000ef00000000800 */
[----:B------:R-:W0:Y:S01]  /*30f0*/  MUFU.EX2 R9, R9 ;  /* 0x0000000900097308 */ /* 0x000e220000000800 */
[----:B---3--:R-:W-:-:S07]  /*3100*/  FADD.FTZ R8, R7, 1 ;  /* 0x3f80000007087421 */ /* 0x008fce0000010000 */
[----:B------:R-:W3:Y:S01]  /*3110*/  MUFU.RCP R8, R8 ;  /* 0x0000000800087308 */ /* 0x000ee20000001000 */
[----:B012---:R-:W-:-:S07]  /*3120*/  FADD.FTZ R10, R9, 1 ;  /* 0x3f800000090a7421 */ /* 0x007fce0000010000 */
[----:B------:R-:W0:Y:S01]  /*3130*/  MUFU.RCP R11, R10 ;  /* 0x0000000a000b7308 */ /* 0x000e220000001000 */
[----:B---3--:R-:W-:Y:S01]  /*3140*/  FMUL.FTZ R33, R33, R8 ;  /* 0x0000000821217220 */ /* 0x008fe20000410000 */
[----:B0-----:R-:W-:-:S07]  /*3150*/  FMUL.FTZ R16, R16, R11 ;  /* 0x0000000b10107220 */ /* 0x001fce0000410000 */
.L_x_1825:
        /* <DEDUP_REMOVED lines=10> */
[----:B012---:R-:W-:-:S02]  /*3200*/  LEA R10, P1, R8, UR12, 0x1 ;  /* 0x0000000c080a7c11 */ /* 0x007fc4000f8208ff */
[----:B------:R-:W-:-:S04]  /*3210*/  IADD3 R7, R9, R7, RZ ;  /* 0x0000000709077210 */ /* 0x000fc80007ffe0ff */
[----:B------:R-:W-:-:S05]  /*3220*/  LEA.HI.X R11, R8, UR13, R7, 0x1, P1 ;  /* 0x0000000d080b7c11 */ /* 0x000fca00088f0c07 */
[----:B------:R3:W-:Y:S02]  /*3230*/  STG.E desc[UR8][R10.64], R33 ;  /* 0x000000210a007986 */ /* 0x0007e4000c101908 */
.L_x_1827:
[----:B------:R-:W-:Y:S05]  /*3240*/  BSYNC B0 ;  /* 0x0000000000007941 */ /* 0x000fea0003800000 */
.L_x_1826:
[----:B------:R-:W-:Y:S05]  /*3250*/  @!P6 BRA `(.L_x_1828) ;  /* 0x000000000028e947 */ /* 0x000fea0003800000 */
[----:B------:R-:W-:Y:S01]  /*3260*/  FMUL.FTZ R7, R41, -1.4426950216293334961 ;  /* 0xbfb8aa3b29077820 */ /* 0x000fe20000410000 */
[----:B------:R-:W-:-:S05]  /*3270*/  FMUL.FTZ R9, R40, -1.4426950216293334961 ;  /* 0xbfb8aa3b28097820 */ /* 0x000fca0000410000 */
[----:B------:R-:W4:Y:S08]  /*3280*/  MUFU.EX2 R7, R7 ;  /* 0x0000000700077308 */ /* 0x000f300000000800 */
[----:B------:R-:W0:Y:S01]  /*3290*/  MUFU.EX2 R9, R9 ;  /* 0x0000000900097308 */ /* 0x000e220000000800 */
[----:B----4-:R-:W-:-:S07]  /*32a0*/  FADD.FTZ R8, R7, 1 ;  /* 0x3f80000007087421 */ /* 0x010fce0000010000 */
[----:B------:R-:W4:Y:S01]  /*32b0*/  MUFU.RCP R8, R8 ;  /* 0x0000000800087308 */ /* 0x000f220000001000 */
[----:B0123--:R-:W-:-:S07]  /*32c0*/  FADD.FTZ R10, R9, 1 ;  /* 0x3f800000090a7421 */ /* 0x00ffce0000010000 */
[----:B------:R-:W0:Y:S01]  /*32d0*/  MUFU.RCP R11, R10 ;  /* 0x0000000a000b7308 */ /* 0x000e220000001000 */
[----:B----4-:R-:W-:Y:S01]  /*32e0*/  FMUL.FTZ R41, R41, R8 ;  /* 0x0000000829297220 */ /* 0x010fe20000410000 */
[----:B0-----:R-:W-:-:S07]  /*32f0*/  FMUL.FTZ R40, R40, R11 ;  /* 0x0000000b28287220 */ /* 0x001fce0000410000 */
.L_x_1828:
        /* <DEDUP_REMOVED lines=13> */
.L_x_1830:
[----:B------:R-:W-:Y:S05]  /*33d0*/  BSYNC B0 ;  /* 0x0000000000007941 */ /* 0x000fea0003800000 */
.L_x_1829:
[----:B----4-:R-:W4:Y:S01]  /*33e0*/  LDC R8, c[0x0][0x10] ;  /* 0x00000400ff087b82 */ /* 0x010f220000000800 */
[----:B------:R-:W-:Y:S02]  /*33f0*/  IADD3 R2, R2, 0x1, RZ ;  /* 0x0000000102027810 */ /* 0x000fe40007ffe0ff */
[----:B----4-:R-:W-:-:S04]  /*3400*/  IADD3 R31, R8, R31, RZ ;  /* 0x0000001f081f7210 */ /* 0x010fc80007ffe0ff */
[----:B------:R-:W-:-:S13]  /*3410*/  ISETP.GE.AND P1, PT, R31, UR4, PT ;  /* 0x000000041f007c0c */ /* 0x000fda000bf26270 */
[----:B------:R-:W-:Y:S05]  /*3420*/  @!P1 BRA `(.L_x_1831) ;  /* 0xffffffcc008c9947 */ /* 0x000fea000383ffff */
[----:B------:R-:W-:Y:S05]  /*3430*/  EXIT ;  /* 0x000000000000794d */ /* 0x000fea0003800000 */
.L_x_1832:
        /* <DEDUP_REMOVED lines=12> */
.L_x_2330:


//--------------------- .text._Z35group_norm_nhwc_fwd_one_pass_kernelI11Fp16IOBf16WLi64ELi20ELi640EEv26Group_norm_nhwc_fwd_params --------------------------
	.section	.text._Z35group_norm_nhwc_fwd_one_pass_kernelI11Fp16IOBf16WLi64ELi20ELi640EEv26Group_norm_nhwc_fwd_params,"ax",@progbits
	.align	128
        .global         _Z35group_norm_nhwc_fwd_one_pass_kernelI11Fp16IOBf16WLi64ELi20ELi640EEv26Group_norm_nhwc_fwd_params
        .type           _Z35group_norm_nhwc_fwd_one_pass_kernelI11Fp16IOBf16WLi64ELi20ELi640EEv26Group_norm_nhwc_fwd_params,@function
        .size           _Z35group_norm_nhwc_fwd_one_pass_kernelI11Fp16IOBf16WLi64ELi20ELi640EEv26Group_norm_nhwc_fwd_params,(.L_x_2331 - _Z35group_norm_nhwc_fwd_one_pass_kernelI11Fp16IOBf16WLi64ELi20ELi640EEv26Group_norm_nhwc_fwd_params)
        .other          _Z35group_norm_nhwc_fwd_one_pass_kernelI11Fp16IOBf16WLi64ELi20ELi640EEv26Group_norm_nhwc_fwd_params,@"STO_CUDA_ENTRY STV_DEFAULT"
_Z35group_norm_nhwc_fwd_one_pass_kernelI11Fp16IOBf16WLi64ELi20ELi640EEv26Group_norm_nhwc_fwd_params:
.text._Z35group_norm_nhwc_fwd_one_pass_kernelI11Fp16IOBf16WLi64ELi20ELi640EEv26Group_norm_nhwc_fwd_params:
        /* <DEDUP_REMOVED lines=31> */
.L_x_1845:
        /* <DEDUP_REMOVED lines=142> */
.L_x_1834:
[----:B------:R-:W-:Y:S05]  /*0ad0*/  BSYNC B0 ;  /* 0x0000000000007941 */ /* 0x000fea0003800000 */
.L_x_1833:
        /* <DEDUP_REMOVED lines=28> */
.L_x_1837:
[----:B-1----:R-:W2:Y:S04]  /*0ca0*/  LDG.E.STRONG.GPU R6, desc[UR8][R4.64] ;  /* 0x0000000804067981 */ /* 0x002ea8000c1ef900 */
[----:B--2---:R-:W-:Y:S01]  /*0cb0*/  CCTL.IVALL ;  /* 0x00000000ff00798f */ /* 0x004fe20002000000 */
[----:B------:R-:W-:Y:S05]  /*0cc0*/  YIELD ;  /* 0x0000000000007946 */ /* 0x000fea0003800000 */
[----:B------:R-:W-:-:S13]  /*0cd0*/  ISETP.NE.AND P1, PT, R6, R9, PT ;  /* 0x000000090600720c */ /* 0x000fda0003f25270 */
[----:B------:R-:W-:Y:S05]  /*0ce0*/  @P1 BRA `(.L_x_1837) ;  /* 0xfffffffc00ec1947 */ /* 0x000fea000383ffff */
.L_x_1836:
        /* <DEDUP_REMOVED lines=11> */
.L_x_1839:
        /* <DEDUP_REMOVED lines=31> */
[-C--:B--2---:R-:W-:Y:S01]  /*0f90*/  @!P3 IMAD R15, R15, R8.reuse, RZ ;  /* 0x000000080f0fb224 */ /* 0x084fe200078e02ff */
        /* <DEDUP_REMOVED lines=31> */
.L_x_1838:
        /* <DEDUP_REMOVED lines=19> */
.L_x_1841:
[----:B------:R-:W-:Y:S05]  /*12c0*/  BSYNC B0 ;  /* 0x0000000000007941 */ /* 0x000fea0003800000 */
.L_x_1840:
        /* <DEDUP_REMOVED lines=32> */
.L_x_1835:
        /* <DEDUP_REMOVED lines=33> */
[--C-:B------:R-:W-:Y:S02]  /*16e0*/  HADD2.F32 R7, -RZ, R23.reuse.H1_H1 ;  /* 0x30000017ff077230 */ /* 0x100fe40000004100 */
[----:B------:R-:W-:Y:S02]  /*16f0*/  HADD2.F32 R23, -RZ, R23.H0_H0 ;  /* 0x20000017ff177230 */ /* 0x000fe40000004100 */
        /* <DEDUP_REMOVED lines=25> */
.L_x_1842:
        /* <DEDUP_REMOVED lines=14> */
.L_x_1844:
[----:B------:R-:W-:Y:S05]  /*1970*/  BSYNC B0 ;  /* 0x0000000000007941 */ /* 0x000fea0003800000 */
.L_x_1843:
[----:B------:R-:W1:Y:S01]  /*1980*/  LDC R4, c[0x0][0x10] ;  /* 0x00000400ff047b82 */ /* 0x000e620000000800 */
[----:B------:R-:W-:Y:S02]  /*1990*/  IADD3 R16, R16, 0x1, RZ ;  /* 0x0000000110107810 */ /* 0x000fe40007ffe0ff */
[----:B-1----:R-:W-:-:S04]  /*19a0*/  IADD3 R19, R4, R19, RZ ;  /* 0x0000001304137210 */ /* 0x002fc80007ffe0ff */
[----:B------:R-:W-:-:S13]  /*19b0*/  ISETP.GE.AND P1, PT, R19, UR4, PT ;  /* 0x0000000413007c0c */ /* 0x000fda000bf26270 */
[----:B------:R-:W-:Y:S05]  /*19c0*/  @!P1 BRA `(.L_x_1845) ;  /* 0xffffffe800089947 */ /* 0x000fea000383ffff */
[----:B------:R-:W-:Y:S05]  /*19d0*/  EXIT ;  /* 0x000000000000794d */ /* 0x000fea0003800000 */
.L_x_1846:
        /* <DEDUP_REMOVED lines=10> */
.L_x_2331:


//--------------------- .text._Z35group_norm_nhwc_fwd_one_pass_kernelI11Fp16IOBf16WLi128ELi20ELi640EEv26Group_norm_nhwc_fwd_params --------------------------
	.section	.text._Z35group_norm_nhwc_fwd_one_pass_kernelI11Fp16IOBf16WLi128ELi20ELi640EEv26Group_norm_nhwc_fwd_params,"ax",@progbits
	.align	128
        .global         _Z35group_norm_nhwc_fwd_one_pass_kernelI11Fp16IOBf16WLi128ELi20ELi640EEv26Group_norm_nhwc_fwd_params
        .type           _Z35group_norm_nhwc_fwd_one_pass_kernelI11Fp16IOBf16WLi128ELi20ELi640EEv26Group_norm_nhwc_fwd_params,@function
        .size           _Z35group_norm_nhwc_fwd_one_pass_kernelI11Fp16IOBf16WLi128ELi20ELi640EEv26Group_norm_nhwc_fwd_params,(.L_x_2332 - _Z35group_norm_nhwc_fwd_one_pass_kernelI11Fp16IOBf16WLi128ELi20ELi640EEv26Group_norm_nhwc_fwd_params)
        .other          _Z35group_norm_nhwc_fwd_one_pass_kernelI11Fp16IOBf16WLi128ELi20ELi640EEv26Group_norm_nhwc_fwd_params,@"STO_CUDA_ENTRY STV_DEFAULT"
_Z35group_norm_nhwc_fwd_one_pass_kernelI11Fp16IOBf16WLi128ELi20ELi640EEv26Group_norm_nhwc_fwd_params:
.text._Z35group_norm_nhwc_fwd_one_pass_kernelI11Fp16IOBf16WLi128ELi20ELi640EEv26Group_norm_nhwc_fwd_params:
        /* <DEDUP_REMOVED lines=31> */
.L_x_1862:
        /* <DEDUP_REMOVED lines=165> */
.L_x_1848:
[----:B------:R-:W-:Y:S05]  /*0c40*/  BSYNC B0 ;  /* 0x0000000000007941 */ /* 0x000fea0003800000 */
.L_x_1847:
        /* <DEDUP_REMOVED lines=28> */
.L_x_1851:
[----:B-1----:R-:W2:Y:S04]  /*0e10*/  LDG.E.STRONG.GPU R6, desc[UR8][R4.64] ;  /* 0x0000000804067981 */ /* 0x002ea8000c1ef900 */
[----:B--2---:R-:W-:Y:S01]  /*0e20*/  CCTL.IVALL ;  /* 0x00000000ff00798f */ /* 0x004fe20002000000 */
[----:B------:R-:W-:Y:S05]  /*0e30*/  YIELD ;  /* 0x0000000000007946 */ /* 0x000fea0003800000 */
[----:B------:R-:W-:-:S13]  /*0e40*/  ISETP.NE.AND P1, PT, R6, R9, PT ;  /* 0x000000090600720c */ /* 0x000fda0003f25270 */
[----:B------:R-:W-:Y:S05]  /*0e50*/  @P1 BRA `(.L_x_1851) ;  /* 0xfffffffc00ec1947 */ /* 0x000fea000383ffff */
.L_x_1850:
        /* <DEDUP_REMOVED lines=11> */
.L_x_1853:
        /* <DEDUP_REMOVED lines=63> */
.L_x_1852:
        /* <DEDUP_REMOVED lines=19> */
.L_x_1855:
[----:B------:R-:W-:Y:S05]  /*1430*/  BSYNC B0 ;  /* 0x0000000000007941 */ /* 0x000fea0003800000 */
.L_x_1854:
[----:B------:R-:W-:Y:S05]  /*1440*/  @!P3 BRA `(.L_x_1849) ;  /* 0x000000000080b947 */ /* 0x000fea0003800000 */
[C---:B------:R-:W-:Y:S02]  /*1450*/  IADD3 R4, R11.reuse, 0x1, RZ ;  /* 0x000000010b047810 */ /* 0x040fe40007ffe0ff */
[----:B------:R-:W-:Y:S02]  /*1460*/  IADD3 R12, R11, 0x2, RZ ;  /* 0x000000020b0c7810 */ /* 0x000fe40007ffe0ff */
[----:B------:R-:W-:Y:S02]  /*1470*/  ISETP.EQ.OR P3, PT, R4, UR7, P2 ;  /* 0x0000000704007c0c */ /* 0x000fe40009762670 */
[----:B------:R-:W-:Y:S02]  /*1480*/  LOP3.LUT R5, R10, 0x3, RZ, 0xc0, !PT ;  /* 0x000000030a057812 */ /* 0x000fe400078ec0ff */
[----:B------:R-:W-:-:S04]  /*1490*/  ISETP.EQ.OR P1, PT, R12, UR7, P2 ;  /* 0x000000070c007c0c */ /* 0x000fc80009722670 */
[----:B------:R-:W-:-:S05]  /*14a0*/  ISETP.EQ.OR P1, PT, R5, 0x2, P1 ;  /* 0x000000020500780c */ /* 0x000fca0000f22670 */
[----:B------:R-:W1:Y:S01]  /*14b0*/  @!P3 S2R R13, SR_CTAID.Y ;  /* 0x00000000000db919 */ /* 0x000e620000002600 */
        /* <DEDUP_REMOVED lines=25> */
.L_x_1849:
        /* <DEDUP_REMOVED lines=18> */
[----:B------:R-:W-:Y:S01]  /*1770*/  @!P1 STG.E.64 desc[UR8][R10.64], R6 ;  /* 0x000000060a009986 */ /* 0x000fe2000c101b08 */
[----:B------:R-:W-:Y:S06]  /*1780*/  BAR.SYNC.DEFER_BLOCKING 0x0 ;  /* 0x0000000000007b1d */ /* 0x000fec0000010000 */
[----:B------:R-:W2:Y:S04]  /*1790*/  LDG.E.U16 R3, desc[UR8][R8.64] ;  /* 0x0000000808037981 */ /* 0x000ea8000c1e1500 */
[----:B------:R-:W3:Y:S04]  /*17a0*/  LDG.E.U16 R15, desc[UR8][R4.64] ;  /* 0x00000008040f7981 */ /* 0x000ee8000c1e1500 */
[----:B------:R1:W4:Y:S04]  /*17b0*/  LDG.E.U16 R14, desc[UR8][R8.64+0x2] ;  /* 0x00000208080e7981 */ /* 0x000328000c1e1500 */
[----:B------:R5:W4:Y:S04]  /*17c0*/  LDG.E.U16 R25, desc[UR8][R4.64+0x2] ;  /* 0x0000020804197981 */ /* 0x000b28000c1e1500 */
[----:B------:R-:W0:Y:S02]  /*17d0*/  LDS.64 R12, [UR5+0xc0] ;  /* 0x0000c005ff0c7984 */ /* 0x000e240008000a00 */
[----:B0-----:R-:W-:-:S04]  /*17e0*/  FMUL.FTZ R12, R12, UR6 ;  /* 0x000000060c0c7c20 */ /* 0x001fc80008410000 */
[----:B------:R-:W-:-:S04]  /*17f0*/  FMUL.FTZ R6, R12, R12 ;  /* 0x0000000c0c067220 */ /* 0x000fc80000410000 */
[----:B------:R-:W-:-:S05]  /*1800*/  FFMA.FTZ R13, R13, UR6, -R6 ;  /* 0x000000060d0d7c23 */ /* 0x000fca0008010806 */
[----:B------:R-:W-:-:S13]  /*1810*/  FSETP.GTU.FTZ.AND P1, PT, R13, RZ, PT ;  /* 0x000000ff0d00720b */ /* 0x000fda0003f3c000 */
[----:B------:R-:W0:Y:S01]  /*1820*/  @P1 LDC R6, c[0x0][0x238] ;  /* 0x00008e00ff061b82 */ /* 0x000e220000000800 */
[--C-:B------:R-:W-:Y:S02]  /*1830*/  HADD2.F32 R7, -RZ, R17.reuse.H0_H0 ;  /* 0x20000011ff077230 */ /* 0x100fe40000004100 */
[----:B------:R-:W-:Y:S02]  /*1840*/  HADD2.F32 R17, -RZ, R17.H1_H1 ;  /* 0x30000011ff117230 */ /* 0x000fe40000004100 */
[--C-:B------:R-:W-:Y:S02]  /*1850*/  HADD2.F32 R11, -RZ, R16.reuse.H1_H1 ;  /* 0x30000010ff0b7230 */ /* 0x100fe40000004100 */
[----:B-1----:R-:W-:Y:S02]  /*1860*/  HADD2.F32 R9, -RZ, R16.H0_H0 ;  /* 0x20000010ff097230 */ /* 0x002fe40000004100 */
[----:B0-----:R-:W-:Y:S01]  /*1870*/  @P1 FADD.FTZ R13, R13, R6 ;  /* 0x000000060d0d1221 */ /* 0x001fe20000010000 */
[----:B------:R-:W-:-:S06]  /*1880*/  MOV R6, 0x3f800000 ;  /* 0x3f80000000067802 */ /* 0x000fcc0000000f00 */
[----:B------:R-:W0:Y:S01]  /*1890*/  @P1 MUFU.RSQ R6, R13 ;  /* 0x0000000d00061308 */ /* 0x000e220000001400 */
[----:B------:R-:W-:Y:S01]  /*18a0*/  ISETP.NE.AND P1, PT, RZ, UR10, PT ;  /* 0x0000000aff007c0c */ /* 0x000fe2000bf25270 */
[--C-:B-----5:R-:W-:Y:S01]  /*18b0*/  FADD.FTZ R5, R7, -R12.reuse ;  /* 0x8000000c07057221 */ /* 0x120fe20000010000 */
[--C-:B------:R-:W-:Y:S01]  /*18c0*/  FADD.FTZ R7, R17, -R12.reuse ;  /* 0x8000000c11077221 */ /* 0x100fe20000010000 */
[--C-:B------:R-:W-:Y:S01]  /*18d0*/  FADD.FTZ R17, R11, -R12.reuse ;  /* 0x8000000c0b117221 */ /* 0x100fe20000010000 */
[----:B------:R-:W-:Y:S02]  /*18e0*/  FADD.FTZ R9, R9, -R12 ;  /* 0x8000000c09097221 */ /* 0x000fe40000010000 */
[-C--:B0-----:R-:W-:Y:S01]  /*18f0*/  FMUL.FTZ R7, R7, R6.reuse ;  /* 0x0000000607077220 */ /* 0x081fe20000410000 */
[-C--:B------:R-:W-:Y:S01]  /*1900*/  FMUL.FTZ R17, R17, R6.reuse ;  /* 0x0000000611117220 */ /* 0x080fe20000410000 */
[-C--:B------:R-:W-:Y:S01]  /*1910*/  FMUL.FTZ R4, R5, R6.reuse ;  /* 0x0000000605047220 */ /* 0x080fe20000410000 */
[----:B------:R-:W-:Y:S01]  /*1920*/  FMUL.FTZ R6, R9, R6 ;  /* 0x0000000609067220 */ /* 0x000fe20000410000 */
[----:B------:R-:W-:-:S02]  /*1930*/  IADD3 R9, R22, 0x40, RZ ;  /* 0x0000004016097810 */ /* 0x000fc40007ffe0ff */
[----:B--2---:R-:W-:Y:S02]  /*1940*/  SHF.L.U32 R11, R3, 0x10, RZ ;  /* 0x00000010030b7819 */ /* 0x004fe400000006ff */
[----:B---3--:R-:W-:Y:S02]  /*1950*/  SHF.L.U32 R15, R15, 0x10, RZ ;  /* 0x000000100f0f7819 */ /* 0x008fe400000006ff */
[----:B----4-:R-:W-:Y:S02]  /*1960*/  SHF.L.U32 R14, R14, 0x10, RZ ;  /* 0x000000100e0e7819 */ /* 0x010fe400000006ff */
[----:B------:R-:W-:Y:S01]  /*1970*/  SHF.L.U32 R25, R25, 0x10, RZ ;  /* 0x0000001019197819 */ /* 0x000fe200000006ff */
[C-C-:B------:R-:W-:Y:S01]  /*1980*/  FFMA.FTZ R3, R11.reuse, R6, R15.reuse ;  /* 0x000000060b037223 */ /* 0x140fe2000001000f */
[----:B------:R-:W-:-:S03]  /*1990*/  FFMA.FTZ R11, R11, R4, R15 ;  /* 0x000000040b0b7223 */ /* 0x000fc6000001000f */
        /* <DEDUP_REMOVED lines=13> */
.L_x_1856:
        /* <DEDUP_REMOVED lines=15> */
.L_x_1858:
[----:B------:R-:W-:Y:S05]  /*1b60*/  BSYNC B0 ;  /* 0x0000000000007941 */ /* 0x000fea0003800000 */
.L_x_1857:
        /* <DEDUP_REMOVED lines=11> */
.L_x_1859:
        /* <DEDUP_REMOVED lines=19> */
.L_x_1861:
[----:B------:R-:W-:Y:S05]  /*1d50*/  BSYNC B0 ;  /* 0x0000000000007941 */ /* 0x000fea0003800000 */
.L_x_1860:
[----:B------:R-:W1:Y:S01]  /*1d60*/  LDC R4, c[0x0][0x10] ;  /* 0x00000400ff047b82 */ /* 0x000e620000000800 */
[----:B------:R-:W-:Y:S02]  /*1d70*/  IADD3 R18, R18, 0x1, RZ ;  /* 0x0000000112127810 */ /* 0x000fe40007ffe0ff */
[----:B-1----:R-:W-:-:S04]  /*1d80*/  IADD3 R23, R4, R23, RZ ;  /* 0x0000001704177210 */ /* 0x002fc80007ffe0ff */
[----:B------:R-:W-:-:S13]  /*1d90*/  ISETP.GE.AND P1, PT, R23, UR4, PT ;  /* 0x0000000417007c0c */ /* 0x000fda000bf26270 */
[----:B------:R-:W-:Y:S05]  /*1da0*/  @!P1 BRA `(.L_x_1862) ;  /* 0xffffffe400109947 */ /* 0x000fea000383ffff */
[----:B------:R-:W-:Y:S05]  /*1db0*/  EXIT ;  /* 0x000000000000794d */ /* 0x000fea0003800000 */
.L_x_1863:
        /* <DEDUP_REMOVED lines=12> */
.L_x_2332:


//--------------------- .text._Z35group_norm_nhwc_fwd_one_pass_kernelI11Fp16IOBf16WLi256ELi20ELi640EEv26Group_norm_nhwc_fwd_params --------------------------
	.section	.text._Z35group_norm_nhwc_fwd_one_pass_kernelI11Fp16IOBf16WLi256ELi20ELi640EEv26Group_norm_nhwc_fwd_params,"ax",@progbits
	.align	128
        .global         _Z35group_norm_nhwc_fwd_one_pass_kernelI11Fp16IOBf16WLi256ELi20ELi640EEv26Group_norm_nhwc_fwd_params
        .type           _Z35group_norm_nhwc_fwd_one_pass_kernelI11Fp16IOBf16WLi256ELi20ELi640EEv26Group_norm_nhwc_fwd_params,@function
        .size           _Z35group_norm_nhwc_fwd_one_pass_kernelI11Fp16IOBf16WLi256ELi20ELi640EEv26Group_norm_nhwc_fwd_params,(.L_x_2333 - _Z35group_norm_nhwc_fwd_one_pass_kernelI11Fp16IOBf16WLi256ELi20ELi640EEv26Group_norm_nhwc_fwd_params)
        .other          _Z35group_norm_nhwc_fwd_one_pass_kernelI11Fp16IOBf16WLi256ELi20ELi640EEv26Group_norm_nhwc_fwd_params,@"STO_CUDA_ENTRY STV_DEFAULT"
_Z35group_norm_nhwc_fwd_one_pass_kernelI11Fp16IOBf16WLi256ELi20ELi640EEv26Group_norm_nhwc_fwd_params:
.text._Z35group_norm_nhwc_fwd_one_pass_kernelI11Fp16IOBf16WLi256ELi20ELi640EEv26Group_norm_nhwc_fwd_params:
        /* <DEDUP_REMOVED lines=34> */
.L_x_1885:
        /* <DEDUP_REMOVED lines=208> */
.L_x_1865:
[----:B------:R-:W-:Y:S05]  /*0f20*/  BSYNC B0 ;  /* 0x0000000000007941 */ /* 0x000fea0003800000 */
.L_x_1864:
        /* <DEDUP_REMOVED lines=28> */
.L_x_1868:
[----:B-1----:R-:W2:Y:S04]  /*10f0*/  LDG.E.STRONG.GPU R14, desc[UR8][R12.64] ;  /* 0x000000080c0e7981 */ /* 0x002ea8000c1ef900 */
[----:B--2---:R-:W-:Y:S01]  /*1100*/  CCTL.IVALL ;  /* 0x00000000ff00798f */ /* 0x004fe20002000000 */
[----:B------:R-:W-:Y:S05]  /*1110*/  YIELD ;  /* 0x0000000000007946 */ /* 0x000fea0003800000 */
[----:B------:R-:W-:-:S13]  /*1120*/  ISETP.NE.AND P1, PT, R14, R17, PT ;  /* 0x000000110e00720c */ /* 0x000fda0003f25270 */
[----:B------:R-:W-:Y:S05]  /*1130*/  @P1 BRA `(.L_x_1868) ;  /* 0xfffffffc00ec1947 */ /* 0x000fea000383ffff */
.L_x_1867:
        /* <DEDUP_REMOVED lines=11> */
.L_x_1870:
        /* <DEDUP_REMOVED lines=63> */
.L_x_1869:
        /* <DEDUP_REMOVED lines=19> */
.L_x_1872:
[----:B------:R-:W-:Y:S05]  /*1710*/  BSYNC B0 ;  /* 0x0000000000007941 */ /* 0x000fea0003800000 */
.L_x_1871:
        /* <DEDUP_REMOVED lines=32> */
.L_x_1866:
[----:B------:R-:W-:Y:S01]  /*1920*/  ULDC.64 UR12, c[0x0][0x218] ;  /* 0x00008600000c7ab9 */ /* 0x000fe20000000a00 */
[----:B------:R-:W-:Y:S01]  /*1930*/  LOP3.LUT P1, RZ, R6, UR7, RZ, 0xfc, !PT ;  /* 0x0000000706ff7c12 */ /* 0x000fe2000f82fcff */
[----:B------:R-:W2:Y:S01]  /*1940*/  S2UR UR6, SR_CgaCtaId ;  /* 0x00000000000679c3 */ /* 0x000ea20000008800 */
[----:B------:R-:W-:Y:S01]  /*1950*/  ISETP.EQ.U32.AND P3, PT, RZ, UR12, PT ;  /* 0x0000000cff007c0c */ /* 0x000fe2000bf62070 */
[----:B------:R-:W-:Y:S01]  /*1960*/  UMOV UR5, 0x400 ;  /* 0x0000040000057882 */ /* 0x000fe20000000000 */
[----:B-1----:R-:W-:Y:S02]  /*1970*/  IADD3 R23, R31, R2, RZ ;  /* 0x000000021f177210 */ /* 0x002fe40007ffe0ff */
[----:B------:R-:W-:-:S03]  /*1980*/  ISETP.EQ.OR.EX P1, PT, RZ, UR13, P1, P3 ;  /* 0x0000000dff007c0c */ /* 0x000fc60008f22730 */
[----:B------:R-:W1:Y:S08]  /*1990*/  LDC.64 R16, c[0x0][0x228] ;  /* 0x00008a00ff107b82 */ /* 0x000e700000000a00 */
[----:B------:R-:W3:Y:S01]  /*19a0*/  LDC.64 R14, c[0x0][0x230] ;  /* 0x00008c00ff0e7b82 */ /* 0x000ee20000000a00 */
[----:B------:R-:W-:Y:S02]  /*19b0*/  HADD2.F32 R39, -RZ, R10.H1_H1 ;  /* 0x3000000aff277230 */ /* 0x000fe40000004100 */
[----:B------:R-:W-:-:S02]  /*19c0*/  HADD2.F32 R41, -RZ, R8.H0_H0 ;  /* 0x20000008ff297230 */ /* 0x000fc40000004100 */
[----:B------:R-:W-:Y:S01]  /*19d0*/  HADD2.F32 R43, -RZ, R8.H1_H1 ;  /* 0x30000008ff2b7230 */ /* 0x000fe20000004100 */
[----:B------:R-:W-:Y:S01]  /*19e0*/  ISETP.NE.AND P4, PT, RZ, UR10, PT ;  /* 0x0000000aff007c0c */ /* 0x000fe2000bf85270 */
[----:B------:R-:W-:Y:S01]  /*19f0*/  ULDC.64 UR12, c[0x0][0x278] ;  /* 0x00009e00000c7ab9 */ /* 0x000fe20000000a00 */
        /* <DEDUP_REMOVED lines=21> */
[--C-:B------:R-:W-:Y:S02]  /*1b50*/  HADD2.F32 R13, -RZ, R11.reuse.H0_H0 ;  /* 0x2000000bff0d7230 */ /* 0x100fe40000004100 */
[----:B-1----:R-:W-:Y:S02]  /*1b60*/  HADD2.F32 R15, -RZ, R11.H1_H1 ;  /* 0x3000000bff0f7230 */ /* 0x002fe40000004100 */
[--C-:B------:R-:W-:Y:S02]  /*1b70*/  HADD2.F32 R17, -RZ, R0.reuse.H0_H0 ;  /* 0x20000000ff117230 */ /* 0x100fe40000004100 */
[----:B------:R-:W-:Y:S02]  /*1b80*/  HADD2.F32 R19, -RZ, R0.H1_H1 ;  /* 0x30000000ff137230 */ /* 0x000fe40000004100 */
[----:B------:R-:W-:Y:S01]  /*1b90*/  FADD.FTZ R11, R13, -R22 ;  /* 0x800000160d0b7221 */ /* 0x000fe20000010000 */
[----:B------:R-:W-:-:S02]  /*1ba0*/  HADD2.F32 R21, -RZ, R10.H0_H0 ;  /* 0x2000000aff157230 */ /* 0x000fc40000004100 */
[----:B0-----:R-:W-:Y:S01]  /*1bb0*/  @P1 FADD.FTZ R23, R23, R12 ;  /* 0x0000000c17171221 */ /* 0x001fe20000010000 */
[----:B------:R-:W-:-:S06]  /*1bc0*/  MOV R12, 0x3f800000 ;  /* 0x3f800000000c7802 */ /* 0x000fcc0000000f00 */
[----:B------:R0:W1:Y:S01]  /*1bd0*/  @P1 MUFU.RSQ R12, R23 ;  /* 0x00000017000c1308 */ /* 0x0000620000001400 */
[--C-:B------:R-:W-:Y:S01]  /*1be0*/  FADD.FTZ R13, R15, -R22.reuse ;  /* 0x800000160f0d7221 */ /* 0x100fe20000010000 */
[--C-:B------:R-:W-:Y:S01]  /*1bf0*/  FADD.FTZ R15, R17, -R22.reuse ;  /* 0x80000016110f7221 */ /* 0x100fe20000010000 */
[--C-:B------:R-:W-:Y:S01]  /*1c00*/  FADD.FTZ R17, R19, -R22.reuse ;  /* 0x8000001613117221 */ /* 0x100fe20000010000 */
[--C-:B------:R-:W-:Y:S01]  /*1c10*/  FADD.FTZ R19, R21, -R22.reuse ;  /* 0x8000001615137221 */ /* 0x100fe20000010000 */
[--C-:B------:R-:W-:Y:S01]  /*1c20*/  FADD.FTZ R21, R39, -R22.reuse ;  /* 0x8000001627157221 */ /* 0x100fe20000010000 */
[--C-:B------:R-:W-:Y:S01]  /*1c30*/  FADD.FTZ R39, R43, -R22.reuse ;  /* 0x800000162b277221 */ /* 0x100fe20000010000 */
[----:B0-----:R-:W-:Y:S01]  /*1c40*/  FADD.FTZ R23, R41, -R22 ;  /* 0x8000001629177221 */ /* 0x001fe20000010000 */
[----:B------:R-:W-:Y:S02]  /*1c50*/  ISETP.GE.U32.AND P2, PT, R28, UR12, PT ;  /* 0x0000000c1c007c0c */ /* 0x000fe4000bf46070 */
[----:B------:R-:W-:-:S02]  /*1c60*/  ISETP.GE.U32.AND P3, PT, R27, UR12, PT ;  /* 0x0000000c1b007c0c */ /* 0x000fc4000bf66070 */
[----:B------:R-:W-:Y:S01]  /*1c70*/  ISETP.GE.U32.AND P1, PT, R26, UR12, PT ;  /* 0x0000000c1a007c0c */ /* 0x000fe2000bf26070 */
        /* <DEDUP_REMOVED lines=8> */
[----:B------:R-:W-:Y:S02]  /*1d00*/  ISETP.GE.AND.EX P2, PT, R7, UR13, PT, P2 ;  /* 0x0000000d07007c0c */ /* 0x000fe4000bf46320 */
[----:B------:R-:W-:-:S02]  /*1d10*/  ISETP.GE.AND.EX P3, PT, R5, UR13, PT, P3 ;  /* 0x0000000d05007c0c */ /* 0x000fc4000bf66330 */
[----:B------:R-:W-:Y:S02]  /*1d20*/  ISETP.GE.AND.EX P1, PT, R3, UR13, PT, P1 ;  /* 0x0000000d03007c0c */ /* 0x000fe4000bf26310 */
[C---:B------:R-:W-:Y:S02]  /*1d30*/  ISETP.GT.U32.OR P2, PT, R6.reuse, 0x27f, P2 ;  /* 0x0000027f0600780c */ /* 0x040fe40001744470 */
[C---:B------:R-:W-:Y:S02]  /*1d40*/  ISETP.GT.U32.OR P3, PT, R6.reuse, 0x27f, P3 ;  /* 0x0000027f0600780c */ /* 0x040fe40001f64470 */
[----:B------:R-:W-:Y:S02]  /*1d50*/  ISETP.GT.U32.OR P1, PT, R6, 0x27f, P1 ;  /* 0x0000027f0600780c */ /* 0x000fe40000f24470 */
[----:B--2---:R-:W-:Y:S02]  /*1d60*/  SHF.L.U32 R12, R37, 0x10, RZ ;  /* 0x00000010250c7819 */ /* 0x004fe400000006ff */
[----:B---3--:R-:W-:-:S02]  /*1d70*/  SHF.L.U32 R36, R36, 0x10, RZ ;  /* 0x0000001024247819 */ /* 0x008fc400000006ff */
[----:B----4-:R-:W-:Y:S02]  /*1d80*/  SHF.L.U32 R0, R2, 0x10, RZ ;  /* 0x0000001002007819 */ /* 0x010fe400000006ff */
[----:B-----5:R-:W-:-:S03]  /*1d90*/  SHF.L.U32 R37, R38, 0x10, RZ ;  /* 0x0000001026257819 */ /* 0x020fc600000006ff */
[C-C-:B------:R-:W-:Y:S01]  /*1da0*/  FFMA.FTZ R14, R36.reuse, R13, R0.reuse ;  /* 0x0000000d240e7223 */ /* 0x140fe20000010000 */
        /* <DEDUP_REMOVED lines=18> */
.L_x_1873:
        /* <DEDUP_REMOVED lines=14> */
.L_x_1875:
[----:B------:R-:W-:Y:S05]  /*1fb0*/  BSYNC B0 ;  /* 0x0000000000007941 */ /* 0x000fea0003800000 */
.L_x_1874:
        /* <DEDUP_REMOVED lines=11> */
.L_x_1876:
        /* <DEDUP_REMOVED lines=14> */
.L_x_1878:
[----:B------:R-:W-:Y:S05]  /*2150*/  BSYNC B0 ;  /* 0x0000000000007941 */ /* 0x000fea0003800000 */
.L_x_1877:
        /* <DEDUP_REMOVED lines=11> */
.L_x_1879:
        /* <DEDUP_REMOVED lines=14> */
.L_x_1881:
[----:B------:R-:W-:Y:S05]  /*22f0*/  BSYNC B0 ;  /* 0x0000000000007941 */ /* 0x000fea0003800000 */
.L_x_1880:
        /* <DEDUP_REMOVED lines=11> */
.L_x_1882:
        /* <DEDUP_REMOVED lines=13> */
.L_x_1884:
[----:B------:R-:W-:Y:S05]  /*2480*/  BSYNC B0 ;  /* 0x0000000000007941 */ /* 0x000fea0003800000 */
.L_x_1883:
[----:B---3--:R-:W3:Y:S01]  /*2490*/  LDC R3, c[0x0][0x10] ;  /* 0x00000400ff037b82 */ /* 0x008ee20000000800 */
[----:B------:R-:W-:Y:S02]  /*24a0*/  IADD3 R24, R24, 0x1, RZ ;  /* 0x0000000118187810 */ /* 0x000fe40007ffe0ff */
[----:B---3--:R-:W-:-:S04]  /*24b0*/  IADD3 R30, R3, R30, RZ ;  /* 0x0000001e031e7210 */ /* 0x008fc80007ffe0ff */
[----:B------:R-:W-:-:S13]  /*24c0*/  ISETP.GE.AND P1, PT, R30, UR4, PT ;  /* 0x000000041e007c0c */ /* 0x000fda000bf26270 */
[----:B------:R-:W-:Y:S05]  /*24d0*/  @!P1 BRA `(.L_x_1885) ;  /* 0xffffffdc00509947 */ /* 0x000fea000383ffff */
[----:B------:R-:W-:Y:S05]  /*24e0*/  EXIT ;  /* 0x000000000000794d */ /* 0x000fea0003800000 */
.L_x_1886:
        /* <DEDUP_REMOVED lines=9> */
.L_x_2333:


//--------------------- .text._Z35group_norm_nhwc_fwd_one_pass_kernelI11Fp16IOBf16WLi512ELi20ELi640EEv26Group_norm_nhwc_fwd_params --------------------------
	.section	.text._Z35group_norm_nhwc_fwd_one_pass_kernelI11Fp16IOBf16WLi512ELi20ELi640EEv26Group_norm_nhwc_fwd_params,"ax",@progbits
	.align	128
        .global         _Z35group_norm_nhwc_fwd_one_pass_kernelI11Fp16IOBf16WLi512ELi20ELi640EEv26Group_norm_nhwc_fwd_params
        .type           _Z35group_norm_nhwc_fwd_one_pass_kernelI11Fp16IOBf16WLi512ELi20ELi640EEv26Group_norm_nhwc_fwd_params,@function
        .size           _Z35group_norm_nhwc_fwd_one_pass_kernelI11Fp16IOBf16WLi512ELi20ELi640EEv26Group_norm_nhwc_fwd_params,(.L_x_2334 - _Z35group_norm_nhwc_fwd_one_pass_kernelI11Fp16IOBf16WLi512ELi20ELi640EEv26Group_norm_nhwc_fwd_params)
        .other          _Z35group_norm_nhwc_fwd_one_pass_kernelI11Fp16IOBf16WLi512ELi20ELi640EEv26Group_norm_nhwc_fwd_params,@"STO_CUDA_ENTRY STV_DEFAULT"
_Z35group_norm_nhwc_fwd_one_pass_kernelI11Fp16IOBf16WLi512ELi20ELi640EEv26Group_norm_nhwc_fwd_params:
.text._Z35group_norm_nhwc_fwd_one_pass_kernelI11Fp16IOBf16WLi512ELi20ELi640EEv26Group_norm_nhwc_fwd_params:
        /* <DEDUP_REMOVED lines=38> */
.L_x_1920:
[----:B012---:R-:W0:Y:S01]  /*0260*/  LDC R13, c[0x0][0x288] ;  /* 0x0000a200ff0d7b82 */ /* 0x007e220000000800 */
[----:B---3--:R-:W-:Y:S01]  /*0270*/  IABS R11, R32 ;  /* 0x00000020000b7213 */ /* 0x008fe20000000000 */
[----:B------:R-:W-:Y:S01]  /*0280*/  ULDC.64 UR14, c[0x0][0x278] ;  /* 0x00009e00000e7ab9 */ /* 0x000fe20000000a00 */
[----:B------:R-:W-:Y:S01]  /*0290*/  SHF.R.S32.HI R21, RZ, 0x1f, R26 ;  /* 0x0000001fff157819 */ /* 0x000fe2000001141a */
[----:B------:R-:W-:Y:S01]  /*02a0*/  ULDC.64 UR12, c[0x0][0x280] ;  /* 0x0000a000000c7ab9 */ /* 0x000fe20000000a00 */
[----:B------:R-:W-:Y:S02]  /*02b0*/  ISETP.GE.U32.AND P5, PT, R27, UR14, PT ;  /* 0x0000000e1b007c0c */ /* 0x000fe4000bfa6070 */
[----:B------:R-:W-:Y:S01]  /*02c0*/  ISETP.GE.U32.AND P4, PT, R26, UR14, PT ;  /* 0x0000000e1a007c0c */ /* 0x000fe2000bf86070 */
[----:B------:R-:W1:Y:S01]  /*02d0*/  @P0 LDC.64 R16, c[0x0][0x270] ;  /* 0x00009c00ff100b82 */ /* 0x000e620000000a00 */
[----:B------:R-:W-:Y:S02]  /*02e0*/  SHF.R.S32.HI R29, RZ, 0x1f, R25 ;  /* 0x0000001fff1d7819 */ /* 0x000fe40000011419 */
[----:B------:R-:W-:-:S04]  /*02f0*/  ISETP.GE.AND.EX P4, PT, R21, UR15, PT, P4 ;  /* 0x0000000f15007c0c */ /* 0x000fc8000bf86340 */
[----:B------:R-:W-:Y:S01]  /*0300*/  ISETP.GT.U32.OR P4, PT, R5, 0x27f, P4 ;  /* 0x0000027f0500780c */ /* 0x000fe20002784470 */
[----:B------:R-:W2:Y:S01]  /*0310*/  @P0 LDC.64 R14, c[0x0][0x220] ;  /* 0x00008800ff0e0b82 */ /* 0x000ea20000000a00 */
[----:B0-----:R-:W-:-:S04]  /*0320*/  IABS R10, R13 ;  /* 0x0000000d000a7213 */ /* 0x001fc80000000000 */
[----:B----4-:R-:W0:Y:S01]  /*0330*/  I2F.RP R8, R10 ;  /* 0x0000000a00087306 */ /* 0x010e220000209400 */
        /* <DEDUP_REMOVED lines=17> */
[----:B------:R-:W-:Y:S02]  /*0450*/  ISETP.GE.U32.AND P1, PT, R7, R10, PT ;  /* 0x0000000a0700720c */ /* 0x000fe40003f26070 */
[----:B------:R-:W-:Y:S02]  /*0460*/  ISETP.NE.AND P2, PT, R13, RZ, PT ;  /* 0x000000ff0d00720c */ /* 0x000fe40003f45270 */
[----:B------:R-:W-:-:S04]  /*0470*/  SHF.R.S32.HI R7, RZ, 0x1f, R27 ;  /* 0x0000001fff077819 */ /* 0x000fc8000001141b */
[----:B------:R-:W-:-:S04]  /*0480*/  ISETP.GE.AND.EX P5, PT, R7, UR15, PT, P5 ;  /* 0x0000000f07007c0c */ /* 0x000fc8000bfa6350 */
[----:B------:R-:W-:Y:S02]  /*0490*/  ISETP.GT.U32.OR P5, PT, R5, 0x27f, P5 ;  /* 0x0000027f0500780c */ /* 0x000fe40002fa4470 */
[----:B------:R-:W-:-:S04]  /*04a0*/  @P1 IADD3 R9, R9, 0x1, RZ ;  /* 0x0000000109091810 */ /* 0x000fc80007ffe0ff */
        /* <DEDUP_REMOVED lines=33> */
[----:B------:R-:W-:Y:S01]  /*06c0*/  ISETP.GT.U32.OR P3, PT, R5, 0x27f, P3 ;  /* 0x0000027f0500780c */ /* 0x000fe20001f64470 */
[----:B-1----:R-:W-:Y:S01]  /*06d0*/  @!P4 IMAD R21, R21, R12, RZ ;  /* 0x0000000c1515c224 */ /* 0x002fe200078e02ff */
[----:B------:R-:W-:Y:S02]  /*06e0*/  @P0 LEA.HI.X R39, R18, R15, R19, 0x1, P1 ;  /* 0x0000000f12270211 */ /* 0x000fe400008f0c13 */
[----:B------:R-:W-:Y:S02]  /*06f0*/  @!P5 IADD3 R35, R17, R35, RZ ;  /* 0x000000231123d210 */ /* 0x000fe40007ffe0ff */
[----:B------:R-:W-:Y:S01]  /*0700*/  SHF.R.S32.HI R19, RZ, 0x1f, R24 ;  /* 0x0000001fff137819 */ /* 0x000fe20000011418 */
[----:B------:R-:W1:Y:S01]  /*0710*/  @!P2 LDC.64 R14, c[0x0][0x270] ;  /* 0x00009c00ff0eab82 */ /* 0x000e620000000a00 */
[----:B---3--:R-:W-:-:S02]  /*0720*/  @!P5 LEA R40, P6, R16, R10, 0x1 ;  /* 0x0000000a1028d211 */ /* 0x008fc400078c08ff */
[----:B------:R-:W-:Y:S02]  /*0730*/  ISETP.GE.U32.AND P1, PT, R24, UR14, PT ;  /* 0x0000000e18007c0c */ /* 0x000fe4000bf26070 */
[----:B------:R-:W-:Y:S01]  /*0740*/  @!P5 LEA.HI.X R41, R16, R11, R35, 0x1, P6 ;  /* 0x0000000b1029d211 */ /* 0x000fe200030f0c23 */
[C---:B------:R-:W-:Y:S01]  /*0750*/  @!P4 IMAD R35, R26.reuse, R13, R21 ;  /* 0x0000000d1a23c224 */ /* 0x040fe200078e0215 */
[----:B------:R-:W-:Y:S01]  /*0760*/  @!P4 MOV R10, R42 ;  /* 0x0000002a000ac202 */ /* 0x000fe20000000f00 */
[----:B------:R-:W2:Y:S01]  /*0770*/  @!P2 LDC.64 R16, c[0x0][0x220] ;  /* 0x00008800ff10ab82 */ /* 0x000ea20000000a00 */
[----:B------:R-:W-:Y:S02]  /*0780*/  @!P4 MOV R11, R45 ;  /* 0x0000002d000bc202 */ /* 0x000fe40000000f00 */
[----:B------:R-:W-:Y:S02]  /*0790*/  CS2R R20, SRZ ;  /* 0x0000000000147805 */ /* 0x000fe4000001ff00 */
[----:B------:R-:W-:Y:S01]  /*07a0*/  ISETP.GE.AND.EX P1, PT, R19, UR15, PT, P1 ;  /* 0x0000000f13007c0c */ /* 0x000fe2000bf26310 */
[----:B------:R-:W-:-:S03]  /*07b0*/  @!P4 IMAD.WIDE.U32 R12, R26, R12, R10 ;  /* 0x0000000c1a0cc225 */ /* 0x000fc600078e000a */
[----:B------:R-:W-:Y:S01]  /*07c0*/  ISETP.GT.U32.OR P1, PT, R5, 0x27f, P1 ;  /* 0x0000027f0500780c */ /* 0x000fe20000f24470 */
[----:B------:R-:W3:Y:S01]  /*07d0*/  @!P3 LDC.64 R10, c[0x0][0x270] ;  /* 0x00009c00ff0abb82 */ /* 0x000ee20000000a00 */
[----:B------:R-:W4:Y:S01]  /*07e0*/  @!P5 LDG.E R20, desc[UR8][R40.64] ;  /* 0x000000082814d981 */ /* 0x000f22000c1e1900 */
[C---:B0-----:R-:W-:Y:S02]  /*07f0*/  @!P4 LEA R36, P6, R12.reuse, R8, 0x1 ;  /* 0x000000080c24c211 */ /* 0x041fe400078c08ff */
[----:B------:R-:W-:Y:S01]  /*0800*/  @!P4 IADD3 R13, R13, R35, RZ ;  /* 0x000000230d0dc210 */ /* 0x000fe20007ffe0ff */
[----:B------:R0:W5:Y:S01]  /*0810*/  @P0 LDG.E R21, desc[UR8][R38.64] ;  /* 0x0000000826150981 */ /* 0x000162000c1e1900 */
[----:B------:R-:W-:Y:S01]  /*0820*/  ISETP.GE.U32.AND P5, PT, R23, UR14, PT ;  /* 0x0000000e17007c0c */ /* 0x000fe2000bfa6070 */
[----:B-1----:R-:W-:Y:S01]  /*0830*/  @!P2 IMAD R8, R29, R14, RZ ;  /* 0x0000000e1d08a224 */ /* 0x002fe200078e02ff */
[----:B------:R-:W-:Y:S02]  /*0840*/  SHF.R.S32.HI R29, RZ, 0x1f, R23 ;  /* 0x0000001fff1d7819 */ /* 0x000fe40000011417 */
[----:B------:R-:W-:Y:S01]  /*0850*/  @!P4 LEA.HI.X R37, R12, R9, R13, 0x1, P6 ;  /* 0x000000090c25c211 */ /* 0x000fe200030f0c0d */
[----:B------:R-:W-:Y:S01]  /*0860*/  @!P2 IMAD R18, R25, R15, R8 ;  /* 0x0000000f1912a224 */ /* 0x000fe200078e0208 */
[----:B------:R-:W-:Y:S01]  /*0870*/  ISETP.GE.AND.EX P5, PT, R29, UR15, PT, P5 ;  /* 0x0000000f1d007c0c */ /* 0x000fe2000bfa6350 */
[----:B------:R-:W1:Y:S01]  /*0880*/  @!P1 LDC.64 R8, c[0x0][0x270] ;  /* 0x00009c00ff089b82 */ /* 0x000e620000000a00 */
[----:B0-----:R-:W-:-:S02]  /*0890*/  @!P2 MOV R38, R42 ;  /* 0x0000002a0026a202 */ /* 0x001fc40000000f00 */
[----:B------:R-:W-:Y:S02]  /*08a0*/  @!P2 MOV R39, R45 ;  /* 0x0000002d0027a202 */ /* 0x000fe40000000f00 */
[----:B------:R-:W-:-:S03]  /*08b0*/  MOV R34, RZ ;  /* 0x000000ff00227202 */ /* 0x000fc60000000f00 */
[----:B------:R-:W0:Y:S01]  /*08c0*/  @!P3 LDC.64 R12, c[0x0][0x220] ;  /* 0x00008800ff0cbb82 */ /* 0x000e220000000a00 */
[----:B------:R-:W-:Y:S01]  /*08d0*/  ISETP.GT.U32.OR P5, PT, R5, 0x27f, P5 ;  /* 0x0000027f0500780c */ /* 0x000fe20002fa4470 */
[----:B------:R-:W-:Y:S01]  /*08e0*/  @!P2 IMAD.WIDE.U32 R14, R25, R14, R38 ;  /* 0x0000000e190ea225 */ /* 0x000fe200078e0026 */
[----:B------:R-:W-:Y:S01]  /*08f0*/  SHF.R.S32.HI R35, RZ, 0x1f, R22 ;  /* 0x0000001fff237819 */ /* 0x000fe20000011416 */
[----:B------:R3:W5:Y:S01]  /*0900*/  @!P4 LDG.E R34, desc[UR8][R36.64] ;  /* 0x000000082422c981 */ /* 0x000762000c1e1900 */
[----:B------:R-:W-:Y:S02]  /*0910*/  ISETP.GE.U32.AND P4, PT, R22, UR14, PT ;  /* 0x0000000e16007c0c */ /* 0x000fe4000bf86070 */
[----:B------:R-:W-:Y:S02]  /*0920*/  @!P2 IADD3 R15, R15, R18, RZ ;  /* 0x000000120f0fa210 */ /* 0x000fe40007ffe0ff */
[----:B--2---:R-:W-:Y:S01]  /*0930*/  @!P2 LEA R40, P6, R14, R16, 0x1 ;  /* 0x000000100e28a211 */ /* 0x004fe200078c08ff */
[----:B---3--:R-:W-:Y:S01]  /*0940*/  @!P3 IMAD R16, R7, R10, RZ ;  /* 0x0000000a0710b224 */ /* 0x008fe200078e02ff */
[----:B------:R-:W-:-:S02]  /*0950*/  ISETP.GE.AND.EX P4, PT, R35, UR15, PT, P4 ;  /* 0x0000000f23007c0c */ /* 0x000fc4000bf86340 */
[----:B------:R-:W-:Y:S01]  /*0960*/  @!P2 LEA.HI.X R41, R14, R17, R15, 0x1, P6 ;  /* 0x000000110e29a211 */ /* 0x000fe200030f0c0f */
[----:B------:R-:W-:Y:S01]  /*0970*/  @!P3 IMAD R39, R30, R11, R16 ;  /* 0x0000000b1e27b224 */ /* 0x000fe200078e0210 */
[----:B------:R-:W2:Y:S01]  /*0980*/  @!P1 LDC.64 R14, c[0x0][0x220] ;  /* 0x00008800ff0e9b82 */ /* 0x000ea20000000a00 */
[----:B------:R-:W-:Y:S02]  /*0990*/  @!P3 MOV R36, R42 ;  /* 0x0000002a0024b202 */ /* 0x000fe40000000f00 */
[----:B------:R-:W-:Y:S02]  /*09a0*/  @!P3 MOV R37, R45 ;  /* 0x0000002d0025b202 */ /* 0x000fe40000000f00 */
[----:B------:R-:W-:-:S03]  /*09b0*/  ISETP.GT.U32.OR P4, PT, R5, 0x27f, P4 ;  /* 0x0000027f0500780c */ /* 0x000fc60002784470 */
[----:B------:R-:W3:Y:S01]  /*09c0*/  @!P5 LDC.64 R16, c[0x0][0x270] ;  /* 0x00009c00ff10db82 */ /* 0x000ee20000000a00 */
[----:B------:R-:W-:Y:S01]  /*09d0*/  @!P3 IMAD.WIDE.U32 R10, R30, R10, R36 ;  /* 0x0000000a1e0ab225 */ /* 0x000fe200078e0024 */
[----:B------:R-:W-:-:S03]  /*09e0*/  @!P1 MOV R18, R42 ;  /* 0x0000002a00129202 */ /* 0x000fc60000000f00 */
[----:B-1----:R-:W-:Y:S01]  /*09f0*/  @!P1 IMAD R37, R19, R8, RZ ;  /* 0x0000000813259224 */ /* 0x002fe200078e02ff */
[----:B------:R-:W-:Y:S02]  /*0a00*/  @!P3 IADD3 R11, R11, R39, RZ ;  /* 0x000000270b0bb210 */ /* 0x000fe40007ffe0ff */
[----:B------:R-:W-:Y:S02]  /*0a10*/  @!P1 MOV R19, R45 ;  /* 0x0000002d00139202 */ /* 0x000fe40000000f00 */
[----:B0-----:R-:W-:Y:S01]  /*0a20*/  @!P3 LEA R38, P6, R10, R12, 0x1 ;  /* 0x0000000c0a26b211 */ /* 0x001fe200078c08ff */
[C---:B------:R-:W-:Y:S02]  /*0a30*/  @!P1 IMAD R37, R24.reuse, R9, R37 ;  /* 0x0000000918259224 */ /* 0x040fe400078e0225 */
[----:B------:R-:W-:Y:S01]  /*0a40*/  @!P1 IMAD.WIDE.U32 R18, R24, R8, R18 ;  /* 0x0000000818129225 */ /* 0x000fe200078e0012 */
[----:B------:R-:W-:Y:S01]  /*0a50*/  @!P3 LEA.HI.X R39, R10, R13, R11, 0x1, P6 ;  /* 0x0000000d0a27b211 */ /* 0x000fe200030f0c0b */
[----:B------:R-:W0:Y:S01]  /*0a60*/  @!P4 LDC.64 R8, c[0x0][0x270] ;  /* 0x00009c00ff08cb82 */ /* 0x000e220000000a00 */
[----:B------:R-:W-:-:S02]  /*0a70*/  MOV R36, RZ ;  /* 0x000000ff00247202 */ /* 0x000fc40000000f00 */
[----:B------:R-:W-:-:S04]  /*0a80*/  @!P1 IADD3 R37, R19, R37, RZ ;  /* 0x0000002513259210 */ /* 0x000fc80007ffe0ff */
[----:B------:R1:W5:Y:S01]  /*0a90*/  @!P3 LDG.E R36, desc[UR8][R38.64] ;  /* 0x000000082624b981 */ /* 0x000362000c1e1900 */
[----:B------:R-:W1:Y:S01]  /*0aa0*/  @!P5 LDC.64 R10, c[0x0][0x220] ;  /* 0x00008800ff0adb82 */ /* 0x000e620000000a00 */
[C---:B--2---:R-:W-:Y:S01]  /*0ab0*/  @!P1 LEA R14, P3, R18.reuse, R14, 0x1 ;  /* 0x0000000e120e9211 */ /* 0x044fe200078608ff */
[----:B---3--:R-:W-:Y:S01]  /*0ac0*/  @!P5 IMAD R12, R29, R16, RZ ;  /* 0x000000101d0cd224 */ /* 0x008fe200078e02ff */
[----:B------:R-:W-:Y:S02]  /*0ad0*/  @!P5 MOV R19, R45 ;  /* 0x0000002d0013d202 */ /* 0x000fe40000000f00 */
[----:B------:R-:W-:Y:S01]  /*0ae0*/  @!P1 LEA.HI.X R15, R18, R15, R37, 0x1, P3 ;  /* 0x0000000f120f9211 */ /* 0x000fe200018f0c25 */
[----:B------:R-:W-:Y:S01]  /*0af0*/  @!P5 IMAD R17, R23, R17, R12 ;  /* 0x000000111711d224 */ /* 0x000fe200078e020c */
[----:B------:R-:W-:Y:S01]  /*0b00*/  @!P5 MOV R18, R42 ;  /* 0x0000002a0012d202 */ /* 0x000fe20000000f00 */
[----:B------:R-:W2:Y:S01]  /*0b10*/  @!P4 LDC.64 R12, c[0x0][0x220] ;  /* 0x00008800ff0ccb82 */ /* 0x000ea20000000a00 */
[----:B------:R-:W-:-:S03]  /*0b20*/  MOV R37, RZ ;  /* 0x000000ff00257202 */ /* 0x000fc60000000f00 */
[----:B------:R-:W-:-:S03]  /*0b30*/  @!P5 IMAD.WIDE.U32 R18, R23, R16, R18 ;  /* 0x000000101712d225 */ /* 0x000fc600078e0012 */
[----:B------:R3:W5:Y:S02]  /*0b40*/  @!P2 LDG.E R37, desc[UR8][R40.64] ;  /* 0x000000082825a981 */ /* 0x000764000c1e1900 */
[----:B------:R-:W-:Y:S01]  /*0b50*/  @!P5 IADD3 R16, R19, R17, RZ ;  /* 0x000000111310d210 */ /* 0x000fe20007ffe0ff */
[----:B0-----:R-:W-:Y:S01]  /*0b60*/  @!P4 IMAD R17, R35, R8, RZ ;  /* 0x000000082311c224 */ /* 0x001fe200078e02ff */
[----:B-1----:R-:W-:-:S03]  /*0b70*/  @!P5 LEA R10, P2, R18, R10, 0x1 ;  /* 0x0000000a120ad211 */ /* 0x002fc600078408ff */
[----:B------:R-:W-:Y:S01]  /*0b80*/  @!P4 IMAD R9, R22, R9, R17 ;  /* 0x000000091609c224 */ /* 0x000fe200078e0211 */
[----:B------:R-:W-:Y:S02]  /*0b90*/  @!P4 MOV R17, R45 ;  /* 0x0000002d0011c202 */ /* 0x000fe40000000f00 */
[----:B------:R-:W-:Y:S02]  /*0ba0*/  @!P5 LEA.HI.X R11, R18, R11, R16, 0x1, P2 ;  /* 0x0000000b120bd211 */ /* 0x000fe400010f0c10 */
[----:B------:R-:W-:Y:S02]  /*0bb0*/  @!P4 MOV R16, R42 ;  /* 0x0000002a0010c202 */ /* 0x000fe40000000f00 */
[----:B------:R-:W-:-:S03]  /*0bc0*/  CS2R R38, SRZ ;  /* 0x0000000000267805 */ /* 0x000fc6000001ff00 */
[----:B------:R-:W-:-:S03]  /*0bd0*/  @!P4 IMAD.WIDE.U32 R16, R22, R8, R16 ;  /* 0x000000081610c225 */ /* 0x000fc600078e0010 */
[----:B------:R0:W5:Y:S02]  /*0be0*/  @!P1 LDG.E R38, desc[UR8][R14.64] ;  /* 0x000000080e269981 */ /* 0x000164000c1e1900 */
[----:B------:R-:W-:Y:S02]  /*0bf0*/  @!P4 IADD3 R8, R17, R9, RZ ;  /* 0x000000091108c210 */ /* 0x000fe40007ffe0ff */
[----:B------:R1:W5:Y:S01]  /*0c00*/  @!P5 LDG.E R39, desc[UR8][R10.64] ;  /* 0x000000080a27d981 */ /* 0x000362000c1e1900 */
[C---:B--2---:R-:W-:Y:S02]  /*0c10*/  @!P4 LEA R12, P1, R16.reuse, R12, 0x1 ;  /* 0x0000000c100cc211 */ /* 0x044fe400078208ff */
[----:B---3--:R-:W-:Y:S02]  /*0c20*/  MOV R40, RZ ;  /* 0x000000ff00287202 */ /* 0x008fe40000000f00 */
[----:B------:R-:W-:-:S05]  /*0c30*/  @!P4 LEA.HI.X R13, R16, R13, R8, 0x1, P1 ;  /* 0x0000000d100dc211 */ /* 0x000fca00008f0c08 */
[----:B------:R2:W3:Y:S01]  /*0c40*/  @!P4 LDG.E R40, desc[UR8][R12.64] ;  /* 0x000000080c28c981 */ /* 0x0004e2000c1e1900 */
[----:B------:R-:W-:Y:S01]  /*0c50*/  ISETP.GT.AND P1, PT, R4, 0x1e, PT ;  /* 0x0000001e0400780c */ /* 0x000fe20003f24270 */
[--C-:B----4-:R-:W-:Y:S02]  /*0c60*/  HADD2.F32 R8, -RZ, R20.reuse.H1_H1 ;  /* 0x30000014ff087230 */ /* 0x110fe40000004100 */
[----:B------:R-:W-:-:S03]  /*0c70*/  HADD2.F32 R9, -RZ, R20.H0_H0 ;  /* 0x20000014ff097230 */ /* 0x000fc60000004100 */
[----:B------:R-:W-:Y:S02]  /*0c80*/  FMUL.FTZ R16, R8, R8 ;  /* 0x0000000808107220 */ /* 0x000fe40000410000 */
[C---:B0-----:R-:W-:Y:S02]  /*0c90*/  FADD.FTZ R14, R9.reuse, R8 ;  /* 0x00000008090e7221 */ /* 0x041fe40000010000 */
[----:B------:R-:W-:Y:S01]  /*0ca0*/  FFMA.FTZ R9, R9, R9, R16 ;  /* 0x0000000909097223 */ /* 0x000fe20000010010 */
[--C-:B-----5:R-:W-:Y:S02]  /*0cb0*/  HADD2.F32 R16, -RZ, R21.reuse.H1_H1 ;  /* 0x30000015ff107230 */ /* 0x120fe40000004100 */
[----:B-1----:R-:W-:-:S03]  /*0cc0*/  HADD2.F32 R11, -RZ, R21.H0_H0 ;  /* 0x20000015ff0b7230 */ /* 0x002fc60000004100 */
[----:B--2---:R-:W-:Y:S02]  /*0cd0*/  FMUL.FTZ R12, R16, R16 ;  /* 0x00000010100c7220 */ /* 0x004fe40000410000 */
[C---:B------:R-:W-:Y:S02]  /*0ce0*/  FADD.FTZ R16, R11.reuse, R16 ;  /* 0x000000100b107221 */ /* 0x040fe40000010000 */
[----:B------:R-:W-:Y:S01]  /*0cf0*/  FFMA.FTZ R12, R11, R11, R12 ;  /* 0x0000000b0b0c7223 */ /* 0x000fe2000001000c */
[--C-:B------:R-:W-:Y:S02]  /*0d00*/  HADD2.F32 R17, -RZ, R34.reuse.H1_H1 ;  /* 0x30000022ff117230 */ /* 0x100fe40000004100 */
[----:B------:R-:W-:Y:S02]  /*0d10*/  HADD2.F32 R8, -RZ, R34.H0_H0 ;  /* 0x20000022ff087230 */ /* 0x000fe40000004100 */
[----:B------:R-:W-:Y:S01]  /*0d20*/  FADD.FTZ R16, RZ, R16 ;  /* 0x00000010ff107221 */ /* 0x000fe20000010000 */
[----:B------:R-:W-:Y:S01]  /*0d30*/  FADD.FTZ R12, RZ, R12 ;  /* 0x0000000cff0c7221 */ /* 0x000fe20000010000 */
[----:B------:R-:W-:Y:S01]  /*0d40*/  FMUL.FTZ R15, R17, R17 ;  /* 0x00000011110f7220 */ /* 0x000fe20000410000 */
[----:B------:R-:W-:-:S03]  /*0d50*/  FADD.FTZ R10, R8, R17 ;  /* 0x00000011080a7221 */ /* 0x000fc60000010000 */
        /* <DEDUP_REMOVED lines=17> */
[--C-:B------:R-:W-:Y:S02]  /*0e70*/  HADD2.F32 R14, -RZ, R38.reuse.H1_H1 ;  /* 0x30000026ff0e7230 */ /* 0x100fe40000004100 */
        /* <DEDUP_REMOVED lines=105> */
.L_x_1888:
[----:B------:R-:W-:Y:S05]  /*1510*/  BSYNC B0 ;  /* 0x0000000000007941 */ /* 0x000fea0003800000 */
.L_x_1887:
        /* <DEDUP_REMOVED lines=28> */
.L_x_1891:
[----:B-1----:R-:W2:Y:S04]  /*16e0*/  LDG.E.STRONG.GPU R10, desc[UR8][R8.64] ;  /* 0x00000008080a7981 */ /* 0x002ea8000c1ef900 */
[----:B--2---:R-:W-:Y:S01]  /*16f0*/  CCTL.IVALL ;  /* 0x00000000ff00798f */ /* 0x004fe20002000000 */
[----:B------:R-:W-:Y:S05]  /*1700*/  YIELD ;  /* 0x0000000000007946 */ /* 0x000fea0003800000 */
[----:B------:R-:W-:-:S13]  /*1710*/  ISETP.NE.AND P1, PT, R10, R13, PT ;  /* 0x0000000d0a00720c */ /* 0x000fda0003f25270 */
[----:B------:R-:W-:Y:S05]  /*1720*/  @P1 BRA `(.L_x_1891) ;  /* 0xfffffffc00ec1947 */ /* 0x000fea000383ffff */
.L_x_1890:
        /* <DEDUP_REMOVED lines=11> */
.L_x_1893:
        /* <DEDUP_REMOVED lines=63> */
.L_x_1892:
        /* <DEDUP_REMOVED lines=19> */
.L_x_1895:
[----:B------:R-:W-:Y:S05]  /*1d00*/  BSYNC B0 ;  /* 0x0000000000007941 */ /* 0x000fea0003800000 */
.L_x_1894:
        /* <DEDUP_REMOVED lines=32> */
.L_x_1889:
        /* <DEDUP_REMOVED lines=24> */
[----:B------:R-:W-:Y:S01]  /*2090*/  ISETP.NE.AND P6, PT, RZ, UR10, PT ;  /* 0x0000000aff007c0c */ /* 0x000fe2000bfc5270 */
[----:B-1----:R-:W-:-:S02]  /*20a0*/  HADD2.F32 R9, -RZ, R21.H1_H1 ;  /* 0x30000015ff097230 */ /* 0x002fc40000004100 */
[----:B------:R-:W1:Y:S01]  /*20b0*/  LDS.64 R10, [UR5+0xc0] ;  /* 0x0000c005ff0a7984 */ /* 0x000e620008000a00 */
[----:B------:R-:W-:Y:S02]  /*20c0*/  HADD2.F32 R21, -RZ, R21.H0_H0 ;  /* 0x20000015ff157230 */ /* 0x000fe40000004100 */
[--C-:B---3--:R-:W-:Y:S02]  /*20d0*/  HADD2.F32 R13, -RZ, R36.reuse.H0_H0 ;  /* 0x20000024ff0d7230 */ /* 0x108fe40000004100 */
[----:B0-----:R-:W-:Y:S02]  /*20e0*/  HADD2.F32 R17, -RZ, R36.H1_H1 ;  /* 0x30000024ff117230 */ /* 0x001fe40000004100 */
[----:B-1----:R-:W-:-:S04]  /*20f0*/  FMUL.FTZ R10, R10, UR6 ;  /* 0x000000060a0a7c20 */ /* 0x002fc80008410000 */
[----:B------:R-:W-:Y:S01]  /*2100*/  FMUL.FTZ R8, R10, R10 ;  /* 0x0000000a0a087220 */ /* 0x000fe20000410000 */
[--C-:B------:R-:W-:Y:S01]  /*2110*/  FADD.FTZ R16, R9, -R10.reuse ;  /* 0x8000000a09107221 */ /* 0x100fe20000010000 */
[----:B------:R-:W-:Y:S02]  /*2120*/  FADD.FTZ R12, R21, -R10 ;  /* 0x8000000a150c7221 */ /* 0x000fe40000010000 */
[----:B------:R-:W-:-:S05]  /*2130*/  FFMA.FTZ R11, R11, UR6, -R8 ;  /* 0x000000060b0b7c23 */ /* 0x000fca0008010808 */
[----:B------:R-:W-:-:S13]  /*2140*/  FSETP.GTU.FTZ.AND P1, PT, R11, RZ, PT ;  /* 0x000000ff0b00720b */ /* 0x000fda0003f3c000 */
[----:B------:R-:W0:Y:S02]  /*2150*/  @P1 LDC R14, c[0x0][0x238] ;  /* 0x00008e00ff0e1b82 */ /* 0x000e240000000800 */
[----:B0-----:R-:W-:Y:S01]  /*2160*/  @P1 FADD.FTZ R14, R11, R14 ;  /* 0x0000000e0b0e1221 */ /* 0x001fe20000010000 */
[----:B------:R-:W-:-:S06]  /*2170*/  MOV R11, 0x3f800000 ;  /* 0x3f800000000b7802 */ /* 0x000fcc0000000f00 */
[----:B------:R-:W0:Y:S02]  /*2180*/  @P1 MUFU.RSQ R11, R14 ;  /* 0x0000000e000b1308 */ /* 0x000e240000001400 */
[-C--:B0-----:R-:W-:Y:S01]  /*2190*/  FMUL.FTZ R16, R16, R11.reuse ;  /* 0x0000000b10107220 */ /* 0x081fe20000410000 */
[----:B------:R-:W-:Y:S01]  /*21a0*/  FMUL.FTZ R21, R12, R11 ;  /* 0x0000000b0c157220 */ /* 0x000fe20000410000 */
[----:B--2---:R-:W-:Y:S02]  /*21b0*/  SHF.L.U32 R6, R6, 0x10, RZ ;  /* 0x0000001006067819 */ /* 0x004fe400000006ff */
[----:B----4-:R-:W-:Y:S02]  /*21c0*/  SHF.L.U32 R8, R41, 0x10, RZ ;  /* 0x0000001029087819 */ /* 0x010fe400000006ff */
[----:B-----5:R-:W-:Y:S02]  /*21d0*/  SHF.L.U32 R9, R18, 0x10, RZ ;  /* 0x0000001012097819 */ /* 0x020fe400000006ff */
[----:B------:R-:W-:-:S03]  /*21e0*/  SHF.L.U32 R15, R19, 0x10, RZ ;  /* 0x00000010130f7819 */ /* 0x000fc600000006ff */
[----:B------:R-:W-:Y:S02]  /*21f0*/  FFMA.FTZ R21, R6, R21, R9 ;  /* 0x0000001506157223 */ /* 0x000fe40000010009 */
        /* <DEDUP_REMOVED lines=12> */
.L_x_1896:
        /* <DEDUP_REMOVED lines=14> */
.L_x_1898:
[----:B------:R-:W-:Y:S05]  /*23a0*/  BSYNC B0 ;  /* 0x0000000000007941 */ /* 0x000fea0003800000 */
.L_x_1897:
[----:B------:R-:W-:Y:S01]  /*23b0*/  HADD2.F32 R16, -RZ, R39.H0_H0 ;  /* 0x20000027ff107230 */ /* 0x000fe20000004100 */
[----:B------:R-:W-:Y:S01]  /*23c0*/  ULDC.64 UR12, c[0x0][0x278] ;  /* 0x00009e00000c7ab9 */ /* 0x000fe20000000a00 */
[--C-:B------:R-:W-:Y:S02]  /*23d0*/  HADD2.F32 R19, -RZ, R20.reuse.H0_H0 ;  /* 0x20000014ff137230 */ /* 0x100fe40000004100 */
[--C-:B0-----:R-:W-:Y:S01]  /*23e0*/  FADD.FTZ R28, R17, -R10.reuse ;  /* 0x8000000a111c7221 */ /* 0x101fe20000010000 */
[----:B------:R-:W-:Y:S02]  /*23f0*/  HADD2.F32 R29, -RZ, R20.H1_H1 ;  /* 0x30000014ff1d7230 */ /* 0x000fe40000004100 */
[--C-:B------:R-:W-:Y:S01]  /*2400*/  FADD.FTZ R20, R13, -R10.reuse ;  /* 0x8000000a0d147221 */ /* 0x100fe20000010000 */
[----:B------:R-:W-:Y:S02]  /*2410*/  HADD2.F32 R12, -RZ, R37.H0_H0 ;  /* 0x20000025ff0c7230 */ /* 0x000fe40000004100 */
[----:B------:R-:W-:Y:S01]  /*2420*/  FADD.FTZ R13, R16, -R10 ;  /* 0x8000000a100d7221 */ /* 0x000fe20000010000 */
[----:B------:R-:W-:Y:S01]  /*2430*/  HADD2.F32 R14, -RZ, R38.H0_H0 ;  /* 0x20000026ff0e7230 */ /* 0x000fe20000004100 */
[----:B------:R-:W-:Y:S01]  /*2440*/  ISETP.GE.U32.AND P1, PT, R30, UR12, PT ;  /* 0x0000000c1e007c0c */ /* 0x000fe2000bf26070 */
[----:B------:R-:W-:Y:S01]  /*2450*/  HADD2.F32 R18, -RZ, R40.H0_H0 ;  /* 0x20000028ff127230 */ /* 0x000fe20000004100 */
[----:B------:R-:W-:Y:S01]  /*2460*/  ISETP.GE.U32.AND P2, PT, R27, UR12, PT ;  /* 0x0000000c1b007c0c */ /* 0x000fe2000bf46070 */
[--C-:B------:R-:W-:Y:S01]  /*2470*/  HADD2.F32 R21, -RZ, R34.reuse.H0_H0 ;  /* 0x20000022ff157230 */ /* 0x100fe20000004100 */
[----:B------:R-:W-:Y:S01]  /*2480*/  SHF.R.S32.HI R16, RZ, 0x1f, R27 ;  /* 0x0000001fff107819 */ /* 0x000fe2000001141b */
[----:B------:R-:W-:-:S02]  /*2490*/  HADD2.F32 R41, -RZ, R34.H1_H1 ;  /* 0x30000022ff297230 */ /* 0x000fc40000004100 */
[--C-:B------:R-:W-:Y:S01]  /*24a0*/  FADD.FTZ R34, R19, -R10.reuse ;  /* 0x8000000a13227221 */ /* 0x100fe20000010000 */
[----:B------:R-:W-:Y:S02]  /*24b0*/  HADD2.F32 R37, -RZ, R37.H1_H1 ;  /* 0x30000025ff257230 */ /* 0x000fe40000004100 */
        /* <DEDUP_REMOVED lines=44> */
.L_x_1899:
        /* <DEDUP_REMOVED lines=14> */
.L_x_1901:
[----:B------:R-:W-:Y:S05]  /*2860*/  BSYNC B0 ;  /* 0x0000000000007941 */ /* 0x000fea0003800000 */
.L_x_1900:
        /* <DEDUP_REMOVED lines=13> */
.L_x_1902:
[----:B------:R-:W-:Y:S04]  /*2940*/  BSSY B0, `(.L_x_1903) ;  /* 0x000000e000007945 */ /* 0x000fe80003800000 */
[----:B------:R-:W-:Y:S05]  /*2950*/  @P2 BRA `(.L_x_1904) ;  /* 0x0000000000302947 */ /* 0x000fea0003800000 */
[----:B------:R-:W-:Y:S01]  /*2960*/  ULDC.64 UR14, c[0x0][0x270] ;  /* 0x00009c00000e7ab9 */ /* 0x000fe20000000a00 */
[----:B------:R-:W-:Y:S01]  /*2970*/  MOV R10, R42 ;  /* 0x0000002a000a7202 */ /* 0x000fe20000000f00 */
[----:B------:R-:W-:Y:S01]  /*2980*/  IMAD R16, R16, UR14, RZ ;  /* 0x0000000e10107c24 */ /* 0x000fe2000f8e02ff */
[----:B------:R-:W-:Y:S02]  /*2990*/  MOV R11, R45 ;  /* 0x0000002d000b7202 */ /* 0x000fe40000000f00 */
[----:B------:R-:W-:Y:S01]  /*29a0*/  F2FP.F16.F32.PACK_AB R7, R7, R34 ;  /* 0x000000220707723e */ /* 0x000fe200000000ff */
[C---:B0-----:R-:W-:Y:S02]  /*29b0*/  IMAD R13, R27.reuse, UR15, R16 ;  /* 0x0000000f1b0d7c24 */ /* 0x041fe4000f8e0210 */
[----:B------:R-:W-:Y:S01]  /*29c0*/  IMAD.WIDE.U32 R10, R27, UR14, R10 ;  /* 0x0000000e1b0a7c25 */ /* 0x000fe2000f8e000a */
[----:B------:R-:W-:Y:S02]  /*29d0*/  ULDC.64 UR14, c[0x0][0x210] ;  /* 0x00008400000e7ab9 */ /* 0x000fe40000000a00 */
[----:B------:R-:W-:-:S02]  /*29e0*/  LEA R12, P1, R10, UR14, 0x1 ;  /* 0x0000000e0a0c7c11 */ /* 0x000fc4000f8208ff */
[----:B------:R-:W-:-:S04]  /*29f0*/  IADD3 R13, R11, R13, RZ ;  /* 0x0000000d0b0d7210 */ /* 0x000fc80007ffe0ff */
[----:B------:R-:W-:-:S05]  /*2a00*/  LEA.HI.X R13, R10, UR15, R13, 0x1, P1 ;  /* 0x0000000f0a0d7c11 */ /* 0x000fca00088f0c0d */
[----:B------:R1:W-:Y:S02]  /*2a10*/  STG.E desc[UR8][R12.64], R7 ;  /* 0x000000070c007986 */ /* 0x0003e4000c101908 */
.L_x_1904:
[----:B------:R-:W-:Y:S05]  /*2a20*/  BSYNC B0 ;  /* 0x0000000000007941 */ /* 0x000fea0003800000 */
.L_x_1903:
[----:B01----:R-:W-:Y:S01]  /*2a30*/  SHF.R.S32.HI R12, RZ, 0x1f, R26 ;  /* 0x0000001fff0c7819 */ /* 0x003fe2000001141a */
[C---:B------:R-:W-:Y:S01]  /*2a40*/  FFMA.FTZ R21, R6.reuse, R21, R9 ;  /* 0x0000001506157223 */ /* 0x040fe20000010009 */
[----:B------:R-:W-:Y:S01]  /*2a50*/  SHF.R.S32.HI R11, RZ, 0x1f, R25 ;  /* 0x0000001fff0b7819 */ /* 0x000fe20000011419 */
[C-C-:B------:R-:W-:Y:S01]  /*2a60*/  FFMA.FTZ R17, R6.reuse, R17, R9.reuse ;  /* 0x0000001106117223 */ /* 0x140fe20000010009 */
[----:B------:R-:W-:Y:S01]  /*2a70*/  SHF.R.S32.HI R7, RZ, 0x1f, R24 ;  /* 0x0000001fff077819 */ /* 0x000fe20000011418 */
[C---:B------:R-:W-:Y:S01]  /*2a80*/  FFMA.FTZ R14, R6.reuse, R14, R9 ;  /* 0x0000000e060e7223 */ /* 0x040fe20000010009 */
[----:B------:R-:W-:Y:S01]  /*2a90*/  SHF.R.S32.HI R10, RZ, 0x1f, R23 ;  /* 0x0000001fff0a7819 */ /* 0x000fe20000011417 */
[--C-:B------:R-:W-:Y:S01]  /*2aa0*/  FFMA.FTZ R19, R6, R19, R9.reuse ;  /* 0x0000001306137223 */ /* 0x100fe20000010009 */
[----:B------:R-:W-:Y:S01]  /*2ab0*/  ISETP.GE.U32.AND P5, PT, R26, UR12, PT ;  /* 0x0000000c1a007c0c */ /* 0x000fe2000bfa6070 */
[----:B------:R-:W-:Y:S01]  /*2ac0*/  FFMA.FTZ R6, R6, R18, R9 ;  /* 0x0000001206067223 */ /* 0x000fe20000010009 */
[----:B------:R-:W-:Y:S01]  /*2ad0*/  ISETP.GE.U32.AND P1, PT, R25, UR12, PT ;  /* 0x0000000c19007c0c */ /* 0x000fe2000bf26070 */
[--C-:B------:R-:W-:Y:S01]  /*2ae0*/  FFMA.FTZ R16, R8, R37, R15.reuse ;  /* 0x0000002508107223 */ /* 0x100fe2000001000f */
[----:B------:R-:W-:Y:S01]  /*2af0*/  ISETP.GE.U32.AND P2, PT, R24, UR12, PT ;  /* 0x0000000c18007c0c */ /* 0x000fe2000bf46070 */
[C-C-:B------:R-:W-:Y:S01]  /*2b00*/  FFMA.FTZ R29, R8.reuse, R38, R15.reuse ;  /* 0x00000026081d7223 */ /* 0x140fe2000001000f */
[----:B------:R-:W-:Y:S01]  /*2b10*/  ISETP.GE.U32.AND P3, PT, R23, UR12, PT ;  /* 0x0000000c17007c0c */ /* 0x000fe2000bf66070 */
[--C-:B------:R-:W-:Y:S01]  /*2b20*/  FFMA.FTZ R18, R8, R39, R15.reuse ;  /* 0x0000002708127223 */ /* 0x100fe2000001000f */
[----:B------:R-:W-:Y:S01]  /*2b30*/  ISETP.GE.U32.AND P4, PT, R22, UR12, PT ;  /* 0x0000000c16007c0c */ /* 0x000fe2000bf86070 */
[--C-:B------:R-:W-:Y:S01]  /*2b40*/  FFMA.FTZ R37, R8, R40, R15.reuse ;  /* 0x0000002808257223 */ /* 0x100fe2000001000f */
        /* <DEDUP_REMOVED lines=22> */
.L_x_1905:
        /* <DEDUP_REMOVED lines=14> */
.L_x_1907:
[----:B------:R-:W-:Y:S05]  /*2d90*/  BSYNC B0 ;  /* 0x0000000000007941 */ /* 0x000fea0003800000 */
.L_x_1906:
        /* <DEDUP_REMOVED lines=11> */
.L_x_1908:
[----:B------:R-:W-:Y:S04]  /*2e50*/  BSSY B0, `(.L_x_1909) ;  /* 0x000000e000007945 */ /* 0x000fe80003800000 */
[----:B------:R-:W-:Y:S05]  /*2e60*/  @P1 BRA `(.L_x_1910) ;  /* 0x0000000000301947 */ /* 0x000fea0003800000 */
[----:B------:R-:W-:Y:S01]  /*2e70*/  ULDC.64 UR12, c[0x0][0x270] ;  /* 0x00009c00000c7ab9 */ /* 0x000fe20000000a00 */
[----:B------:R-:W-:Y:S01]  /*2e80*/  MOV R8, R42 ;  /* 0x0000002a00087202 */ /* 0x000fe20000000f00 */
[----:B0-----:R-:W-:Y:S01]  /*2e90*/  IMAD R12, R11, UR12, RZ ;  /* 0x0000000c0b0c7c24 */ /* 0x001fe2000f8e02ff */
        /* <DEDUP_REMOVED lines=9> */
.L_x_1910:
[----:B------:R-:W-:Y:S05]  /*2f30*/  BSYNC B0 ;  /* 0x0000000000007941 */ /* 0x000fea0003800000 */
.L_x_1909:
        /* <DEDUP_REMOVED lines=11> */
.L_x_1911:
        /* <DEDUP_REMOVED lines=10> */
[----:B01----:R-:W-:-:S02]  /*3090*/  LEA R12, P1, R8, UR12, 0x1 ;  /* 0x0000000c080c7c11 */ /* 0x003fc4000f8208ff */
[----:B------:R-:W-:-:S04]  /*30a0*/  IADD3 R7, R9, R7, RZ ;  /* 0x0000000709077210 */ /* 0x000fc80007ffe0ff */
[----:B------:R-:W-:-:S05]  /*30b0*/  LEA.HI.X R13, R8, UR13, R7, 0x1, P1 ;  /* 0x0000000d080d7c11 */ /* 0x000fca00088f0c07 */
[----:B------:R2:W-:Y:S02]  /*30c0*/  STG.E desc[UR8][R12.64], R29 ;  /* 0x0000001d0c007986 */ /* 0x0005e4000c101908 */
.L_x_1913:
[----:B------:R-:W-:Y:S05]  /*30d0*/  BSYNC B0 ;  /* 0x0000000000007941 */ /* 0x000fea0003800000 */
.L_x_1912:
        /* <DEDUP_REMOVED lines=11> */
.L_x_1914:
        /* <DEDUP_REMOVED lines=14> */
.L_x_1916:
[----:B------:R-:W-:Y:S05]  /*3270*/  BSYNC B0 ;  /* 0x0000000000007941 */ /* 0x000fea0003800000 */
.L_x_1915:
        /* <DEDUP_REMOVED lines=8> */
[----:B012---:R-:W0:Y:S01]  /*3300*/  MUFU.RCP R12, R11 ;  /* 0x0000000b000c7308 */ /* 0x007e220000001000 */
[----:B---3--:R-:W-:Y:S01]  /*3310*/  FMUL.FTZ R6, R6, R9 ;  /* 0x0000000906067220 */ /* 0x008fe20000410000 */
[----:B0-----:R-:W-:-:S07]  /*3320*/  FMUL.FTZ R37, R37, R12 ;  /* 0x0000000c25257220 */ /* 0x001fce0000410000 */
.L_x_1917:
        /* <DEDUP_REMOVED lines=13> */
.L_x_1919:
[----:B------:R-:W-:Y:S05]  /*3400*/  BSYNC B0 ;  /* 0x0000000000007941 */ /* 0x000fea0003800000 */
.L_x_1918:
[----:B------:R-:W5:Y:S01]  /*3410*/  LDC R7, c[0x0][0x10] ;  /* 0x00000400ff077b82 */ /* 0x000f620000000800 */
[----:B------:R-:W-:Y:S02]  /*3420*/  IADD3 R2, R2, 0x1, RZ ;  /* 0x0000000102027810 */ /* 0x000fe40007ffe0ff */
[----:B-----5:R-:W-:-:S04]  /*3430*/  IADD3 R32, R7, R32, RZ ;  /* 0x0000002007207210 */ /* 0x020fc80007ffe0ff */
[----:B------:R-:W-:-:S13]  /*3440*/  ISETP.GE.AND P1, PT, R32, UR4, PT ;  /* 0x0000000420007c0c */ /* 0x000fda000bf26270 */
[----:B------:R-:W-:Y:S05]  /*3450*/  @!P1 BRA `(.L_x_1920) ;  /* 0xffffffcc00809947 */ /* 0x000fea000383ffff */
[----:B------:R-:W-:Y:S05]  /*3460*/  EXIT ;  /* 0x000000000000794d */ /* 0x000fea0003800000 */
.L_x_1921:
        /* <DEDUP_REMOVED lines=9> */
.L_x_2334:


//--------------------- .text._Z35group_norm_nhwc_fwd_one_pass_kernelI11Fp16IOFp16WLi64ELi20ELi640EEv26Group_norm_nhwc_fwd_params --------------------------
	.section	.text._Z35group_norm_nhwc_fwd_one_pass_kernelI11Fp16IOFp16WLi64ELi20ELi640EEv26Group_norm_nhwc_fwd_params,"ax",@progbits
	.align	128
        .global         _Z35group_norm_nhwc_fwd_one_pass_kernelI11Fp16IOFp16WLi64ELi20ELi640EEv26Group_norm_nhwc_fwd_params
        .type           _Z35group_norm_nhwc_fwd_one_pass_kernelI11Fp16IOFp16WLi64ELi20ELi640EEv26Group_norm_nhwc_fwd_params,@function
        .size           _Z35group_norm_nhwc_fwd_one_pass_kernelI11Fp16IOFp16WLi64ELi20ELi640EEv26Group_norm_nhwc_fwd_params,(.L_x_2335 - _Z35group_norm_nhwc_fwd_one_pass_kernelI11Fp16IOFp16WLi64ELi20ELi640EEv26Group_norm_nhwc_fwd_params)
        .other          _Z35group_norm_nhwc_fwd_one_pass_kernelI11Fp16IOFp16WLi64ELi20ELi640EEv26Group_norm_nhwc_fwd_params,@"STO_CUDA_ENTRY STV_DEFAULT"
_Z35group_norm_nhwc_fwd_one_pass_kernelI11Fp16IOFp16WLi64ELi20ELi640EEv26Group_norm_nhwc_fwd_params:
.text._Z35group_norm_nhwc_fwd_one_pass_kernelI11Fp16IOFp16WLi64ELi20ELi640EEv26Group_norm_nhwc_fwd_params:
        /* <DEDUP_REMOVED lines=31> */
.L_x_1934:
        /* <DEDUP_REMOVED lines=142> */
.L_x_1923:
[----:B------:R-:W-:Y:S05]  /*0ad0*/  BSYNC B0 ;  /* 0x0000000000007941 */ /* 0x000fea0003800000 */
.L_x_1922:
        /* <DEDUP_REMOVED lines=28> */
.L_x_1926:
[----:B-1----:R-:W2:Y:S04]  /*0ca0*/  LDG.E.STRONG.GPU R6, desc[UR8][R4.64] ;  /* 0x0000000804067981 */ /* 0x002ea8000c1ef900 */
[----:B--2---:R-:W-:Y:S01]  /*0cb0*/  CCTL.IVALL ;  /* 0x00000000ff00798f */ /* 0x004fe20002000000 */
[----:B------:R-:W-:Y:S05]  /*0cc0*/  YIELD ;  /* 0x0000000000007946 */ /* 0x000fea0003800000 */
[----:B------:R-:W-:-:S13]  /*0cd0*/  ISETP.NE.AND P1, PT, R6, R9, PT ;  /* 0x000000090600720c */ /* 0x000fda0003f25270 */
[----:B------:R-:W-:Y:S05]  /*0ce0*/  @P1 BRA `(.L_x_1926) ;  /* 0xfffffffc00ec1947 */ /* 0x000fea000383ffff */
.L_x_1925:
        /* <DEDUP_REMOVED lines=11> */
.L_x_1928:
        /* <DEDUP_REMOVED lines=63> */
.L_x_1927:
        /* <DEDUP_REMOVED lines=19> */
.L_x_1930:
[----:B------:R-:W-:Y:S05]  /*12c0*/  BSYNC B0 ;  /* 0x0000000000007941 */ /* 0x000fea0003800000 */
.L_x_1929:
        /* <DEDUP_REMOVED lines=32> */
.L_x_1924:
        /* <DEDUP_REMOVED lines=60> */
.L_x_1931:
        /* <DEDUP_REMOVED lines=14> */
.L_x_1933:
[----:B------:R-:W-:Y:S05]  /*1970*/  BSYNC B0 ;  /* 0x0000000000007941 */ /* 0x000fea0003800000 */
.L_x_1932:
[----:B------:R-:W1:Y:S01]  /*1980*/  LDC R4, c[0x0][0x10] ;  /* 0x00000400ff047b82 */ /* 0x000e620000000800 */
[----:B------:R-:W-:Y:S02]  /*1990*/  IADD3 R16, R16, 0x1, RZ ;  /* 0x0000000110107810 */ /* 0x000fe40007ffe0ff */
[----:B-1----:R-:W-:-:S04]  /*19a0*/  IADD3 R19, R4, R19, RZ ;  /* 0x0000001304137210 */ /* 0x002fc80007ffe0ff */
[----:B------:R-:W-:-:S13]  /*19b0*/  ISETP.GE.AND P1, PT, R19, UR4, PT ;  /* 0x0000000413007c0c */ /* 0x000fda000bf26270 */
[----:B------:R-:W-:Y:S05]  /*19c0*/  @!P1 BRA `(.L_x_1934) ;  /* 0xffffffe800089947 */ /* 0x000fea000383ffff */
[----:B------:R-:W-:Y:S05]  /*19d0*/  EXIT ;  /* 0x000000000000794d */ /* 0x000fea0003800000 */
.L_x_1935:
        /* <DEDUP_REMOVED lines=10> */
.L_x_2335:


//--------------------- .text._Z35group_norm_nhwc_fwd_one_pass_kernelI11Fp16IOFp16WLi128ELi20ELi640EEv26Group_norm_nhwc_fwd_params --------------------------
	.section	.text._Z35group_norm_nhwc_fwd_one_pass_kernelI11Fp16IOFp16WLi128ELi20ELi640EEv26Group_norm_nhwc_fwd_params,"ax",@progbits
	.align	128
        .global         _Z35group_norm_nhwc_fwd_one_pass_kernelI11Fp16IOFp16WLi128ELi20ELi640EEv26Group_norm_nhwc_fwd_params
        .type           _Z35group_norm_nhwc_fwd_one_pass_kernelI11Fp16IOFp16WLi128ELi20ELi640EEv26Group_norm_nhwc_fwd_params,@function
        .size           _Z35group_norm_nhwc_fwd_one_pass_kernelI11Fp16IOFp16WLi128ELi20ELi640EEv26Group_norm_nhwc_fwd_params,(.L_x_2336 - _Z35group_norm_nhwc_fwd_one_pass_kernelI11Fp16IOFp16WLi128ELi20ELi640EEv26Group_norm_nhwc_fwd_params)
        .other          _Z35group_norm_nhwc_fwd_one_pass_kernelI11Fp16IOFp16WLi128ELi20ELi640EEv26Group_norm_nhwc_fwd_params,@"STO_CUDA_ENTRY STV_DEFAULT"
_Z35group_norm_nhwc_fwd_one_pass_kernelI11Fp16IOFp16WLi128ELi20ELi640EEv26Group_norm_nhwc_fwd_params:
.text._Z35group_norm_nhwc_fwd_one_pass_kernelI11Fp16IOFp16WLi128ELi20ELi640EEv26Group_norm_nhwc_fwd_params:
        /* <DEDUP_REMOVED lines=31> */
.L_x_1951:
        /* <DEDUP_REMOVED lines=165> */
.L_x_1937:
[----:B------:R-:W-:Y:S05]  /*0c40*/  BSYNC B0 ;  /* 0x0000000000007941 */ /* 0x000fea0003800000 */
.L_x_1936:
        /* <DEDUP_REMOVED lines=28> */
.L_x_1940:
[----:B-1----:R-:W2:Y:S04]  /*0e10*/  LDG.E.STRONG.GPU R6, desc[UR8][R4.64] ;  /* 0x0000000804067981 */ /* 0x002ea8000c1ef900 */
[----:B--2---:R-:W-:Y:S01]  /*0e20*/  CCTL.IVALL ;  /* 0x00000000ff00798f */ /* 0x004fe20002000000 */
[----:B------:R-:W-:Y:S05]  /*0e30*/  YIELD ;  /* 0x0000000000007946 */ /* 0x000fea0003800000 */
[----:B------:R-:W-:-:S13]  /*0e40*/  ISETP.NE.AND P1, PT, R6, R9, PT ;  /* 0x000000090600720c */ /* 0x000fda0003f25270 */
[----:B------:R-:W-:Y:S05]  /*0e50*/  @P1 BRA `(.L_x_1940) ;  /* 0xfffffffc00ec1947 */ /* 0x000fea000383ffff */
.L_x_1939:
        /* <DEDUP_REMOVED lines=11> */
.L_x_1942:
        /* <DEDUP_REMOVED lines=63> */
.L_x_1941:
        /* <DEDUP_REMOVED lines=19> */
.L_x_1944:
[----:B------:R-:W-:Y:S05]  /*1430*/  BSYNC B0 ;  /* 0x0000000000007941 */ /* 0x000fea0003800000 */
.L_x_1943:
        /* <DEDUP_REMOVED lines=33> */
.L_x_1938:
        /* <DEDUP_REMOVED lines=46> */
[----:B------:R-:W-:Y:S01]  /*1930*/  IADD3 R9, R22, 0x40, RZ ;  /* 0x0000004016097810 */ /* 0x000fe20007ffe0ff */
[----:B--2---:R-:W-:-:S02]  /*1940*/  HADD2.F32 R11, -RZ, R3.H0_H0 ;  /* 0x20000003ff0b7230 */ /* 0x004fc40000004100 */
[----:B---3--:R-:W-:Y:S02]  /*1950*/  HADD2.F32 R15, -RZ, R15.H0_H0 ;  /* 0x2000000fff0f7230 */ /* 0x008fe40000004100 */
[----:B----4-:R-:W-:Y:S02]  /*1960*/  HADD2.F32 R14, -RZ, R14.H0_H0 ;  /* 0x2000000eff0e7230 */ /* 0x010fe40000004100 */
[----:B------:R-:W-:Y:S02]  /*1970*/  HADD2.F32 R25, -RZ, R25.H0_H0 ;  /* 0x20000019ff197230 */ /* 0x000fe40000004100 */
[C-C-:B------:R-:W-:Y:S01]  /*1980*/  FFMA.FTZ R3, R11.reuse, R6, R15.reuse ;  /* 0x000000060b037223 */ /* 0x140fe2000001000f */
[----:B------:R-:W-:Y:S02]  /*1990*/  FFMA.FTZ R11, R11, R4, R15 ;  /* 0x000000040b0b7223 */ /* 0x000fe4000001000f */
        /* <DEDUP_REMOVED lines=13> */
.L_x_1945:
        /* <DEDUP_REMOVED lines=15> */
.L_x_1947:
[----:B------:R-:W-:Y:S05]  /*1b60*/  BSYNC B0 ;  /* 0x0000000000007941 */ /* 0x000fea0003800000 */
.L_x_1946:
        /* <DEDUP_REMOVED lines=11> */
.L_x_1948:
        /* <DEDUP_REMOVED lines=19> */
.L_x_1950:
[----:B------:R-:W-:Y:S05]  /*1d50*/  BSYNC B0 ;  /* 0x0000000000007941 */ /* 0x000fea0003800000 */
.L_x_1949:
[----:B------:R-:W1:Y:S01]  /*1d60*/  LDC R4, c[0x0][0x10] ;  /* 0x00000400ff047b82 */ /* 0x000e620000000800 */
[----:B------:R-:W-:Y:S02]  /*1d70*/  IADD3 R18, R18, 0x1, RZ ;  /* 0x0000000112127810 */ /* 0x000fe40007ffe0ff */
[----:B-1----:R-:W-:-:S04]  /*1d80*/  IADD3 R23, R4, R23, RZ ;  /* 0x0000001704177210 */ /* 0x002fc80007ffe0ff */
[----:B------:R-:W-:-:S13]  /*1d90*/  ISETP.GE.AND P1, PT, R23, UR4, PT ;  /* 0x0000000417007c0c */ /* 0x000fda000bf26270 */
[----:B------:R-:W-:Y:S05]  /*1da0*/  @!P1 BRA `(.L_x_1951) ;  /* 0xffffffe400109947 */ /* 0x000fea000383ffff */
[----:B------:R-:W-:Y:S05]  /*1db0*/  EXIT ;  /* 0x000000000000794d */ /* 0x000fea0003800000 */
.L_x_1952:
        /* <DEDUP_REMOVED lines=12> */
.L_x_2336:


//--------------------- .text._Z35group_norm_nhwc_fwd_one_pass_kernelI11Fp16IOFp16WLi256ELi20ELi640EEv26Group_norm_nhwc_fwd_params --------------------------
	.section	.text._Z35group_norm_nhwc_fwd_one_pass_kernelI11Fp16IOFp16WLi256ELi20ELi640EEv26Group_norm_nhwc_fwd_params,"ax",@progbits
	.align	128
        .global         _Z35group_norm_nhwc_fwd_one_pass_kernelI11Fp16IOFp16WLi256ELi20ELi640EEv26Group_norm_nhwc_fwd_params
        .type           _Z35group_norm_nhwc_fwd_one_pass_kernelI11Fp16IOFp16WLi256ELi20ELi640EEv26Group_norm_nhwc_fwd_params,@function
        .size           _Z35group_norm_nhwc_fwd_one_pass_kernelI11Fp16IOFp16WLi256ELi20ELi640EEv26Group_norm_nhwc_fwd_params,(.L_x_2337 - _Z35group_norm_nhwc_fwd_one_pass_kernelI11Fp16IOFp16WLi256ELi20ELi640EEv26Group_norm_nhwc_fwd_params)
        .other          _Z35group_norm_nhwc_fwd_one_pass_kernelI11Fp16IOFp16WLi256ELi20ELi640EEv26Group_norm_nhwc_fwd_params,@"STO_CUDA_ENTRY STV_DEFAULT"
_Z35group_norm_nhwc_fwd_one_pass_kernelI11Fp16IOFp16WLi256ELi20ELi640EEv26Group_norm_nhwc_fwd_params:
.text._Z35group_norm_nhwc_fwd_one_pass_kernelI11Fp16IOFp16WLi256ELi20ELi640EEv26Group_norm_nhwc_fwd_params:
        /* <DEDUP_REMOVED lines=34> */
.L_x_1974:
        /* <DEDUP_REMOVED lines=208> */
.L_x_1954:
[----:B------:R-:W-:Y:S05]  /*0f20*/  BSYNC B0 ;  /* 0x0000000000007941 */ /* 0x000fea0003800000 */
.L_x_1953:
        /* <DEDUP_REMOVED lines=28> */
.L_x_1957:
[----:B-1----:R-:W2:Y:S04]  /*10f0*/  LDG.E.STRONG.GPU R14, desc[UR8][R12.64] ;  /* 0x000000080c0e7981 */ /* 0x002ea8000c1ef900 */
[----:B--2---:R-:W-:Y:S01]  /*1100*/  CCTL.IVALL ;  /* 0x00000000ff00798f */ /* 0x004fe20002000000 */
[----:B------:R-:W-:Y:S05]  /*1110*/  YIELD ;  /* 0x0000000000007946 */ /* 0x000fea0003800000 */
[----:B------:R-:W-:-:S13]  /*1120*/  ISETP.NE.AND P1, PT, R14, R17, PT ;  /* 0x000000110e00720c */ /* 0x000fda0003f25270 */
[----:B------:R-:W-:Y:S05]  /*1130*/  @P1 BRA `(.L_x_1957) ;  /* 0xfffffffc00ec1947 */ /* 0x000fea000383ffff */
.L_x_1956:
        /* <DEDUP_REMOVED lines=11> */
.L_x_1959:
        /* <DEDUP_REMOVED lines=63> */
.L_x_1958:
        /* <DEDUP_REMOVED lines=19> */
.L_x_1961:
[----:B------:R-:W-:Y:S05]  /*1710*/  BSYNC B0 ;  /* 0x0000000000007941 */ /* 0x000fea0003800000 */
.L_x_1960:
        /* <DEDUP_REMOVED lines=32> */
.L_x_1955:
        /* <DEDUP_REMOVED lines=67> */
[----:B------:R-:W-:Y:S01]  /*1d50*/  ISETP.GT.U32.OR P1, PT, R6, 0x27f, P1 ;  /* 0x0000027f0600780c */ /* 0x000fe20000f24470 */
[----:B--2---:R-:W-:Y:S02]  /*1d60*/  HADD2.F32 R12, -RZ, R37.H0_H0 ;  /* 0x20000025ff0c7230 */ /* 0x004fe40000004100 */
[----:B---3--:R-:W-:Y:S02]  /*1d70*/  HADD2.F32 R36, -RZ, R36.H0_H0 ;  /* 0x20000024ff247230 */ /* 0x008fe40000004100 */
[----:B----4-:R-:W-:-:S02]  /*1d80*/  HADD2.F32 R0, -RZ, R2.H0_H0 ;  /* 0x20000002ff007230 */ /* 0x010fc40000004100 */
[----:B-----5:R-:W-:-:S03]  /*1d90*/  HADD2.F32 R37, -RZ, R38.H0_H0 ;  /* 0x20000026ff257230 */ /* 0x020fc60000004100 */
        /* <DEDUP_REMOVED lines=19> */
.L_x_1962:
        /* <DEDUP_REMOVED lines=14> */
.L_x_1964:
[----:B------:R-:W-:Y:S05]  /*1fb0*/  BSYNC B0 ;  /* 0x0000000000007941 */ /* 0x000fea0003800000 */
.L_x_1963:
        /* <DEDUP_REMOVED lines=11> */
.L_x_1965:
        /* <DEDUP_REMOVED lines=14> */
.L_x_1967:
[----:B------:R-:W-:Y:S05]  /*2150*/  BSYNC B0 ;  /* 0x0000000000007941 */ /* 0x000fea0003800000 */
.L_x_1966:
        /* <DEDUP_REMOVED lines=11> */
.L_x_1968:
        /* <DEDUP_REMOVED lines=14> */
.L_x_1970:
[----:B------:R-:W-:Y:S05]  /*22f0*/  BSYNC B0 ;  /* 0x0000000000007941 */ /* 0x000fea0003800000 */
.L_x_1969:
        /* <DEDUP_REMOVED lines=11> */
.L_x_1971:
        /* <DEDUP_REMOVED lines=13> */
.L_x_1973:
[----:B------:R-:W-:Y:S05]  /*2480*/  BSYNC B0 ;  /* 0x0000000000007941 */ /* 0x000fea0003800000 */
.L_x_1972:
[----:B---3--:R-:W3:Y:S01]  /*2490*/  LDC R3, c[0x0][0x10] ;  /* 0x00000400ff037b82 */ /* 0x008ee20000000800 */
[----:B------:R-:W-:Y:S02]  /*24a0*/  IADD3 R24, R24, 0x1, RZ ;  /* 0x0000000118187810 */ /* 0x000fe40007ffe0ff */
[----:B---3--:R-:W-:-:S04]  /*24b0*/  IADD3 R30, R3, R30, RZ ;  /* 0x0000001e031e7210 */ /* 0x008fc80007ffe0ff */
[----:B------:R-:W-:-:S13]  /*24c0*/  ISETP.GE.AND P1, PT, R30, UR4, PT ;  /* 0x000000041e007c0c */ /* 0x000fda000bf26270 */
[----:B------:R-:W-:Y:S05]  /*24d0*/  @!P1 BRA `(.L_x_1974) ;  /* 0xffffffdc00509947 */ /* 0x000fea000383ffff */
[----:B------:R-:W-:Y:S05]  /*24e0*/  EXIT ;  /* 0x000000000000794d */ /* 0x000fea0003800000 */
.L_x_1975:
        /* <DEDUP_REMOVED lines=9> */
.L_x_2337:


//--------------------- .text._Z35group_norm_nhwc_fwd_one_pass_kernelI11Fp16IOFp16WLi512ELi20ELi640EEv26Group_norm_nhwc_fwd_params --------------------------
	.section	.text._Z35group_norm_nhwc_fwd_one_pass_kernelI11Fp16IOFp16WLi512ELi20ELi640EEv26Group_norm_nhwc_fwd_params,"ax",@progbits
	.align	128
        .global         _Z35group_norm_nhwc_fwd_one_pass_kernelI11Fp16IOFp16WLi512ELi20ELi640EEv26Group_norm_nhwc_fwd_params
        .type           _Z35group_norm_nhwc_fwd_one_pass_kernelI11Fp16IOFp16WLi512ELi20ELi640EEv26Group_norm_nhwc_fwd_params,@function
        .size           _Z35group_norm_nhwc_fwd_one_pass_kernelI11Fp16IOFp16WLi512ELi20ELi640EEv26Group_norm_nhwc_fwd_params,(.L_x_2338 - _Z35group_norm_nhwc_fwd_one_pass_kernelI11Fp16IOFp16WLi512ELi20ELi640EEv26Group_norm_nhwc_fwd_params)
        .other          _Z35group_norm_nhwc_fwd_one_pass_kernelI11Fp16IOFp16WLi512ELi20ELi640EEv26Group_norm_nhwc_fwd_params,@"STO_CUDA_ENTRY STV_DEFAULT"
_Z35group_norm_nhwc_fwd_one_pass_kernelI11Fp16IOFp16WLi512ELi20ELi640EEv26Group_norm_nhwc_fwd_params:
.text._Z35group_norm_nhwc_fwd_one_pass_kernelI11Fp16IOFp16WLi512ELi20ELi640EEv26Group_norm_nhwc_fwd_params:
        /* <DEDUP_REMOVED lines=38> */
.L_x_2009:
        /* <DEDUP_REMOVED lines=299> */
.L_x_1977:
[----:B------:R-:W-:Y:S05]  /*1510*/  BSYNC B0 ;  /* 0x0000000000007941 */ /* 0x000fea0003800000 */
.L_x_1976:
        /* <DEDUP_REMOVED lines=28> */
.L_x_1980:
[----:B-1----:R-:W2:Y:S04]  /*16e0*/  LDG.E.STRONG.GPU R10, desc[UR8][R8.64] ;  /* 0x00000008080a7981 */ /* 0x002ea8000c1ef900 */
[----:B--2---:R-:W-:Y:S01]  /*16f0*/  CCTL.IVALL ;  /* 0x00000000ff00798f */ /* 0x004fe20002000000 */
[----:B------:R-:W-:Y:S05]  /*1700*/  YIELD ;  /* 0x0000000000007946 */ /* 0x000fea0003800000 */
[----:B------:R-:W-:-:S13]  /*1710*/  ISETP.NE.AND P1, PT, R10, R13, PT ;  /* 0x0000000d0a00720c */ /* 0x000fda0003f25270 */
[----:B------:R-:W-:Y:S05]  /*1720*/  @P1 BRA `(.L_x_1980) ;  /* 0xfffffffc00ec1947 */ /* 0x000fea000383ffff */
.L_x_1979:
        /* <DEDUP_REMOVED lines=11> */
.L_x_1982:
        /* <DEDUP_REMOVED lines=63> */
.L_x_1981:
        /* <DEDUP_REMOVED lines=19> */
.L_x_1984:
[----:B------:R-:W-:Y:S05]  /*1d00*/  BSYNC B0 ;  /* 0x0000000000007941 */ /* 0x000fea0003800000 */
.L_x_1983:
        /* <DEDUP_REMOVED lines=32> */
.L_x_1978:
        /* <DEDUP_REMOVED lines=42> */
[----:B--2---:R-:W-:Y:S02]  /*21b0*/  HADD2.F32 R6, -RZ, R6.H0_H0 ;  /* 0x20000006ff067230 */ /* 0x004fe40000004100 */
[----:B----4-:R-:W-:Y:S02]  /*21c0*/  HADD2.F32 R8, -RZ, R41.H0_H0 ;  /* 0x20000029ff087230 */ /* 0x010fe40000004100 */
[----:B-----5:R-:W-:Y:S02]  /*21d0*/  HADD2.F32 R9, -RZ, R18.H0_H0 ;  /* 0x20000012ff097230 */ /* 0x020fe40000004100 */
[----:B------:R-:W-:-:S03]  /*21e0*/  HADD2.F32 R15, -RZ, R19.H0_H0 ;  /* 0x20000013ff0f7230 */ /* 0x000fc60000004100 */
        /* <DEDUP_REMOVED lines=13> */
.L_x_1985:
        /* <DEDUP_REMOVED lines=14> */
.L_x_1987:
[----:B------:R-:W-:Y:S05]  /*23a0*/  BSYNC B0 ;  /* 0x0000000000007941 */ /* 0x000fea0003800000 */
.L_x_1986:
        /* <DEDUP_REMOVED lines=61> */
.L_x_1988:
        /* <DEDUP_REMOVED lines=14> */
.L_x_1990:
[----:B------:R-:W-:Y:S05]  /*2860*/  BSYNC B0 ;  /* 0x0000000000007941 */ /* 0x000fea0003800000 */
.L_x_1989:
        /* <DEDUP_REMOVED lines=13> */
.L_x_1991:
        /* <DEDUP_REMOVED lines=14> */
.L_x_1993:
[----:B------:R-:W-:Y:S05]  /*2a20*/  BSYNC B0 ;  /* 0x0000000000007941 */ /* 0x000fea0003800000 */
.L_x_1992:
        /* <DEDUP_REMOVED lines=40> */
.L_x_1994:
        /* <DEDUP_REMOVED lines=14> */
.L_x_1996:
[----:B------:R-:W-:Y:S05]  /*2d90*/  BSYNC B0 ;  /* 0x0000000000007941 */ /* 0x000fea0003800000 */
.L_x_1995:
        /* <DEDUP_REMOVED lines=11> */
.L_x_1997:
        /* <DEDUP_REMOVED lines=14> */
.L_x_1999:
[----:B------:R-:W-:Y:S05]  /*2f30*/  BSYNC B0 ;  /* 0x0000000000007941 */ /* 0x000fea0003800000 */
.L_x_1998:
        /* <DEDUP_REMOVED lines=11> */
.L_x_2000:
        /* <DEDUP_REMOVED lines=14> */
.L_x_2002:
[----:B------:R-:W-:Y:S05]  /*30d0*/  BSYNC B0 ;  /* 0x0000000000007941 */ /* 0x000fea0003800000 */
.L_x_2001:
        /* <DEDUP_REMOVED lines=11> */
.L_x_2003:
        /* <DEDUP_REMOVED lines=14> */
.L_x_2005:
[----:B------:R-:W-:Y:S05]  /*3270*/  BSYNC B0 ;  /* 0x0000000000007941 */ /* 0x000fea0003800000 */
.L_x_2004:
        /* <DEDUP_REMOVED lines=11> */
.L_x_2006:
        /* <DEDUP_REMOVED lines=13> */
.L_x_2008:
[----:B------:R-:W-:Y:S05]  /*3400*/  BSYNC B0 ;  /* 0x0000000000007941 */ /* 0x000fea0003800000 */
.L_x_2007:
[----:B------:R-:W5:Y:S01]  /*3410*/  LDC R7, c[0x0][0x10] ;  /* 0x00000400ff077b82 */ /* 0x000f620000000800 */
[----:B------:R-:W-:Y:S02]  /*3420*/  IADD3 R2, R2, 0x1, RZ ;  /* 0x0000000102027810 */ /* 0x000fe40007ffe0ff */
[----:B-----5:R-:W-:-:S04]  /*3430*/  IADD3 R32, R7, R32, RZ ;  /* 0x0000002007207210 */ /* 0x020fc80007ffe0ff */
[----:B------:R-:W-:-:S13]  /*3440*/  ISETP.GE.AND P1, PT, R32, UR4, PT ;  /* 0x0000000420007c0c */ /* 0x000fda000bf26270 */
[----:B------:R-:W-:Y:S05]  /*3450*/  @!P1 BRA `(.L_x_2009) ;  /* 0xffffffcc00809947 */ /* 0x000fea000383ffff */
[----:B------:R-:W-:Y:S05]  /*3460*/  EXIT ;  /* 0x000000000000794d */ /* 0x000fea0003800000 */
.L_x_2010:
        /* <DEDUP_REMOVED lines=9> */
.L_x_2338:


//--------------------- .text._Z35group_norm_nhwc_fwd_one_pass_kernelI11Fp32IOFp32WLi64ELi20ELi640EEv26Group_norm_nhwc_fwd_params --------------------------
	.section	.text._Z35group_norm_nhwc_fwd_one_pass_kernelI11Fp32IOFp32WLi64ELi20ELi640EEv26Group_norm_nhwc_fwd_params,"ax",@progbits
	.align	128
        .global         _Z35group_norm_nhwc_fwd_one_pass_kernelI11Fp32IOFp32WLi64ELi20ELi640EEv26Group_norm_nhwc_fwd_params
        .type           _Z35group_norm_nhwc_fwd_one_pass_kernelI11Fp32IOFp32WLi64ELi20ELi640EEv26Group_norm_nhwc_fwd_params,@function
        .size           _Z35group_norm_nhwc_fwd_one_pass_kernelI11Fp32IOFp32WLi64ELi20ELi640EEv26Group_norm_nhwc_fwd_params,(.L_x_2339 - _Z35group_norm_nhwc_fwd_one_pass_kernelI11Fp32IOFp32WLi64ELi20ELi640EEv26Group_norm_nhwc_fwd_params)
        .other          _Z35group_norm_nhwc_fwd_one_pass_kernelI11Fp32IOFp32WLi64ELi20ELi640EEv26Group_norm_nhwc_fwd_params,@"STO_CUDA_ENTRY STV_DEFAULT"
_Z35group_norm_nhwc_fwd_one_pass_kernelI11Fp32IOFp32WLi64ELi20ELi640EEv26Group_norm_nhwc_fwd_params:
.text._Z35group_norm_nhwc_fwd_one_pass_kernelI11Fp32IOFp32WLi64ELi20ELi640EEv26Group_norm_nhwc_fwd_params:
        /* <DEDUP_REMOVED lines=30> */
[----:B-1----:R-:W-:-:S13]  /*01e0*/  ISETP.LT.U32.AND P0, PT, R3, 0x280, !P0 ;  /* 0x000002800300780c */ /* 0x002fda0004701070 */
.L_x_2023:
[----:B0-----:R-:W0:Y:S01]  /*01f0*/  LDC R10, c[0x0][0x288] ;  /* 0x0000a200ff0a7b82 */ /* 0x001e220000000800 */
[----:B------:R-:W-:Y:S01]  /*0200*/  SHF.R.S32.HI R13, RZ, 0x1f, R25 ;  /* 0x0000001fff0d7819 */ /* 0x000fe20000011419 */
        /* <DEDUP_REMOVED lines=8> */
[----:B------:R-:W-:Y:S01]  /*0290*/  IMAD R11, R8, R9, RZ ;  /* 0x00000009080b7224 */ /* 0x000fe200078e02ff */
[----:B------:R-:W-:-:S03]  /*02a0*/  IABS R8, R21 ;  /* 0x0000001500087213 */ /* 0x000fc60000000000 */
[----:B------:R-:W-:-:S06]  /*02b0*/  IMAD.HI.U32 R5, R5, R11, R4 ;  /* 0x0000000b05057227 */ /* 0x000fcc00078e0004 */
[----:B------:R-:W-:-:S05]  /*02c0*/  IMAD.HI.U32 R5, R5, R8, RZ ;  /* 0x0000000805057227 */ /* 0x000fca00078e00ff */
[----:B------:R-:W-:-:S05]  /*02d0*/  IADD3 R2, -R5, RZ, RZ ;  /* 0x000000ff05027210 */ /* 0x000fca0007ffe1ff */
[----:B------:R-:W-:-:S05]  /*02e0*/  IMAD R2, R9, R2, R8 ;  /* 0x0000000209027224 */ /* 0x000fca00078e0208 */
[----:B------:R-:W-:-:S13]  /*02f0*/  ISETP.GT.U32.AND P2, PT, R9, R2, PT ;  /* 0x000000020900720c */ /* 0x000fda0003f44070 */
[-C--:B------:R-:W-:Y:S02]  /*0300*/  @!P2 IADD3 R2, R2, -R9.reuse, RZ ;  /* 0x800000090202a210 */ /* 0x080fe40007ffe0ff */
[----:B------:R-:W-:Y:S02]  /*0310*/  @!P2 IADD3 R5, R5, 0x1, RZ ;  /* 0x000000010505a810 */ /* 0x000fe40007ffe0ff */
[----:B------:R-:W-:Y:S02]  /*0320*/  ISETP.GE.U32.AND P1, PT, R2, R9, PT ;  /* 0x000000090200720c */ /* 0x000fe40003f26070 */
[----:B------:R-:W-:Y:S01]  /*0330*/  LOP3.LUT R2, R21, R10, RZ, 0x3c, !PT ;  /* 0x0000000a15027212 */ /* 0x000fe200078e3cff */
[----:B------:R-:W0:Y:S01]  /*0340*/  @P0 LDC.64 R8, c[0x0][0x220] ;  /* 0x00008800ff080b82 */ /* 0x000e220000000a00 */
[----:B------:R-:W-:Y:S02]  /*0350*/  ISETP.NE.AND P2, PT, R10, RZ, PT ;  /* 0x000000ff0a00720c */ /* 0x000fe40003f45270 */
[----:B------:R-:W-:-:S07]  /*0360*/  ISETP.GE.AND P3, PT, R2, RZ, PT ;  /* 0x000000ff0200720c */ /* 0x000fce0003f66270 */
[----:B------:R-:W-:-:S04]  /*0370*/  @P1 IADD3 R5, R5, 0x1, RZ ;  /* 0x0000000105051810 */ /* 0x000fc80007ffe0ff */
[----:B------:R-:W-:Y:S02]  /*0380*/  MOV R11, R5 ;  /* 0x00000005000b7202 */ /* 0x000fe40000000f00 */
[----:B------:R-:W1:Y:S02]  /*0390*/  @P0 LDC.64 R4, c[0x0][0x270] ;  /* 0x00009c00ff040b82 */ /* 0x000e640000000a00 */
[----:B------:R-:W-:Y:S02]  /*03a0*/  @!P3 IADD3 R11, -R11, RZ, RZ ;  /* 0x000000ff0b0bb210 */ /* 0x000fe40007ffe1ff */
[----:B------:R-:W-:-:S04]  /*03b0*/  @!P2 LOP3.LUT R11, RZ, R10, RZ, 0x33, !PT ;  /* 0x0000000aff0ba212 */ /* 0x000fc800078e33ff */
[----:B------:R-:W-:-:S05]  /*03c0*/  IADD3 R2, -R11, RZ, RZ ;  /* 0x000000ff0b027210 */ /* 0x000fca0007ffe1ff */
[----:B------:R-:W-:Y:S01]  /*03d0*/  IMAD R2, R10, R2, R21 ;  /* 0x000000020a027224 */ /* 0x000fe200078e0215 */
[----:B------:R-:W-:-:S03]  /*03e0*/  SHF.R.S32.HI R10, RZ, 0x1f, R11 ;  /* 0x0000001fff0a7819 */ /* 0x000fc6000001140b */
[----:B------:R-:W-:Y:S02]  /*03f0*/  IMAD R2, R2, 0x14, RZ ;  /* 0x0000001402027824 */ /* 0x000fe400078e02ff */
[----:B------:R-:W-:-:S03]  /*0400*/  IMAD R10, R10, UR12, RZ ;  /* 0x0000000c0a0a7c24 */ /* 0x000fc6000f8e02ff */
[----:B------:R-:W-:Y:S01]  /*0410*/  IADD3 R26, P1, R25, R2, RZ ;  /* 0x00000002191a7210 */ /* 0x000fe20007f3e0ff */
[----:B------:R-:W-:-:S03]  /*0420*/  IMAD R29, R11, UR13, R10 ;  /* 0x0000000d0b1d7c24 */ /* 0x000fc6000f8e020a */
[----:B------:R-:W-:Y:S02]  /*0430*/  LEA.HI.X.SX32 R27, R2, R13, 0x1, P1 ;  /* 0x0000000d021b7211 */ /* 0x000fe400008f0eff */
[----:B------:R-:W-:Y:S01]  /*0440*/  SHF.R.S32.HI R13, RZ, 0x1f, R20 ;  /* 0x0000001fff0d7819 */ /* 0x000fe20000011414 */
[----:B------:R-:W-:-:S04]  /*0450*/  IMAD.WIDE.U32 R26, R11, UR12, R26 ;  /* 0x0000000c0b1a7c25 */ /* 0x000fc8000f8e001a */
[----:B-1----:R-:W-:Y:S01]  /*0460*/  @P0 IMAD R10, R13, R4, RZ ;  /* 0x000000040d0a0224 */ /* 0x002fe200078e02ff */
[----:B------:R-:W-:Y:S02]  /*0470*/  IADD3 R29, R27, R29, RZ ;  /* 0x0000001d1b1d7210 */ /* 0x000fe40007ffe0ff */
[----:B------:R-:W-:Y:S01]  /*0480*/  @P0 MOV R28, R26 ;  /* 0x0000001a001c0202 */ /* 0x000fe20000000f00 */
[----:B------:R-:W-:-:S04]  /*0490*/  @P0 IMAD R11, R20, R5, R10 ;  /* 0x00000005140b0224 */ /* 0x000fc800078e020a */
[----:B------:R-:W-:-:S05]  /*04a0*/  @P0 IMAD.WIDE.U32 R4, R20, R4, R28 ;  /* 0x0000000414040225 */ /* 0x000fca00078e001c */
[----:B------:R-:W-:Y:S02]  /*04b0*/  @P0 IADD3 R10, R5, R11, RZ ;  /* 0x0000000b050a0210 */ /* 0x000fe40007ffe0ff */
[C---:B0-----:R-:W-:Y:S02]  /*04c0*/  @P0 LEA R8, P1, R4.reuse, R8, 0x2 ;  /* 0x0000000804080211 */ /* 0x041fe400078210ff */
[----:B------:R-:W-:Y:S02]  /*04d0*/  MOV R5, RZ ;  /* 0x000000ff00057202 */ /* 0x000fe40000000f00 */
[----:B------:R-:W-:Y:S02]  /*04e0*/  @P0 LEA.HI.X R9, R4, R9, R10, 0x2, P1 ;  /* 0x0000000904090211 */ /* 0x000fe400008f140a */
[----:B------:R-:W-:-:S06]  /*04f0*/  MOV R4, RZ ;  /* 0x000000ff00047202 */ /* 0x000fcc0000000f00 */
[----:B------:R-:W2:Y:S01]  /*0500*/  @P0 LDG.E.64 R4, desc[UR8][R8.64] ;  /* 0x0000000808040981 */ /* 0x000ea2000c1e1b00 */
[C---:B------:R-:W-:Y:S01]  /*0510*/  ISETP.GT.AND P1, PT, R0.reuse, 0x1e, PT ;  /* 0x0000001e0000780c */ /* 0x040fe20003f24270 */
[----:B------:R-:W-:Y:S01]  /*0520*/  BSSY B0, `(.L_x_2011) ;  /* 0x0000058000007945 */ /* 0x000fe20003800000 */
[----:B------:R-:W-:Y:S02]  /*0530*/  ISETP.NE.AND P3, PT, R0, RZ, PT ;  /* 0x000000ff0000720c */ /* 0x000fe40003f65270 */
[----:B------:R-:W-:Y:S01]  /*0540*/  ISETP.NE.AND P2, PT, R3, RZ, PT ;  /* 0x000000ff0300720c */ /* 0x000fe20003f45270 */
[C---:B--2---:R-:W-:Y:S01]  /*0550*/  FMUL.FTZ R12, R4.reuse, R4 ;  /* 0x00000004040c7220 */ /* 0x044fe20000410000 */
[----:B------:R-:W-:-:S03]  /*0560*/  FADD.FTZ R10, R4, R5 ;  /* 0x00000005040a7221 */ /* 0x000fc60000010000 */
[----:B------:R-:W-:Y:S01]  /*0570*/  FFMA.FTZ R12, R5, R5, R12 ;  /* 0x00000005050c7223 */ /* 0x000fe2000001000c */
[----:B------:R-:W-:-:S03]  /*0580*/  FADD.FTZ R10, RZ, R10 ;  /* 0x0000000aff0a7221 */ /* 0x000fc60000010000 */
[----:B------:R-:W-:Y:S02]  /*0590*/  FADD.FTZ R12, RZ, R12 ;  /* 0x0000000cff0c7221 */ /* 0x000fe40000010000 */
        /* <DEDUP_REMOVED lines=36> */
[----:B0-----:R-:W-:-:S03]  /*07e0*/  FADD.FTZ R22, R23, R13 ;  /* 0x0000000d17167221 */ /* 0x001fc60000010000 */
[----:B------:R-:W-:Y:S01]  /*07f0*/  FADD.FTZ R13, R12, R14 ;  /* 0x0000000e0c0d7221 */ /* 0x000fe20000010000 */
[----:B------:R-:W-:-:S03]  /*0800*/  FADD.FTZ R22, R22, R15 ;  /* 0x0000000f16167221 */ /* 0x000fc60000010000 */
[----:B--2---:R-:W-:Y:S01]  /*0810*/  FADD.FTZ R23, R13, R8 ;  /* 0x000000080d177221 */ /* 0x004fe20000010000 */
[----:B------:R-:W-:Y:S01]  /*0820*/  FADD.FTZ R22, R22, R9 ;  /* 0x0000000916167221 */ /* 0x000fe20000010000 */
[----:B------:R-:W0:Y:S02]  /*0830*/  LDS.128 R12, [UR5+0x50] ;  /* 0x00005005ff0c7984 */ /* 0x000e240008000c00 */
        /* <DEDUP_REMOVED lines=24> */
[----:B------:R-:W-:-:S03]  /*09c0*/  FADD.FTZ R12, R22, R13 ;  /* 0x0000000d160c7221 */ /* 0x000fc60000010000 */
[----:B------:R-:W-:Y:S01]  /*09d0*/  FADD.FTZ R13, R23, R14 ;  /* 0x0000000e170d7221 */ /* 0x000fe20000010000 */
[----:B------:R-:W-:Y:S01]  /*09e0*/  FADD.FTZ R12, R12, R15 ;  /* 0x0000000f0c0c7221 */ /* 0x000fe20000010000 */
[----:B------:R-:W0:Y:S02]  /*09f0*/  LDS.64 R22, [UR5+0xb0] ;  /* 0x0000b005ff167984 */ /* 0x000e240008000a00 */
        /* <DEDUP_REMOVED lines=10> */
.L_x_2012:
[----:B------:R-:W-:Y:S05]  /*0aa0*/  BSYNC B0 ;  /* 0x0000000000007941 */ /* 0x000fea0003800000 */
.L_x_2011:
        /* <DEDUP_REMOVED lines=30> */
.L_x_2015:
[----:B-1----:R-:W2:Y:S04]  /*0c90*/  LDG.E.STRONG.GPU R10, desc[UR8][R8.64] ;  /* 0x00000008080a7981 */ /* 0x002ea8000c1ef900 */
[----:B--2---:R-:W-:Y:S01]  /*0ca0*/  CCTL.IVALL ;  /* 0x00000000ff00798f */ /* 0x004fe20002000000 */
[----:B------:R-:W-:Y:S05]  /*0cb0*/  YIELD ;  /* 0x0000000000007946 */ /* 0x000fea0003800000 */
[----:B------:R-:W-:-:S13]  /*0cc0*/  ISETP.NE.AND P1, PT, R10, R17, PT ;  /* 0x000000110a00720c */ /* 0x000fda0003f25270 */
[----:B------:R-:W-:Y:S05]  /*0cd0*/  @P1 BRA `(.L_x_2015) ;  /* 0xfffffffc00ec1947 */ /* 0x000fea000383ffff */
.L_x_2014:
        /* <DEDUP_REMOVED lines=11> */
.L_x_2017:
        /* <DEDUP_REMOVED lines=19> */
[----:B------:R-:W2:Y:S01]  /*0ec0*/  @!P3 S2R R12, SR_CTAID.Y ;  /* 0x00000000000cb919 */ /* 0x000ea20000002600 */
[----:B-1----:R-:W-:-:S05]  /*0ed0*/  @!P1 IMAD R19, R19, R10, R13 ;  /* 0x0000000a13139224 */ /* 0x002fca00078e020d */
[----:B------:R-:W2:Y:S02]  /*0ee0*/  @!P3 LDC R13, c[0x0][0x10] ;  /* 0x00000400ff0dbb82 */ /* 0x000ea40000000800 */
[----:B--2---:R-:W-:Y:S01]  /*0ef0*/  @!P3 IMAD R12, R17, R13, R12 ;  /* 0x0000000d110cb224 */ /* 0x004fe200078e020c */
[----:B------:R-:W-:Y:S01]  /*0f00*/  IADD3 R17, R15, 0x3, RZ ;  /* 0x000000030f117810 */ /* 0x000fe20007ffe0ff */
[----:B0-----:R-:W-:Y:S01]  /*0f10*/  @!P4 FADD.FTZ R22, R22, R8 ;  /* 0x000000081616c221 */ /* 0x001fe20000010000 */
[----:B------:R-:W-:Y:S02]  /*0f20*/  @!P1 IMAD R8, R10, R11, RZ ;  /* 0x0000000b0a089224 */ /* 0x000fe400078e02ff */
[----:B------:R-:W-:Y:S01]  /*0f30*/  @!P4 FADD.FTZ R23, R23, R9 ;  /* 0x000000091717c221 */ /* 0x000fe20000010000 */
[----:B------:R-:W0:Y:S01]  /*0f40*/  @!P1 LDC.64 R10, c[0x0][0x248] ;  /* 0x00009200ff0a9b82 */ /* 0x000e220000000a00 */
[----:B------:R-:W-:Y:S01]  /*0f50*/  ISETP.EQ.OR P4, PT, R17, UR7, P2 ;  /* 0x0000000711007c0c */ /* 0x000fe20009782670 */
[----:B------:R-:W-:-:S05]  /*0f60*/  @!P1 IMAD R8, R8, R14, RZ ;  /* 0x0000000e08089224 */ /* 0x000fca00078e02ff */
[----:B------:R-:W-:Y:S02]  /*0f70*/  @!P1 SHF.L.U32 R9, R8, 0x1, RZ ;  /* 0x0000000108099819 */ /* 0x000fe400000006ff */
[----:B------:R-:W-:-:S05]  /*0f80*/  @!P3 LOP3.LUT R8, R6, 0x1, RZ, 0xc0, !PT ;  /* 0x000000010608b812 */ /* 0x000fca00078ec0ff */
[----:B------:R-:W-:Y:S01]  /*0f90*/  @!P3 IMAD R13, R13, R8, RZ ;  /* 0x000000080d0db224 */ /* 0x000fe200078e02ff */
[----:B------:R-:W1:Y:S03]  /*0fa0*/  @!P4 S2R R24, SR_CTAID.Y ;  /* 0x000000000018c919 */ /* 0x000e660000002600 */
[----:B------:R-:W-:-:S05]  /*0fb0*/  @!P3 IMAD R13, R13, R14, RZ ;  /* 0x0000000e0d0db224 */ /* 0x000fca00078e02ff */
[----:B------:R-:W-:Y:S01]  /*0fc0*/  @!P3 SHF.L.U32 R13, R13, 0x1, RZ ;  /* 0x000000010d0db819 */ /* 0x000fe200000006ff */
[----:B0-----:R-:W-:Y:S02]  /*0fd0*/  @!P1 IMAD.WIDE R10, R9, 0x4, R10 ;  /* 0x00000004090a9825 */ /* 0x001fe400078e020a */
[----:B------:R-:W0:Y:S02]  /*0fe0*/  @!P3 LDC.64 R8, c[0x0][0x248] ;  /* 0x00009200ff08bb82 */ /* 0x000e240000000a00 */
[----:B------:R-:W-:-:S04]  /*0ff0*/  @!P1 IMAD.WIDE.U32 R18, R19, 0x8, R10 ;  /* 0x0000000813129825 */ /* 0x000fc800078e000a */
[----:B0-----:R-:W-:Y:S02]  /*1000*/  @!P3 IMAD.WIDE R8, R13, 0x4, R8 ;  /* 0x000000040d08b825 */ /* 0x001fe400078e0208 */
[----:B------:R-:W1:Y:S02]  /*1010*/  @!P4 LDC R13, c[0x0][0x10] ;  /* 0x00000400ff0dcb82 */ /* 0x000e640000000800 */
[----:B------:R-:W-:Y:S01]  /*1020*/  @!P3 IMAD.WIDE.U32 R10, R12, 0x8, R8 ;  /* 0x000000080c0ab825 */ /* 0x000fe200078e0008 */
[----:B------:R-:W-:-:S05]  /*1030*/  @!P4 LOP3.LUT R8, R6, 0x1, RZ, 0xc0, !PT ;  /* 0x000000010608c812 */ /* 0x000fca00078ec0ff */
[----:B------:R-:W2:Y:S01]  /*1040*/  @!P3 LDG.E.64 R10, desc[UR8][R10.64] ;  /* 0x000000080a0ab981 */ /* 0x000ea2000c1e1b00 */
[----:B-1----:R-:W-:Y:S02]  /*1050*/  @!P4 IMAD R17, R17, R13, R24 ;  /* 0x0000000d1111c224 */ /* 0x002fe400078e0218 */
[----:B------:R-:W-:Y:S02]  /*1060*/  @!P4 IMAD R9, R13, R8, RZ ;  /* 0x000000080d09c224 */ /* 0x000fe400078e02ff */
[----:B------:R-:W0:Y:S02]  /*1070*/  @!P4 LDC.64 R12, c[0x0][0x248] ;  /* 0x00009200ff0ccb82 */ /* 0x000e240000000a00 */
[----:B------:R-:W-:-:S05]  /*1080*/  @!P4 IMAD R9, R9, R14, RZ ;  /* 0x0000000e0909c224 */ /* 0x000fca00078e02ff */
[----:B------:R-:W-:-:S05]  /*1090*/  @!P4 SHF.L.U32 R9, R9, 0x1, RZ ;  /* 0x000000010909c819 */ /* 0x000fca00000006ff */
[----:B0-----:R-:W-:Y:S02]  /*10a0*/  @!P4 IMAD.WIDE R12, R9, 0x4, R12 ;  /* 0x00000004090cc825 */ /* 0x001fe400078e020c */
[----:B------:R-:W3:Y:S02]  /*10b0*/  @!P1 LDG.E.64 R8, desc[UR8][R18.64] ;  /* 0x0000000812089981 */ /* 0x000ee4000c1e1b00 */
        /* <DEDUP_REMOVED lines=12> */
.L_x_2016:
        /* <DEDUP_REMOVED lines=19> */
.L_x_2019:
[----:B------:R-:W-:Y:S05]  /*12b0*/  BSYNC B0 ;  /* 0x0000000000007941 */ /* 0x000fea0003800000 */
.L_x_2018:
        /* <DEDUP_REMOVED lines=23> */
[----:B------:R-:W-:-:S04]  /*1430*/  @!P3 IMAD.WIDE.U32 R10, R13, 0x8, R10 ;  /* 0x000000080d0ab825 */ /* 0x000fc800078e000a */
[----:B-1----:R-:W-:Y:S02]  /*1440*/  @!P1 IMAD.WIDE R8, R19, 0x4, R8 ;  /* 0x0000000413089825 */ /* 0x002fe400078e0208 */
[----:B------:R-:W0:Y:S02]  /*1450*/  @!P3 LDG.E.64 R10, desc[UR8][R10.64] ;  /* 0x000000080a0ab981 */ /* 0x000e24000c1e1b00 */
[----:B------:R-:W-:-:S06]  /*1460*/  @!P1 IMAD.WIDE.U32 R8, R15, 0x8, R8 ;  /* 0x000000080f089825 */ /* 0x000fcc00078e0008 */
[----:B------:R-:W2:Y:S01]  /*1470*/  @!P1 LDG.E.64 R8, desc[UR8][R8.64] ;  /* 0x0000000808089981 */ /* 0x000ea2000c1e1b00 */
[----:B0-----:R-:W-:Y:S01]  /*1480*/  @!P3 FADD.FTZ R22, R22, R10 ;  /* 0x0000000a1616b221 */ /* 0x001fe20000010000 */
[----:B------:R-:W-:-:S03]  /*1490*/  @!P3 FADD.FTZ R23, R23, R11 ;  /* 0x0000000b1717b221 */ /* 0x000fc60000010000 */
[----:B--2---:R-:W-:Y:S01]  /*14a0*/  @!P1 FADD.FTZ R22, R22, R8 ;  /* 0x0000000816169221 */ /* 0x004fe20000010000 */
[----:B------:R-:W-:-:S07]  /*14b0*/  @!P1 FADD.FTZ R23, R23, R9 ;  /* 0x0000000917179221 */ /* 0x000fce0000010000 */
.L_x_2013:
        /* <DEDUP_REMOVED lines=20> */
[----:B------:R-:W2:Y:S04]  /*1600*/  LDG.E.64 R10, desc[UR8][R10.64] ;  /* 0x000000080a0a7981 */ /* 0x000ea8000c1e1b00 */
[----:B------:R-:W2:Y:S04]  /*1610*/  LDG.E.64 R8, desc[UR8][R8.64] ;  /* 0x0000000808087981 */ /* 0x000ea8000c1e1b00 */
[----:B------:R-:W1:Y:S02]  /*1620*/  LDS.64 R16, [UR5+0xc0] ;  /* 0x0000c005ff107984 */ /* 0x000e640008000a00 */
[----:B-1----:R-:W-:-:S04]  /*1630*/  FMUL.FTZ R16, R16, UR6 ;  /* 0x0000000610107c20 */ /* 0x002fc80008410000 */
[C---:B------:R-:W-:Y:S01]  /*1640*/  FMUL.FTZ R2, R16.reuse, R16 ;  /* 0x0000001010027220 */ /* 0x040fe20000410000 */
[C---:B------:R-:W-:Y:S01]  /*1650*/  FADD.FTZ R13, -R16.reuse, R4 ;  /* 0x00000004100d7221 */ /* 0x040fe20000010100 */
[----:B------:R-:W-:Y:S02]  /*1660*/  FADD.FTZ R5, -R16, R5 ;  /* 0x0000000510057221 */ /* 0x000fe40000010100 */
[----:B------:R-:W-:-:S05]  /*1670*/  FFMA.FTZ R2, R17, UR6, -R2 ;  /* 0x0000000611027c23 */ /* 0x000fca0008010802 */
[----:B------:R-:W-:-:S13]  /*1680*/  FSETP.GTU.FTZ.AND P1, PT, R2, RZ, PT ;  /* 0x000000ff0200720b */ /* 0x000fda0003f3c000 */
[----:B------:R-:W1:Y:S02]  /*1690*/  @P1 LDC R17, c[0x0][0x238] ;  /* 0x00008e00ff111b82 */ /* 0x000e640000000800 */
[----:B-1----:R-:W-:Y:S01]  /*16a0*/  @P1 FADD.FTZ R17, R2, R17 ;  /* 0x0000001102111221 */ /* 0x002fe20000010000 */
[----:B------:R-:W-:-:S06]  /*16b0*/  MOV R2, 0x3f800000 ;  /* 0x3f80000000027802 */ /* 0x000fcc0000000f00 */
        /* <DEDUP_REMOVED lines=17> */
.L_x_2020:
[----:B------:R-:W-:Y:S04]  /*17d0*/  BSSY B0, `(.L_x_2021) ;  /* 0x000000d000007945 */ /* 0x000fe80003800000 */
[----:B------:R-:W-:Y:S05]  /*17e0*/  @!P0 BRA `(.L_x_2022) ;  /* 0x00000000002c8947 */ /* 0x000fea0003800000 */
[----:B------:R-:W-:Y:S01]  /*17f0*/  SHF.R.S32.HI R5, RZ, 0x1f, R20 ;  /* 0x0000001fff057819 */ /* 0x000fe20000011414 */
[----:B------:R-:W-:Y:S01]  /*1800*/  ULDC.64 UR12, c[0x0][0x270] ;  /* 0x00009c00000c7ab9 */ /* 0x000fe20000000a00 */
[----:B------:R-:W-:-:S03]  /*1810*/  MOV R27, R29 ;  /* 0x0000001d001b7202 */ /* 0x000fc60000000f00 */
[----:B------:R-:W-:Y:S02]  /*1820*/  IMAD R5, R5, UR12, RZ ;  /* 0x0000000c05057c24 */ /* 0x000fe4000f8e02ff */
[----:B------:R-:W-:-:S04]  /*1830*/  IMAD.WIDE.U32 R26, R20, UR12, R26 ;  /* 0x0000000c141a7c25 */ /* 0x000fc8000f8e001a */
[----:B------:R-:W-:Y:S01]  /*1840*/  IMAD R5, R20, UR13, R5 ;  /* 0x0000000d14057c24 */ /* 0x000fe2000f8e0205 */
[----:B------:R-:W-:Y:S02]  /*1850*/  ULDC.64 UR12, c[0x0][0x210] ;  /* 0x00008400000c7ab9 */ /* 0x000fe40000000a00 */
[----:B------:R-:W-:Y:S02]  /*1860*/  LEA R4, P1, R26, UR12, 0x2 ;  /* 0x0000000c1a047c11 */ /* 0x000fe4000f8210ff */
[----:B------:R-:W-:-:S04]  /*1870*/  IADD3 R5, R27, R5, RZ ;  /* 0x000000051b057210 */ /* 0x000fc80007ffe0ff */
[----:B------:R-:W-:-:S05]  /*1880*/  LEA.HI.X R5, R26, UR13, R5, 0x2, P1 ;  /* 0x0000000d1a057c11 */ /* 0x000fca00088f1405 */
[----:B------:R1:W-:Y:S02]  /*1890*/  STG.E.64 desc[UR8][R4.64], R8 ;  /* 0x0000000804007986 */ /* 0x0003e4000c101b08 */
.L_x_2022:
[----:B------:R-:W-:Y:S05]  /*18a0*/  BSYNC B0 ;  /* 0x0000000000007941 */ /* 0x000fea0003800000 */
.L_x_2021:
[----:B------:R-:W2:Y:S01]  /*18b0*/  LDC R2, c[0x0][0x10] ;  /* 0x00000400ff027b82 */ /* 0x000ea20000000800 */
[----:B------:R-:W-:Y:S02]  /*18c0*/  IADD3 R6, R6, 0x1, RZ ;  /* 0x0000000106067810 */ /* 0x000fe40007ffe0ff */
[----:B--2---:R-:W-:-:S04]  /*18d0*/  IADD3 R21, R2, R21, RZ ;  /* 0x0000001502157210 */ /* 0x004fc80007ffe0ff */
[----:B------:R-:W-:-:S13]  /*18e0*/  ISETP.GE.AND P1, PT, R21, UR4, PT ;  /* 0x0000000415007c0c */ /* 0x000fda000bf26270 */
[----:B------:R-:W-:Y:S05]  /*18f0*/  @!P1 BRA `(.L_x_2023) ;  /* 0xffffffe8003c9947 */ /* 0x000fea000383ffff */
[----:B------:R-:W-:Y:S05]  /*1900*/  EXIT ;  /* 0x000000000000794d */ /* 0x000fea0003800000 */
.L_x_2024:
        /* <DEDUP_REMOVED lines=15> */
.L_x_2339:


//--------------------- .text._Z35group_norm_nhwc_fwd_one_pass_kernelI11Fp32IOFp32WLi128ELi20ELi640EEv26Group_norm_nhwc_fwd_params --------------------------
	.section	.text._Z35group_norm_nhwc_fwd_one_pass_kernelI11Fp32IOFp32WLi128ELi20ELi640EEv26Group_norm_nhwc_fwd_params,"ax",@progbits
	.align	128
        .global         _Z35group_norm_nhwc_fwd_one_pass_kernelI11Fp32IOFp32WLi128ELi20ELi640EEv26Group_norm_nhwc_fwd_params
        .type           _Z35group_norm_nhwc_fwd_one_pass_kernelI11Fp32IOFp32WLi128ELi20ELi640EEv26Group_norm_nhwc_fwd_params,@function
        .size           _Z35group_norm_nhwc_fwd_one_pass_kernelI11Fp32IOFp32WLi128ELi20ELi640EEv26Group_norm_nhwc_fwd_params,(.L_x_2340 - _Z35group_norm_nhwc_fwd_one_pass_kernelI11Fp32IOFp32WLi128ELi20ELi640EEv26Group_norm_nhwc_fwd_params)
        .other          _Z35group_norm_nhwc_fwd_one_pass_kernelI11Fp32IOFp32WLi128ELi20ELi640EEv26Group_norm_nhwc_fwd_params,@"STO_CUDA_ENTRY STV_DEFAULT"
_Z35group_norm_nhwc_fwd_one_pass_kernelI11Fp32IOFp32WLi128ELi20ELi640EEv26Group_norm_nhwc_fwd_params:
.text._Z35group_norm_nhwc_fwd_one_pass_kernelI11Fp32IOFp32WLi128ELi20ELi640EEv26Group_norm_nhwc_fwd_params:
        /* <DEDUP_REMOVED lines=16> */
[----:B------:R-:W-:Y:S02]  /*0100*/  SHF.R.U32.HI R2, RZ, 0x3, R3 ;  /* 0x00000003ff027819 */ /* 0x000fe40000011603 */
[----:B------:R-:W-:Y:S01]  /*0110*/  SHF.R.S32.HI R3, RZ, 0x1f, R6 ;  /* 0x0000001fff037819 */ /* 0x000fe20000011406 */
[----:B--2---:R-:W-:Y:S02]  /*0120*/  ULEA UR5, UR6, UR5, 0x18 ;  /* 0x0000000506057291 */ /* 0x004fe4000f8ec03f */
[----:B-1----:R-:W-:Y:S01]  /*0130*/  IMAD R21, R21, UR7, R2 ;  /* 0x0000000715157c24 */ /* 0x002fe2000f8e0202 */
[----:B------:R-:W-:-:S04]  /*0140*/  LEA.HI R3, R3, R6, RZ, 0x5 ;  /* 0x0000000603037211 */ /* 0x000fc800078f28ff */
[----:B------:R-:W-:Y:S02]  /*0150*/  ISETP.GE.U32.AND P0, PT, R21, UR8, PT ;  /* 0x0000000815007c0c */ /* 0x000fe4000bf06070 */
[----:B------:R-:W-:Y:S02]  /*0160*/  SHF.R.S32.HI R0, RZ, 0x1f, R21 ;  /* 0x0000001fff007819 */ /* 0x000fe40000011415 */
[----:B------:R-:W-:Y:S02]  /*0170*/  SHF.R.S32.HI R3, RZ, 0x5, R3 ;  /* 0x00000005ff037819 */ /* 0x000fe40000011403 */
[----:B------:R-:W-:Y:S01]  /*0180*/  ISETP.GE.AND.EX P0, PT, R0, UR9, PT, P0 ;  /* 0x0000000900007c0c */ /* 0x000fe2000bf06300 */
[----:B------:R-:W-:Y:S01]  /*0190*/  ULDC.64 UR8, c[0x0][0x208] ;  /* 0x0000820000087ab9 */ /* 0x000fe20000000a00 */
[----:B------:R-:W-:Y:S02]  /*01a0*/  LEA R20, R3, UR5, 0x3 ;  /* 0x0000000503147c11 */ /* 0x000fe4000f8e18ff */
[----:B------:R-:W-:-:S13]  /*01b0*/  ISETP.LT.U32.AND P0, PT, R6, 0x280, !P0 ;  /* 0x000002800600780c */ /* 0x000fda0004701070 */
.L_x_2040:
[----:B0-----:R-:W0:Y:S01]  /*01c0*/  LDC R5, c[0x0][0x288] ;  /* 0x0000a200ff057b82 */ /* 0x001e220000000800 */
[----:B------:R-:W-:Y:S01]  /*01d0*/  IADD3 R12, R21, 0x40, RZ ;  /* 0x00000040150c7810 */ /* 0x000fe20007ffe0ff */
[----:B------:R-:W-:Y:S01]  /*01e0*/  ULDC.64 UR12, c[0x0][0x278] ;  /* 0x00009e00000c7ab9 */ /* 0x000fe20000000a00 */
[----:B------:R-:W-:Y:S02]  /*01f0*/  SHF.R.S32.HI R17, RZ, 0x1f, R21 ;  /* 0x0000001fff117819 */ /* 0x000fe40000011415 */
[----:B------:R-:W-:Y:S02]  /*0200*/  SHF.R.S32.HI R13, RZ, 0x1f, R12 ;  /* 0x0000001fff0d7819 */ /* 0x000fe4000001140c */
[----:B0-----:R-:W-:-:S04]  /*0210*/  IABS R9, R5 ;  /* 0x0000000500097213 */ /* 0x001fc80000000000 */
        /* <DEDUP_REMOVED lines=9> */
[----:B------:R-:W-:-:S04]  /*02b0*/  IMAD.HI.U32 R15, R3, R4, RZ ;  /* 0x00000004030f7227 */ /* 0x000fc800078e00ff */
[----:B------:R-:W-:Y:S01]  /*02c0*/  IMAD.WIDE.U32 R2, R6, -0x33333333, RZ ;  /* 0xcccccccd06027825 */ /* 0x000fe200078e00ff */
[----:B------:R-:W-:-:S04]  /*02d0*/  IADD3 R0, -R15, RZ, RZ ;  /* 0x000000ff0f007210 */ /* 0x000fc80007ffe1ff */
[----:B------:R-:W-:Y:S01]  /*02e0*/  SHF.R.U32.HI R3, RZ, 0x3, R3 ;  /* 0x00000003ff037819 */ /* 0x000fe20000011603 */
[----:B------:R-:W-:-:S04]  /*02f0*/  IMAD R0, R9, R0, R4 ;  /* 0x0000000009007224 */ /* 0x000fc800078e0204 */
[----:B------:R-:W-:Y:S01]  /*0300*/  IMAD R4, R3, -0xa, R6 ;  /* 0xfffffff603047824 */ /* 0x000fe200078e0206 */
[----:B------:R-:W-:Y:S01]  /*0310*/  ISETP.GT.U32.AND P2, PT, R9, R0, PT ;  /* 0x000000000900720c */ /* 0x000fe20003f44070 */
[----:B------:R-:W0:Y:S03]  /*0320*/  @P0 LDC.64 R2, c[0x0][0x270] ;  /* 0x00009c00ff020b82 */ /* 0x000e260000000a00 */
[----:B------:R-:W-:-:S04]  /*0330*/  SHF.L.U32 R27, R4, 0x1, RZ ;  /* 0x00000001041b7819 */ /* 0x000fc800000006ff */
[----:B------:R-:W-:-:S05]  /*0340*/  SHF.R.S32.HI R11, RZ, 0x1f, R27 ;  /* 0x0000001fff0b7819 */ /* 0x000fca000001141b */
[-C--:B------:R-:W-:Y:S02]  /*0350*/  @!P2 IADD3 R0, R0, -R9.reuse, RZ ;  /* 0x800000090000a210 */ /* 0x080fe40007ffe0ff */
[----:B------:R-:W-:Y:S02]  /*0360*/  @!P2 IADD3 R15, R15, 0x1, RZ ;  /* 0x000000010f0fa810 */ /* 0x000fe40007ffe0ff */
[----:B------:R-:W-:Y:S02]  /*0370*/  ISETP.GE.U32.AND P1, PT, R0, R9, PT ;  /* 0x000000090000720c */ /* 0x000fe40003f26070 */
[----:B------:R-:W-:Y:S01]  /*0380*/  LOP3.LUT R0, R24, R5, RZ, 0x3c, !PT ;  /* 0x0000000518007212 */ /* 0x000fe200078e3cff */
[----:B------:R-:W1:Y:S01]  /*0390*/  @P0 LDC.64 R8, c[0x0][0x220] ;  /* 0x00008800ff080b82 */ /* 0x000e620000000a00 */
[----:B------:R-:W-:Y:S02]  /*03a0*/  ISETP.NE.AND P2, PT, R5, RZ, PT ;  /* 0x000000ff0500720c */ /* 0x000fe40003f45270 */
[----:B------:R-:W-:-:S07]  /*03b0*/  ISETP.GE.AND P3, PT, R0, RZ, PT ;  /* 0x000000ff0000720c */ /* 0x000fce0003f66270 */
[----:B------:R-:W-:Y:S02]  /*03c0*/  @P1 IADD3 R15, R15, 0x1, RZ ;  /* 0x000000010f0f1810 */ /* 0x000fe40007ffe0ff */
[----:B------:R-:W-:-:S04]  /*03d0*/  ISETP.GE.U32.AND P1, PT, R12, UR12, PT ;  /* 0x0000000c0c007c0c */ /* 0x000fc8000bf26070 */
[----:B------:R-:W-:Y:S01]  /*03e0*/  ISETP.GE.AND.EX P1, PT, R13, UR13, PT, P1 ;  /* 0x0000000d0d007c0c */ /* 0x000fe2000bf26310 */
[----:B------:R-:W-:Y:S01]  /*03f0*/  ULDC.64 UR12, c[0x0][0x280] ;  /* 0x0000a000000c7ab9 */ /* 0x000fe20000000a00 */
[----:B------:R-:W-:Y:S02]  /*0400*/  @!P3 IADD3 R15, -R15, RZ, RZ ;  /* 0x000000ff0f0fb210 */ /* 0x000fe40007ffe1ff */
[----:B------:R-:W-:Y:S02]  /*0410*/  ISETP.GT.U32.OR P1, PT, R6, 0x27f, P1 ;  /* 0x0000027f0600780c */ /* 0x000fe40000f24470 */
[----:B------:R-:W-:-:S04]  /*0420*/  @!P2 LOP3.LUT R15, RZ, R5, RZ, 0x33, !PT ;  /* 0x00000005ff0fa212 */ /* 0x000fc800078e33ff */
[----:B------:R-:W-:Y:S02]  /*0430*/  IADD3 R0, -R15, RZ, RZ ;  /* 0x000000ff0f007210 */ /* 0x000fe40007ffe1ff */
[----:B------:R-:W-:-:S03]  /*0440*/  SHF.R.S32.HI R10, RZ, 0x1f, R15 ;  /* 0x0000001fff0a7819 */ /* 0x000fc6000001140f */
[----:B------:R-:W-:Y:S02]  /*0450*/  IMAD R0, R5, R0, R24 ;  /* 0x0000000005007224 */ /* 0x000fe400078e0218 */
[----:B------:R-:W2:Y:S01]  /*0460*/  @!P1 LDC.64 R4, c[0x0][0x270] ;  /* 0x00009c00ff049b82 */ /* 0x000ea20000000a00 */
[----:B------:R-:W-:Y:S02]  /*0470*/  IMAD R14, R10, UR12, RZ ;  /* 0x0000000c0a0e7c24 */ /* 0x000fe4000f8e02ff */
[----:B------:R-:W-:Y:S02]  /*0480*/  IMAD R0, R0, 0x14, RZ ;  /* 0x0000001400007824 */ /* 0x000fe400078e02ff */
[----:B------:R-:W-:Y:S02]  /*0490*/  IMAD R29, R15, UR13, R14 ;  /* 0x0000000d0f1d7c24 */ /* 0x000fe4000f8e020e */
[----:B0-----:R-:W-:Y:S01]  /*04a0*/  @P0 IMAD R14, R17, R2, RZ ;  /* 0x00000002110e0224 */ /* 0x001fe200078e02ff */
[----:B------:R-:W-:-:S04]  /*04b0*/  IADD3 R26, P2, R27, R0, RZ ;  /* 0x000000001b1a7210 */ /* 0x000fc80007f5e0ff */
[----:B------:R-:W-:Y:S02]  /*04c0*/  LEA.HI.X.SX32 R27, R0, R11, 0x1, P2 ;  /* 0x0000000b001b7211 */ /* 0x000fe400010f0eff */
[----:B------:R-:W0:Y:S01]  /*04d0*/  @!P1 LDC.64 R10, c[0x0][0x220] ;  /* 0x00008800ff0a9b82 */ /* 0x000e220000000a00 */
[----:B------:R-:W-:-:S05]  /*04e0*/  IMAD.WIDE.U32 R26, R15, UR12, R26 ;  /* 0x0000000c0f1a7c25 */ /* 0x000fca000f8e001a */
[----:B------:R-:W-:Y:S01]  /*04f0*/  IADD3 R29, R27, R29, RZ ;  /* 0x0000001d1b1d7210 */ /* 0x000fe20007ffe0ff */
[----:B--2---:R-:W-:Y:S01]  /*0500*/  @!P1 IMAD R15, R13, R4, RZ ;  /* 0x000000040d0f9224 */ /* 0x004fe200078e02ff */
[-C--:B------:R-:W-:Y:S01]  /*0510*/  @P0 MOV R28, R26.reuse ;  /* 0x0000001a001c0202 */ /* 0x080fe20000000f00 */
[C---:B------:R-:W-:Y:S01]  /*0520*/  @P0 IMAD R13, R21.reuse, R3, R14 ;  /* 0x00000003150d0224 */ /* 0x040fe200078e020e */
[----:B------:R-:W-:Y:S01]  /*0530*/  @!P1 MOV R14, R26 ;  /* 0x0000001a000e9202 */ /* 0x000fe20000000f00 */
[----:B------:R-:W-:Y:S01]  /*0540*/  @!P1 IMAD R17, R12, R5, R15 ;  /* 0x000000050c119224 */ /* 0x000fe200078e020f */
[----:B------:R-:W-:Y:S01]  /*0550*/  @!P1 MOV R15, R29 ;  /* 0x0000001d000f9202 */ /* 0x000fe20000000f00 */
[----:B------:R-:W-:-:S04]  /*0560*/  @P0 IMAD.WIDE.U32 R2, R21, R2, R28 ;  /* 0x0000000215020225 */ /* 0x000fc800078e001c */
[----:B------:R-:W-:Y:S01]  /*0570*/  @!P1 IMAD.WIDE.U32 R4, R12, R4, R14 ;  /* 0x000000040c049225 */ /* 0x000fe200078e000e */
[----:B------:R-:W-:Y:S02]  /*0580*/  @P0 IADD3 R3, R3, R13, RZ ;  /* 0x0000000d03030210 */ /* 0x000fe40007ffe0ff */
[----:B-1----:R-:W-:Y:S02]  /*0590*/  @P0 LEA R8, P2, R2, R8, 0x2 ;  /* 0x0000000802080211 */ /* 0x002fe400078410ff */
[----:B------:R-:W-:Y:S02]  /*05a0*/  @!P1 IADD3 R5, R5, R17, RZ ;  /* 0x0000001105059210 */ /* 0x000fe40007ffe0ff */
[----:B0-----:R-:W-:Y:S02]  /*05b0*/  @!P1 LEA R10, P3, R4, R10, 0x2 ;  /* 0x0000000a040a9211 */ /* 0x001fe400078610ff */
[----:B------:R-:W-:Y:S02]  /*05c0*/  @P0 LEA.HI.X R9, R2, R9, R3, 0x2, P2 ;  /* 0x0000000902090211 */ /* 0x000fe400010f1403 */
[----:B------:R-:W-:-:S02]  /*05d0*/  MOV R3, RZ ;  /* 0x000000ff00037202 */ /* 0x000fc40000000f00 */
[----:B------:R-:W-:Y:S02]  /*05e0*/  MOV R2, RZ ;  /* 0x000000ff00027202 */ /* 0x000fe40000000f00 */
[----:B------:R-:W-:Y:S02]  /*05f0*/  @!P1 LEA.HI.X R11, R4, R11, R5, 0x2, P3 ;  /* 0x0000000b040b9211 */ /* 0x000fe400018f1405 */
[----:B------:R-:W-:Y:S02]  /*0600*/  CS2R R4, SRZ ;  /* 0x0000000000047805 */ /* 0x000fe4000001ff00 */
[----:B------:R-:W2:Y:S04]  /*0610*/  @P0 LDG.E.64 R2, desc[UR8][R8.64] ;  /* 0x0000000808020981 */ /* 0x000ea8000c1e1b00 */
[----:B------:R-:W3:Y:S01]  /*0620*/  @!P1 LDG.E.64 R4, desc[UR8][R10.64] ;  /* 0x000000080a049981 */ /* 0x000ee2000c1e1b00 */
[----:B------:R-:W-:Y:S01]  /*0630*/  ISETP.NE.AND P2, PT, R6, RZ, PT ;  /* 0x000000ff0600720c */ /* 0x000fe20003f45270 */
[----:B------:R-:W-:Y:S01]  /*0640*/  BSSY B0, `(.L_x_2025) ;  /* 0x000005e000007945 */ /* 0x000fe20003800000 */
[----:B------:R-:W0:Y:S02]  /*0650*/  S2R R12, SR_LANEID ;  /* 0x00000000000c7919 */ /* 0x000e240000000000 */
[----:B0-----:R-:W-:-:S02]  /*0660*/  ISETP.GT.AND P1, PT, R12, 0x1e, PT ;  /* 0x0000001e0c00780c */ /* 0x001fc40003f24270 */
[----:B------:R-:W-:Y:S01]  /*0670*/  ISETP.NE.AND P3, PT, R12, RZ, PT ;  /* 0x000000ff0c00720c */ /* 0x000fe20003f65270 */
[----:B--2---:R-:W-:Y:S01]  /*0680*/  FMUL.FTZ R15, R3, R3 ;  /* 0x00000003030f7220 */ /* 0x004fe20000410000 */
[C---:B------:R-:W-:Y:S01]  /*0690*/  FADD.FTZ R13, R2.reuse, R3 ;  /* 0x00000003020d7221 */ /* 0x040fe20000010000 */
[----:B---3--:R-:W-:Y:S02]  /*06a0*/  FMUL.FTZ R17, R5, R5 ;  /* 0x0000000505117220 */ /* 0x008fe40000410000 */
[----:B------:R-:W-:Y:S01]  /*06b0*/  FFMA.FTZ R15, R2, R2, R15 ;  /* 0x00000002020f7223 */ /* 0x000fe2000001000f */
[C---:B------:R-:W-:Y:S01]  /*06c0*/  FADD.FTZ R14, R4.reuse, R5 ;  /* 0x00000005040e7221 */ /* 0x040fe20000010000 */
[----:B------:R-:W-:Y:S01]  /*06d0*/  FADD.FTZ R13, RZ, R13 ;  /* 0x0000000dff0d7221 */ /* 0x000fe20000010000 */
[----:B------:R-:W-:Y:S01]  /*06e0*/  FFMA.FTZ R16, R4, R4, R17 ;  /* 0x0000000404107223 */ /* 0x000fe20000010011 */
[----:B------:R-:W-:Y:S02]  /*06f0*/  FADD.FTZ R15, RZ, R15 ;  /* 0x0000000fff0f7221 */ /* 0x000fe40000010000 */
[----:B------:R-:W-:-:S02]  /*0700*/  FADD.FTZ R13, R13, R14 ;  /* 0x0000000e0d0d7221 */ /* 0x000fc40000010000 */
        /* <DEDUP_REMOVED lines=81> */
.L_x_2026:
[----:B------:R-:W-:Y:S05]  /*0c20*/  BSYNC B0 ;  /* 0x0000000000007941 */ /* 0x000fea0003800000 */
.L_x_2025:
        /* <DEDUP_REMOVED lines=30> */
.L_x_2029:
[----:B-1----:R-:W2:Y:S04]  /*0e10*/  LDG.E.STRONG.GPU R10, desc[UR8][R8.64] ;  /* 0x00000008080a7981 */ /* 0x002ea8000c1ef900 */
[----:B--2---:R-:W-:Y:S01]  /*0e20*/  CCTL.IVALL ;  /* 0x00000000ff00798f */ /* 0x004fe20002000000 */
[----:B------:R-:W-:Y:S05]  /*0e30*/  YIELD ;  /* 0x0000000000007946 */ /* 0x000fea0003800000 */
[----:B------:R-:W-:-:S13]  /*0e40*/  ISETP.NE.AND P1, PT, R10, R17, PT ;  /* 0x000000110a00720c */ /* 0x000fda0003f25270 */
[----:B------:R-:W-:Y:S05]  /*0e50*/  @P1 BRA `(.L_x_2029) ;  /* 0xfffffffc00ec1947 */ /* 0x000fea000383ffff */
.L_x_2028:
        /* <DEDUP_REMOVED lines=11> */
.L_x_2031:
        /* <DEDUP_REMOVED lines=63> */
.L_x_2030:
        /* <DEDUP_REMOVED lines=19> */
.L_x_2033:
[----:B------:R-:W-:Y:S05]  /*1430*/  BSYNC B0 ;  /* 0x0000000000007941 */ /* 0x000fea0003800000 */
.L_x_2032:
        /* <DEDUP_REMOVED lines=33> */
.L_x_2027:
[----:B------:R-:W-:Y:S01]  /*1650*/  ULDC.64 UR12, c[0x0][0x218] ;  /* 0x00008600000c7ab9 */ /* 0x000fe20000000a00 */
[C---:B------:R-:W-:Y:S01]  /*1660*/  LOP3.LUT P1, RZ, R6.reuse, UR7, RZ, 0xfc, !PT ;  /* 0x0000000706ff7c12 */ /* 0x040fe2000f82fcff */
[----:B------:R-:W2:Y:S01]  /*1670*/  S2UR UR6, SR_CgaCtaId ;  /* 0x00000000000679c3 */ /* 0x000ea20000008800 */
[----:B------:R-:W-:Y:S01]  /*1680*/  ISETP.EQ.U32.AND P3, PT, RZ, UR12, PT ;  /* 0x0000000cff007c0c */ /* 0x000fe2000bf62070 */
[----:B------:R-:W-:Y:S01]  /*1690*/  IMAD.WIDE.U32 R8, R6, -0x33333333, RZ ;  /* 0xcccccccd06087825 */ /* 0x000fe200078e00ff */
[----:B------:R-:W-:Y:S02]  /*16a0*/  UMOV UR5, 0x400 ;  /* 0x0000040000057882 */ /* 0x000fe40000000000 */
[----:B------:R-:W-:Y:S02]  /*16b0*/  ISETP.EQ.OR.EX P1, PT, RZ, UR13, P1, P3 ;  /* 0x0000000dff007c0c */ /* 0x000fe40008f22730 */
[----:B------:R-:W-:Y:S01]  /*16c0*/  SHF.R.U32.HI R9, RZ, 0x3, R9 ;  /* 0x00000003ff097819 */ /* 0x000fe20000011609 */
[----:B-1----:R-:W1:Y:S04]  /*16d0*/  LDC.64 R10, c[0x0][0x228] ;  /* 0x00008a00ff0a7b82 */ /* 0x002e680000000a00 */
[----:B------:R-:W-:-:S04]  /*16e0*/  IMAD R9, R9, -0xa, R6 ;  /* 0xfffffff609097824 */ /* 0x000fc800078e0206 */
[----:B------:R-:W3:Y:S01]  /*16f0*/  LDC.64 R12, c[0x0][0x230] ;  /* 0x00008c00ff0c7b82 */ /* 0x000ee20000000a00 */
[----:B------:R-:W-:-:S04]  /*1700*/  SHF.L.U32 R9, R9, 0x1, RZ ;  /* 0x0000000109097819 */ /* 0x000fc800000006ff */
[----:B------:R-:W-:-:S03]  /*1710*/  IADD3 R17, R9, R0, RZ ;  /* 0x0000000009117210 */ /* 0x000fc60007ffe0ff */
        /* <DEDUP_REMOVED lines=17> */
[C---:B------:R-:W-:Y:S01]  /*1830*/  FADD.FTZ R3, -R16.reuse, R3 ;  /* 0x0000000310037221 */ /* 0x040fe20000010100 */
[C---:B------:R-:W-:Y:S01]  /*1840*/  FADD.FTZ R15, -R16.reuse, R4 ;  /* 0x00000004100f7221 */ /* 0x040fe20000010100 */
[----:B------:R-:W-:Y:S01]  /*1850*/  FFMA.FTZ R0, R17, UR6, -R0 ;  /* 0x0000000611007c23 */ /* 0x000fe20008010800 */
[----:B------:R-:W-:-:S04]  /*1860*/  FADD.FTZ R5, -R16, R5 ;  /* 0x0000000510057221 */ /* 0x000fc80000010100 */
[----:B------:R-:W-:-:S13]  /*1870*/  FSETP.GTU.FTZ.AND P1, PT, R0, RZ, PT ;  /* 0x000000ff0000720b */ /* 0x000fda0003f3c000 */
[----:B------:R-:W1:Y:S02]  /*1880*/  @P1 LDC R17, c[0x0][0x238] ;  /* 0x00008e00ff111b82 */ /* 0x000e640000000800 */
[----:B-1----:R-:W-:Y:S01]  /*1890*/  @P1 FADD.FTZ R17, R0, R17 ;  /* 0x0000001100111221 */ /* 0x002fe20000010000 */
[----:B------:R-:W-:-:S06]  /*18a0*/  MOV R0, 0x3f800000 ;  /* 0x3f80000000007802 */ /* 0x000fcc0000000f00 */
        /* <DEDUP_REMOVED lines=22> */
.L_x_2034:
[----:B------:R-:W-:Y:S04]  /*1a10*/  BSSY B0, `(.L_x_2035) ;  /* 0x000000e000007945 */ /* 0x000fe80003800000 */
[----:B------:R-:W-:Y:S05]  /*1a20*/  @!P0 BRA `(.L_x_2036) ;  /* 0x0000000000308947 */ /* 0x000fea0003800000 */
[----:B------:R-:W-:Y:S01]  /*1a30*/  SHF.R.S32.HI R10, RZ, 0x1f, R21 ;  /* 0x0000001fff0a7819 */ /* 0x000fe20000011415 */
[----:B------:R-:W-:Y:S01]  /*1a40*/  ULDC.64 UR12, c[0x0][0x270] ;  /* 0x00009c00000c7ab9 */ /* 0x000fe20000000a00 */
[----:B------:R-:W-:Y:S02]  /*1a50*/  MOV R8, R26 ;  /* 0x0000001a00087202 */ /* 0x000fe40000000f00 */
[----:B------:R-:W-:Y:S01]  /*1a60*/  MOV R9, R29 ;  /* 0x0000001d00097202 */ /* 0x000fe20000000f00 */
        /* <DEDUP_REMOVED lines=8> */
.L_x_2036:
[----:B------:R-:W-:Y:S05]  /*1af0*/  BSYNC B0 ;  /* 0x0000000000007941 */ /* 0x000fea0003800000 */
.L_x_2035:
[----:B------:R-:W-:Y:S05]  /*1b00*/  @!P1 BRA `(.L_x_2037) ;  /* 0x0000000000289947 */ /* 0x000fea0003800000 */
        /* <DEDUP_REMOVED lines=10> */
.L_x_2037:
        /* <DEDUP_REMOVED lines=17> */
.L_x_2039:
[----:B------:R-:W-:Y:S05]  /*1cc0*/  BSYNC B0 ;  /* 0x0000000000007941 */ /* 0x000fea0003800000 */
.L_x_2038:
[----:B-1----:R-:W1:Y:S01]  /*1cd0*/  LDC R3, c[0x0][0x10] ;  /* 0x00000400ff037b82 */ /* 0x002e620000000800 */
[----:B------:R-:W-:Y:S02]  /*1ce0*/  IADD3 R7, R7, 0x1, RZ ;  /* 0x0000000107077810 */ /* 0x000fe40007ffe0ff */
[----:B-1----:R-:W-:-:S04]  /*1cf0*/  IADD3 R24, R3, R24, RZ ;  /* 0x0000001803187210 */ /* 0x002fc80007ffe0ff */
[----:B------:R-:W-:-:S13]  /*1d00*/  ISETP.GE.AND P1, PT, R24, UR4, PT ;  /* 0x0000000418007c0c */ /* 0x000fda000bf26270 */
[----:B------:R-:W-:Y:S05]  /*1d10*/  @!P1 BRA `(.L_x_2040) ;  /* 0xffffffe400289947 */ /* 0x000fea000383ffff */
[----:B------:R-:W-:Y:S05]  /*1d20*/  EXIT ;  /* 0x000000000000794d */ /* 0x000fea0003800000 */
.L_x_2041:
        /* <DEDUP_REMOVED lines=13> */
.L_x_2340:


//--------------------- .text._Z35group_norm_nhwc_fwd_one_pass_kernelI11Fp32IOFp32WLi256ELi20ELi640EEv26Group_norm_nhwc_fwd_params --------------------------
	.section	.text._Z35group_norm_nhwc_fwd_one_pass_kernelI11Fp32IOFp32WLi256ELi20ELi640EEv26Group_norm_nhwc_fwd_params,"ax",@progbits
	.align	128
        .global         _Z35group_norm_nhwc_fwd_one_pass_kernelI11Fp32IOFp32WLi256ELi20ELi640EEv26Group_norm_nhwc_fwd_params
        .type           _Z35group_norm_nhwc_fwd_one_pass_kernelI11Fp32IOFp32WLi256ELi20ELi640EEv26Group_norm_nhwc_fwd_params,@function
        .size           _Z35group_norm_nhwc_fwd_one_pass_kernelI11Fp32IOFp32WLi256ELi20ELi640EEv26Group_norm_nhwc_fwd_params,(.L_x_2341 - _Z35group_norm_nhwc_fwd_one_pass_kernelI11Fp32IOFp32WLi256ELi20ELi640EEv26Group_norm_nhwc_fwd_params)
        .other          _Z35group_norm_nhwc_fwd_one_pass_kernelI11Fp32IOFp32WLi256ELi20ELi640EEv26Group_norm_nhwc_fwd_params,@"STO_CUDA_ENTRY STV_DEFAULT"
_Z35group_norm_nhwc_fwd_one_pass_kernelI11Fp32IOFp32WLi256ELi20ELi640EEv26Group_norm_nhwc_fwd_params:
.text._Z35group_norm_nhwc_fwd_one_pass_kernelI11Fp32IOFp32WLi256ELi20ELi640EEv26Group_norm_nhwc_fwd_params:
        /* <DEDUP_REMOVED lines=33> */
[----:B0-----:R-:W-:-:S07]  /*0210*/  IADD3 R34, R37, 0xc0, RZ ;  /* 0x000000c025227810 */ /* 0x001fce0007ffe0ff */
.L_x_2063:
[----:B0-2---:R-:W0:Y:S01]  /*0220*/  LDC R9, c[0x0][0x288] ;  /* 0x0000a200ff097b82 */ /* 0x005e220000000800 */
[----:B------:R-:W-:Y:S01]  /*0230*/  ULDC.64 UR12, c[0x0][0x278] ;  /* 0x00009e00000c7ab9 */ /* 0x000fe20000000a00 */
[----:B------:R-:W-:-:S06]  /*0240*/  SHF.R.S32.HI R15, RZ, 0x1f, R36 ;  /* 0x0000001fff0f7819 */ /* 0x000fcc0000011424 */
[----:B-1----:R-:W1:Y:S01]  /*0250*/  @P0 LDC.64 R12, c[0x0][0x270] ;  /* 0x00009c00ff0c0b82 */ /* 0x002e620000000a00 */
[----:B0-----:R-:W-:Y:S02]  /*0260*/  IABS R3, R9 ;  /* 0x0000000900037213 */ /* 0x001fe40000000000 */
[----:B------:R-:W-:Y:S02]  /*0270*/  ISETP.NE.AND P3, PT, R9, RZ, PT ;  /* 0x000000ff0900720c */ /* 0x000fe40003f65270 */
[----:B------:R-:W0:Y:S01]  /*0280*/  I2F.RP R0, R3 ;  /* 0x0000000300007306 */ /* 0x000e220000209400 */
[----:B-1----:R-:W-:-:S04]  /*0290*/  @P0 IMAD R22, R33, R12, RZ ;  /* 0x0000000c21160224 */ /* 0x002fc800078e02ff */
[----:B------:R-:W-:-:S03]  /*02a0*/  @P0 IMAD R29, R37, R13, R22 ;  /* 0x0000000d251d0224 */ /* 0x000fc600078e0216 */
[----:B0-----:R-:W0:Y:S02]  /*02b0*/  MUFU.RCP R0, R0 ;  /* 0x0000000000007308 */ /* 0x001e240000001000 */
[----:B0--3--:R-:W-:-:S06]  /*02c0*/  IADD3 R6, R0, 0xffffffe, RZ ;  /* 0x0ffffffe00067810 */ /* 0x009fcc0007ffe0ff */
[----:B------:R0:W1:Y:S02]  /*02d0*/  F2I.FTZ.U32.TRUNC.NTZ R7, R6 ;  /* 0x0000000600077305 */ /* 0x000064000021f000 */
[----:B0-----:R-:W-:Y:S02]  /*02e0*/  MOV R6, RZ ;  /* 0x000000ff00067202 */ /* 0x001fe40000000f00 */
[----:B-1----:R-:W-:-:S05]  /*02f0*/  IADD3 R8, RZ, -R7, RZ ;  /* 0x80000007ff087210 */ /* 0x002fca0007ffe0ff */
        /* <DEDUP_REMOVED lines=12> */
[----:B------:R-:W-:Y:S02]  /*03c0*/  SHF.R.S32.HI R3, RZ, 0x1f, R35 ;  /* 0x0000001fff037819 */ /* 0x000fe40000011423 */
[----:B------:R-:W-:-:S02]  /*03d0*/  ISETP.GE.AND P4, PT, R0, RZ, PT ;  /* 0x000000ff0000720c */ /* 0x000fc40003f86270 */
[----:B------:R-:W-:-:S04]  /*03e0*/  ISETP.GE.U32.AND P2, PT, R35, UR12, PT ;  /* 0x0000000c23007c0c */ /* 0x000fc8000bf46070 */
[----:B------:R-:W-:Y:S02]  /*03f0*/  ISETP.GE.AND.EX P2, PT, R3, UR13, PT, P2 ;  /* 0x0000000d03007c0c */ /* 0x000fe4000bf46320 */
[----:B------:R-:W-:Y:S02]  /*0400*/  @P1 IADD3 R7, R7, 0x1, RZ ;  /* 0x0000000107071810 */ /* 0x000fe40007ffe0ff */
[----:B------:R-:W-:Y:S02]  /*0410*/  ISETP.GE.U32.AND P1, PT, R36, UR12, PT ;  /* 0x0000000c24007c0c */ /* 0x000fe4000bf26070 */
[----:B------:R-:W-:Y:S02]  /*0420*/  MOV R11, R7 ;  /* 0x00000007000b7202 */ /* 0x000fe40000000f00 */
[----:B------:R-:W-:Y:S02]  /*0430*/  ISETP.GE.AND.EX P1, PT, R15, UR13, PT, P1 ;  /* 0x0000000d0f007c0c */ /* 0x000fe4000bf26310 */
[----:B------:R-:W-:-:S02]  /*0440*/  @!P4 IADD3 R11, -R11, RZ, RZ ;  /* 0x000000ff0b0bc210 */ /* 0x000fc40007ffe1ff */
[----:B------:R-:W-:Y:S02]  /*0450*/  @!P3 LOP3.LUT R11, RZ, R9, RZ, 0x33, !PT ;  /* 0x00000009ff0bb212 */ /* 0x000fe400078e33ff */
[C---:B------:R-:W-:Y:S02]  /*0460*/  ISETP.GT.U32.OR P1, PT, R4.reuse, 0x27f, P1 ;  /* 0x0000027f0400780c */ /* 0x040fe40000f24470 */
[----:B------:R-:W-:Y:S02]  /*0470*/  ISETP.GT.U32.OR P2, PT, R4, 0x27f, P2 ;  /* 0x0000027f0400780c */ /* 0x000fe40001744470 */
[----:B------:R-:W-:Y:S02]  /*0480*/  IADD3 R7, -R11, RZ, RZ ;  /* 0x000000ff0b077210 */ /* 0x000fe40007ffe1ff */
[----:B------:R-:W-:Y:S02]  /*0490*/  ISETP.GE.U32.AND P3, PT, R34, UR12, PT ;  /* 0x0000000c22007c0c */ /* 0x000fe4000bf66070 */
[----:B------:R-:W-:Y:S01]  /*04a0*/  SHF.R.S32.HI R6, RZ, 0x1f, R11 ;  /* 0x0000001fff067819 */ /* 0x000fe2000001140b */
[----:B------:R-:W-:Y:S01]  /*04b0*/  IMAD R0, R9, R7, R38 ;  /* 0x0000000709007224 */ /* 0x000fe200078e0226 */
[----:B------:R-:W-:Y:S01]  /*04c0*/  ISETP.GE.AND.EX P3, PT, R5, UR13, PT, P3 ;  /* 0x0000000d05007c0c */ /* 0x000fe2000bf66330 */
[----:B------:R-:W-:Y:S01]  /*04d0*/  ULDC.64 UR12, c[0x0][0x280] ;  /* 0x0000a000000c7ab9 */ /* 0x000fe20000000a00 */
[----:B------:R-:W-:Y:S01]  /*04e0*/  SHF.R.S32.HI R7, RZ, 0x1f, R39 ;  /* 0x0000001fff077819 */ /* 0x000fe20000011427 */
[----:B------:R-:W-:Y:S01]  /*04f0*/  IMAD R0, R0, 0x14, RZ ;  /* 0x0000001400007824 */ /* 0x000fe200078e02ff */
[----:B------:R-:W0:Y:S01]  /*0500*/  @!P1 LDC.64 R18, c[0x0][0x270] ;  /* 0x00009c00ff129b82 */ /* 0x000e220000000a00 */
[----:B------:R-:W-:Y:S01]  /*0510*/  ISETP.GT.U32.OR P3, PT, R4, 0x27f, P3 ;  /* 0x0000027f0400780c */ /* 0x000fe20001f64470 */
[----:B------:R-:W-:-:S02]  /*0520*/  IMAD R10, R6, UR12, RZ ;  /* 0x0000000c060a7c24 */ /* 0x000fc4000f8e02ff */
[----:B------:R-:W-:Y:S02]  /*0530*/  IADD3 R40, P4, R39, R0, RZ ;  /* 0x0000000027287210 */ /* 0x000fe40007f9e0ff */
[----:B------:R-:W-:Y:S02]  /*0540*/  IMAD R43, R11, UR13, R10 ;  /* 0x0000000d0b2b7c24 */ /* 0x000fe4000f8e020a */
[----:B------:R-:W1:Y:S01]  /*0550*/  @!P2 LDC.64 R20, c[0x0][0x270] ;  /* 0x00009c00ff14ab82 */ /* 0x000e620000000a00 */
[----:B------:R-:W-:-:S03]  /*0560*/  LEA.HI.X.SX32 R41, R0, R7, 0x1, P4 ;  /* 0x0000000700297211 */ /* 0x000fc600020f0eff */
[----:B------:R-:W-:-:S04]  /*0570*/  IMAD.WIDE.U32 R40, R11, UR12, R40 ;  /* 0x0000000c0b287c25 */ /* 0x000fc8000f8e0028 */
[----:B------:R-:W2:Y:S01]  /*0580*/  @P0 LDC.64 R6, c[0x0][0x220] ;  /* 0x00008800ff060b82 */ /* 0x000ea20000000a00 */
[----:B------:R-:W-:Y:S02]  /*0590*/  IADD3 R43, R41, R43, RZ ;  /* 0x0000002b292b7210 */ /* 0x000fe40007ffe0ff */
[-C--:B------:R-:W-:Y:S02]  /*05a0*/  @P0 MOV R42, R40.reuse ;  /* 0x00000028002a0202 */ /* 0x080fe40000000f00 */
[----:B------:R-:W-:-:S03]  /*05b0*/  @!P1 MOV R24, R40 ;  /* 0x0000002800189202 */ /* 0x000fc60000000f00 */
[----:B------:R-:W3:Y:S01]  /*05c0*/  @!P1 LDC.64 R8, c[0x0][0x220] ;  /* 0x00008800ff089b82 */ /* 0x000ee20000000a00 */
[----:B0-----:R-:W-:Y:S01]  /*05d0*/  @!P1 IMAD R13, R15, R18, RZ ;  /* 0x000000120f0d9224 */ /* 0x001fe200078e02ff */
[-C--:B------:R-:W-:Y:S01]  /*05e0*/  @!P1 MOV R25, R43.reuse ;  /* 0x0000002b00199202 */ /* 0x080fe20000000f00 */
[----:B------:R-:W-:Y:S01]  /*05f0*/  @P0 IMAD.WIDE.U32 R22, R37, R12, R42 ;  /* 0x0000000c25160225 */ /* 0x000fe200078e002a */
[----:B------:R-:W-:Y:S02]  /*0600*/  @!P2 MOV R26, R40 ;  /* 0x00000028001aa202 */ /* 0x000fe40000000f00 */
[----:B------:R-:W-:Y:S01]  /*0610*/  @!P2 MOV R27, R43 ;  /* 0x0000002b001ba202 */ /* 0x000fe20000000f00 */
[C---:B------:R-:W-:Y:S01]  /*0620*/  @!P1 IMAD R19, R36.reuse, R19, R13 ;  /* 0x0000001324139224 */ /* 0x040fe200078e020d */
[----:B------:R-:W0:Y:S01]  /*0630*/  @!P2 LDC.64 R16, c[0x0][0x220] ;  /* 0x00008800ff10ab82 */ /* 0x000e220000000a00 */
[----:B-1----:R-:W-:Y:S01]  /*0640*/  @!P2 IMAD R12, R3, R20, RZ ;  /* 0x00000014030ca224 */ /* 0x002fe200078e02ff */
[----:B------:R-:W-:Y:S01]  /*0650*/  @P0 IADD3 R29, R23, R29, RZ ;  /* 0x0000001d171d0210 */ /* 0x000fe20007ffe0ff */
[----:B------:R-:W-:Y:S01]  /*0660*/  @!P1 IMAD.WIDE.U32 R24, R36, R18, R24 ;  /* 0x0000001224189225 */ /* 0x000fe200078e0018 */
[----:B------:R-:W-:-:S03]  /*0670*/  @!P3 MOV R23, R43 ;  /* 0x0000002b0017b202 */ /* 0x000fc60000000f00 */
[C---:B------:R-:W-:Y:S01]  /*0680*/  @!P2 IMAD R21, R35.reuse, R21, R12 ;  /* 0x000000152315a224 */ /* 0x040fe200078e020c */
[----:B------:R-:W1:Y:S01]  /*0690*/  @!P3 LDC.64 R10, c[0x0][0x270] ;  /* 0x00009c00ff0abb82 */ /* 0x000e620000000a00 */
[----:B------:R-:W-:Y:S01]  /*06a0*/  @!P2 IMAD.WIDE.U32 R26, R35, R20, R26 ;  /* 0x00000014231aa225 */ /* 0x000fe200078e001a */
[----:B--2---:R-:W-:Y:S02]  /*06b0*/  @P0 LEA R20, P4, R22, R6, 0x2 ;  /* 0x0000000616140211 */ /* 0x004fe400078810ff */
[----:B------:R-:W-:Y:S02]  /*06c0*/  @!P1 IADD3 R19, R25, R19, RZ ;  /* 0x0000001319139210 */ /* 0x000fe40007ffe0ff */
[----:B------:R-:W-:Y:S02]  /*06d0*/  @!P2 IADD3 R6, R27, R21, RZ ;  /* 0x000000151b06a210 */ /* 0x000fe40007ffe0ff */
[----:B------:R-:W2:Y:S01]  /*06e0*/  @!P3 LDC.64 R12, c[0x0][0x220] ;  /* 0x00008800ff0cbb82 */ /* 0x000ea20000000a00 */
[----:B---3--:R-:W-:-:S02]  /*06f0*/  @!P1 LEA R18, P5, R24, R8, 0x2 ;  /* 0x0000000818129211 */ /* 0x008fc400078a10ff */
[----:B------:R-:W-:Y:S02]  /*0700*/  @P0 LEA.HI.X R21, R22, R7, R29, 0x2, P4 ;  /* 0x0000000716150211 */ /* 0x000fe400020f141d */
[----:B------:R-:W-:Y:S02]  /*0710*/  @!P3 MOV R22, R40 ;  /* 0x000000280016b202 */ /* 0x000fe40000000f00 */
[----:B------:R-:W-:Y:S02]  /*0720*/  @!P1 LEA.HI.X R19, R24, R9, R19, 0x2, P5 ;  /* 0x0000000918139211 */ /* 0x000fe400028f1413 */
[C---:B0-----:R-:W-:Y:S02]  /*0730*/  @!P2 LEA R16, P6, R26.reuse, R16, 0x2 ;  /* 0x000000101a10a211 */ /* 0x041fe400078c10ff */
[----:B------:R-:W-:Y:S02]  /*0740*/  MOV R7, RZ ;  /* 0x000000ff00077202 */ /* 0x000fe40000000f00 */
[----:B------:R-:W-:-:S02]  /*0750*/  @!P2 LEA.HI.X R17, R26, R17, R6, 0x2, P6 ;  /* 0x000000111a11a211 */ /* 0x000fc400030f1406 */
[----:B------:R-:W-:Y:S01]  /*0760*/  MOV R6, RZ ;  /* 0x000000ff00067202 */ /* 0x000fe20000000f00 */
[-C--:B-1----:R-:W-:Y:S02]  /*0770*/  @!P3 IMAD R8, R5, R10.reuse, RZ ;  /* 0x0000000a0508b224 */ /* 0x082fe400078e02ff */
[----:B------:R-:W-:-:S03]  /*0780*/  @!P3 IMAD.WIDE.U32 R22, R34, R10, R22 ;  /* 0x0000000a2216b225 */ /* 0x000fc600078e0016 */
[----:B------:R-:W3:Y:S01]  /*0790*/  @P0 LDG.E.64 R6, desc[UR8][R20.64] ;  /* 0x0000000814060981 */ /* 0x000ee2000c1e1b00 */
[----:B------:R-:W-:Y:S01]  /*07a0*/  @!P3 IMAD R25, R34, R11, R8 ;  /* 0x0000000b2219b224 */ /* 0x000fe200078e0208 */
[----:B------:R-:W-:Y:S02]  /*07b0*/  CS2R R8, SRZ ;  /* 0x0000000000087805 */ /* 0x000fe4000001ff00 */
[----:B------:R-:W-:Y:S02]  /*07c0*/  CS2R R10, SRZ ;  /* 0x00000000000a7805 */ /* 0x000fe4000001ff00 */
[----:B------:R-:W-:Y:S02]  /*07d0*/  @!P3 IADD3 R23, R23, R25, RZ ;  /* 0x000000191717b210 */ /* 0x000fe40007ffe0ff */
[----:B------:R0:W4:Y:S01]  /*07e0*/  @!P1 LDG.E.64 R8, desc[UR8][R18.64] ;  /* 0x0000000812089981 */ /* 0x000122000c1e1b00 */
[----:B--2---:R-:W-:-:S03]  /*07f0*/  @!P3 LEA R24, P1, R22, R12, 0x2 ;  /* 0x0000000c1618b211 */ /* 0x004fc600078210ff */
[----:B------:R-:W2:Y:S01]  /*0800*/  @!P2 LDG.E.64 R10, desc[UR8][R16.64] ;  /* 0x00000008100aa981 */ /* 0x000ea2000c1e1b00 */
[----:B------:R-:W-:Y:S02]  /*0810*/  @!P3 LEA.HI.X R25, R22, R13, R23, 0x2, P1 ;  /* 0x0000000d1619b211 */ /* 0x000fe400008f1417 */
[----:B------:R-:W-:-:S06]  /*0820*/  CS2R R12, SRZ ;  /* 0x00000000000c7805 */ /* 0x000fcc000001ff00 */
[----:B------:R-:W5:Y:S01]  /*0830*/  @!P3 LDG.E.64 R12, desc[UR8][R24.64] ;  /* 0x00000008180cb981 */ /* 0x000f62000c1e1b00 */
[C---:B------:R-:W-:Y:S02]  /*0840*/  ISETP.GT.AND P1, PT, R2.reuse, 0x1e, PT ;  /* 0x0000001e0200780c */ /* 0x040fe40003f24270 */
[----:B------:R-:W-:Y:S02]  /*0850*/  ISETP.NE.AND P2, PT, R2, RZ, PT ;  /* 0x000000ff0200720c */ /* 0x000fe40003f45270 */
[----:B------:R-:W-:Y:S01]  /*0860*/  ISETP.NE.AND P3, PT, R4, RZ, PT ;  /* 0x000000ff0400720c */ /* 0x000fe20003f65270 */
[----:B------:R-:W-:Y:S01]  /*0870*/  BSSY B0, `(.L_x_2042) ;  /* 0x0000065000007945 */ /* 0x000fe20003800000 */
[----:B---3--:R-:W-:Y:S01]  /*0880*/  FMUL.FTZ R21, R7, R7 ;  /* 0x0000000707157220 */ /* 0x008fe20000410000 */
[----:B0-----:R-:W-:-:S03]  /*0890*/  FADD.FTZ R18, R6, R7 ;  /* 0x0000000706127221 */ /* 0x001fc60000010000 */
[----:B------:R-:W-:Y:S01]  /*08a0*/  FFMA.FTZ R21, R6, R6, R21 ;  /* 0x0000000606157223 */ /* 0x000fe20000010015 */
[----:B----4-:R-:W-:Y:S01]  /*08b0*/  FMUL.FTZ R23, R9, R9 ;  /* 0x0000000909177220 */ /* 0x010fe20000410000 */
[C---:B------:R-:W-:Y:S01]  /*08c0*/  FADD.FTZ R19, R8.reuse, R9 ;  /* 0x0000000908137221 */ /* 0x040fe20000010000 */
[----:B------:R-:W-:Y:S01]  /*08d0*/  FADD.FTZ R18, RZ, R18 ;  /* 0x00000012ff127221 */ /* 0x000fe20000010000 */
[----:B------:R-:W-:Y:S01]  /*08e0*/  FADD.FTZ R21, RZ, R21 ;  /* 0x00000015ff157221 */ /* 0x000fe20000010000 */
[----:B------:R-:W-:Y:S01]  /*08f0*/  FFMA.FTZ R20, R8, R8, R23 ;  /* 0x0000000808147223 */ /* 0x000fe20000010017 */
[----:B--2---:R-:W-:Y:S01]  /*0900*/  FMUL.FTZ R23, R11, R11 ;  /* 0x0000000b0b177220 */ /* 0x004fe20000410000 */
[----:B------:R-:W-:Y:S01]  /*0910*/  FADD.FTZ R18, R18, R19 ;  /* 0x0000001312127221 */ /* 0x000fe20000010000 */
[C---:B------:R-:W-:Y:S01]  /*0920*/  FADD.FTZ R17, R10.reuse, R11 ;  /* 0x0000000b0a117221 */ /* 0x040fe20000010000 */
[----:B------:R-:W-:Y:S01]  /*0930*/  FADD.FTZ R20, R21, R20 ;  /* 0x0000001415147221 */ /* 0x000fe20000010000 */
[----:B------:R-:W-:Y:S01]  /*0940*/  FFMA.FTZ R23, R10, R10, R23 ;  /* 0x0000000a0a177223 */ /* 0x000fe20000010017 */
[----:B-----5:R-:W-:Y:S01]  /*0950*/  FMUL.FTZ R19, R13, R13 ;  /* 0x0000000d0d137220 */ /* 0x020fe20000410000 */
[----:B------:R-:W-:-:S02]  /*0960*/  FADD.FTZ R17, R18, R17 ;  /* 0x0000001112117221 */ /* 0x000fc40000010000 */
[----:B------:R-:W-:Y:S01]  /*0970*/  FADD.FTZ R20, R20, R23 ;  /* 0x0000001714147221 */ /* 0x000fe20000010000 */
[C---:B------:R-:W-:Y:S01]  /*0980*/  FADD.FTZ R16, R12.reuse, R13 ;  /* 0x0000000d0c107221 */ /* 0x040fe20000010000 */
[----:B------:R-:W-:-:S03]  /*0990*/  FFMA.FTZ R19, R12, R12, R19 ;  /* 0x0000000c0c137223 */ /* 0x000fc60000010013 */
        /* <DEDUP_REMOVED lines=43> */
[----:B------:R-:W-:Y:S02]  /*0c50*/  FADD.FTZ R28, R16, R29 ;  /* 0x0000001d101c7221 */ /* 0x000fe40000010000 */
[----:B------:R-:W1:Y:S01]  /*0c60*/  LDS.128 R16, [UR5+0x60] ;  /* 0x00006005ff107984 */ /* 0x000e620008000c00 */
[----:B------:R-:W-:Y:S01]  /*0c70*/  FADD.FTZ R45, R45, R30 ;  /* 0x0000001e2d2d7221 */ /* 0x000fe20000010000 */
[----:B------:R-:W-:-:S03]  /*0c80*/  FADD.FTZ R28, R28, R31 ;  /* 0x0000001f1c1c7221 */ /* 0x000fc60000010000 */
[----:B---3--:R-:W-:Y:S01]  /*0c90*/  FADD.FTZ R45, R45, R20 ;  /* 0x000000142d2d7221 */ /* 0x008fe20000010000 */
[----:B------:R-:W-:Y:S02]  /*0ca0*/  FADD.FTZ R20, R28, R21 ;  /* 0x000000151c147221 */ /* 0x000fe40000010000 */
[----:B------:R-:W2:Y:S01]  /*0cb0*/  LDS.128 R28, [UR5+0x70] ;  /* 0x00007005ff1c7984 */ /* 0x000ea20008000c00 */
[----:B------:R-:W-:Y:S01]  /*0cc0*/  FADD.FTZ R45, R45, R22 ;  /* 0x000000162d2d7221 */ /* 0x000fe20000010000 */
[----:B------:R-:W-:-:S04]  /*0cd0*/  FADD.FTZ R20, R20, R23 ;  /* 0x0000001714147221 */ /* 0x000fc80000010000 */
        /* <DEDUP_REMOVED lines=8> */
[----:B------:R-:W-:Y:S02]  /*0d60*/  FADD.FTZ R45, R45, R18 ;  /* 0x000000122d2d7221 */ /* 0x000fe40000010000 */
[----:B------:R-:W1:Y:S02]  /*0d70*/  LDS.128 R16, [UR5+0x90] ;  /* 0x00009005ff107984 */ /* 0x000e640008000c00 */
[----:B--2---:R-:W-:Y:S01]  /*0d80*/  FADD.FTZ R45, R45, R28 ;  /* 0x0000001c2d2d7221 */ /* 0x004fe20000010000 */
[----:B------:R-:W-:Y:S02]  /*0d90*/  FADD.FTZ R28, R24, R29 ;  /* 0x0000001d181c7221 */ /* 0x000fe40000010000 */
[----:B------:R-:W2:Y:S01]  /*0da0*/  LDS.128 R24, [UR5+0xa0] ;  /* 0x0000a005ff187984 */ /* 0x000ea20008000c00 */
[----:B------:R-:W-:Y:S01]  /*0db0*/  FADD.FTZ R45, R45, R30 ;  /* 0x0000001e2d2d7221 */ /* 0x000fe20000010000 */
[----:B------:R-:W-:-:S02]  /*0dc0*/  FADD.FTZ R30, R28, R31 ;  /* 0x0000001f1c1e7221 */ /* 0x000fc40000010000 */
        /* <DEDUP_REMOVED lines=15> */
.L_x_2043:
[----:B------:R-:W-:Y:S05]  /*0ec0*/  BSYNC B0 ;  /* 0x0000000000007941 */ /* 0x000fea0003800000 */
.L_x_2042:
        /* <DEDUP_REMOVED lines=30> */
.L_x_2046:
[----:B-1----:R-:W2:Y:S04]  /*10b0*/  LDG.E.STRONG.GPU R18, desc[UR8][R16.64] ;  /* 0x0000000810127981 */ /* 0x002ea8000c1ef900 */
[----:B--2---:R-:W-:Y:S01]  /*10c0*/  CCTL.IVALL ;  /* 0x00000000ff00798f */ /* 0x004fe20002000000 */
[----:B------:R-:W-:Y:S05]  /*10d0*/  YIELD ;  /* 0x0000000000007946 */ /* 0x000fea0003800000 */
[----:B------:R-:W-:-:S13]  /*10e0*/  ISETP.NE.AND P1, PT, R18, R45, PT ;  /* 0x0000002d1200720c */ /* 0x000fda0003f25270 */
[----:B------:R-:W-:Y:S05]  /*10f0*/  @P1 BRA `(.L_x_2046) ;  /* 0xfffffffc00ec1947 */ /* 0x000fea000383ffff */
.L_x_2045:
        /* <DEDUP_REMOVED lines=11> */
.L_x_2048:
[C---:B-1----:R-:W-:Y:S02]  /*11b0*/  IADD3 R21, R26.reuse, 0x1, RZ ;  /* 0x000000011a157810 */ /* 0x042fe40007ffe0ff */
        /* <DEDUP_REMOVED lines=12> */
[----:B------:R-:W-:Y:S02]  /*1280*/  @!P1 IMAD R22, R22, R27, RZ ;  /* 0x0000001b16169224 */ /* 0x000fe400078e02ff */
        /* <DEDUP_REMOVED lines=49> */
.L_x_2047:
        /* <DEDUP_REMOVED lines=19> */
.L_x_2050:
[----:B------:R-:W-:Y:S05]  /*16d0*/  BSYNC B0 ;  /* 0x0000000000007941 */ /* 0x000fea0003800000 */
.L_x_2049:
        /* <DEDUP_REMOVED lines=32> */
.L_x_2044:
[----:B------:R-:W-:Y:S01]  /*18e0*/  ULDC.64 UR12, c[0x0][0x218] ;  /* 0x00008600000c7ab9 */ /* 0x000fe20000000a00 */
[----:B------:R-:W-:Y:S01]  /*18f0*/  LOP3.LUT P1, RZ, R4, UR7, RZ, 0xfc, !PT ;  /* 0x0000000704ff7c12 */ /* 0x000fe2000f82fcff */
[----:B------:R-:W2:Y:S01]  /*1900*/  S2UR UR6, SR_CgaCtaId ;  /* 0x00000000000679c3 */ /* 0x000ea20000008800 */
[----:B------:R-:W-:Y:S01]  /*1910*/  ISETP.EQ.U32.AND P2, PT, RZ, UR12, PT ;  /* 0x0000000cff007c0c */ /* 0x000fe2000bf42070 */
[----:B------:R-:W-:Y:S01]  /*1920*/  UMOV UR5, 0x400 ;  /* 0x0000040000057882 */ /* 0x000fe20000000000 */
[----:B-1----:R-:W-:Y:S02]  /*1930*/  IADD3 R31, R39, R0, RZ ;  /* 0x00000000271f7210 */ /* 0x002fe40007ffe0ff */
[----:B------:R-:W-:Y:S01]  /*1940*/  ISETP.EQ.OR.EX P1, PT, RZ, UR13, P1, P2 ;  /* 0x0000000dff007c0c */ /* 0x000fe20008f22720 */
[----:B------:R-:W-:Y:S02]  /*1950*/  ULDC.64 UR12, c[0x0][0x278] ;  /* 0x00009e00000c7ab9 */ /* 0x000fe40000000a00 */
[----:B------:R-:W1:Y:S08]  /*1960*/  LDC.64 R18, c[0x0][0x228] ;  /* 0x00008a00ff127b82 */ /* 0x000e700000000a00 */
        /* <DEDUP_REMOVED lines=12> */
[----:B------:R1:W2:Y:S04]  /*1a30*/  LDG.E.64 R16, desc[UR8][R28.64] ;  /* 0x000000081c107981 */ /* 0x0002a8000c1e1b00 */
[----:B------:R-:W2:Y:S01]  /*1a40*/  LDG.E.64 R18, desc[UR8][R18.64] ;  /* 0x0000000812127981 */ /* 0x000ea2000c1e1b00 */
[----:B------:R-:W-:-:S02]  /*1a50*/  ISETP.NE.AND P4, PT, RZ, UR10, PT ;  /* 0x0000000aff007c0c */ /* 0x000fc4000bf85270 */
[----:B------:R-:W-:Y:S01]  /*1a60*/  ISETP.GE.U32.AND P2, PT, R35, UR12, PT ;  /* 0x0000000c23007c0c */ /* 0x000fe2000bf46070 */
[----:B------:R-:W3:Y:S01]  /*1a70*/  LDS.64 R20, [UR5+0xc0] ;  /* 0x0000c005ff147984 */ /* 0x000ee20008000a00 */
[----:B------:R-:W-:Y:S02]  /*1a80*/  ISETP.GE.U32.AND P3, PT, R34, UR12, PT ;  /* 0x0000000c22007c0c */ /* 0x000fe4000bf66070 */
[----:B------:R-:W-:Y:S02]  /*1a90*/  ISETP.GE.AND.EX P2, PT, R3, UR13, PT, P2 ;  /* 0x0000000d03007c0c */ /* 0x000fe4000bf46320 */
[----:B------:R-:W-:Y:S02]  /*1aa0*/  ISETP.GE.AND.EX P3, PT, R5, UR13, PT, P3 ;  /* 0x0000000d05007c0c */ /* 0x000fe4000bf66330 */
[C---:B------:R-:W-:Y:S02]  /*1ab0*/  ISETP.GT.U32.OR P2, PT, R4.reuse, 0x27f, P2 ;  /* 0x0000027f0400780c */ /* 0x040fe40001744470 */
[----:B------:R-:W-:Y:S01]  /*1ac0*/  ISETP.GT.U32.OR P3, PT, R4, 0x27f, P3 ;  /* 0x0000027f0400780c */ /* 0x000fe20001f64470 */
[----:B---3--:R-:W-:-:S04]  /*1ad0*/  FMUL.FTZ R20, R20, UR6 ;  /* 0x0000000614147c20 */ /* 0x008fc80008410000 */
[C---:B------:R-:W-:Y:S01]  /*1ae0*/  FMUL.FTZ R0, R20.reuse, R20 ;  /* 0x0000001414007220 */ /* 0x040fe20000410000 */
[C---:B------:R-:W-:Y:S01]  /*1af0*/  FADD.FTZ R23, -R20.reuse, R6 ;  /* 0x0000000614177221 */ /* 0x040fe20000010100 */
[C---:B------:R-:W-:Y:S01]  /*1b00*/  FADD.FTZ R7, -R20.reuse, R7 ;  /* 0x0000000714077221 */ /* 0x040fe20000010100 */
[C---:B0-----:R-:W-:Y:S01]  /*1b10*/  FADD.FTZ R25, -R20.reuse, R8 ;  /* 0x0000000814197221 */ /* 0x041fe20000010100 */
[----:B------:R-:W-:Y:S01]  /*1b20*/  FFMA.FTZ R0, R21, UR6, -R0 ;  /* 0x0000000615007c23 */ /* 0x000fe20008010800 */
[C---:B------:R-:W-:Y:S01]  /*1b30*/  FADD.FTZ R9, -R20.reuse, R9 ;  /* 0x0000000914097221 */ /* 0x040fe20000010100 */
[C---:B------:R-:W-:Y:S01]  /*1b40*/  FADD.FTZ R27, -R20.reuse, R10 ;  /* 0x0000000a141b7221 */ /* 0x040fe20000010100 */
[C---:B------:R-:W-:Y:S01]  /*1b50*/  FADD.FTZ R11, -R20.reuse, R11 ;  /* 0x0000000b140b7221 */ /* 0x040fe20000010100 */
[----:B-1----:R-:W-:Y:S01]  /*1b60*/  FADD.FTZ R29, -R20, R12 ;  /* 0x0000000c141d7221 */ /* 0x002fe20000010100 */
[----:B------:R-:W-:Y:S01]  /*1b70*/  FSETP.GTU.FTZ.AND P1, PT, R0, RZ, PT ;  /* 0x000000ff0000720b */ /* 0x000fe20003f3c000 */
[----:B------:R-:W-:-:S12]  /*1b80*/  FADD.FTZ R13, -R20, R13 ;  /* 0x0000000d140d7221 */ /* 0x000fd80000010100 */
        /* <DEDUP_REMOVED lines=15> */
[C-C-:B--2---:R-:W-:Y:S01]  /*1c80*/  FFMA.FTZ R12, R16.reuse, R23, R18.reuse ;  /* 0x00000017100c7223 */ /* 0x144fe20000010012 */
        /* <DEDUP_REMOVED lines=18> */
.L_x_2051:
[----:B------:R-:W-:Y:S04]  /*1db0*/  BSSY B0, `(.L_x_2052) ;  /* 0x000000d000007945 */ /* 0x000fe80003800000 */
[----:B------:R-:W-:Y:S05]  /*1dc0*/  @!P0 BRA `(.L_x_2053) ;  /* 0x00000000002c8947 */ /* 0x000fea0003800000 */
        /* <DEDUP_REMOVED lines=8> */
[----:B------:R-:W-:-:S04]  /*1e50*/  IADD3 R19, R17, R19, RZ ;  /* 0x0000001311137210 */ /* 0x000fc80007ffe0ff */
[----:B------:R-:W-:-:S05]  /*1e60*/  LEA.HI.X R19, R16, UR13, R19, 0x2, P5 ;  /* 0x0000000d10137c11 */ /* 0x000fca000a8f1413 */
[----:B------:R0:W-:Y:S02]  /*1e70*/  STG.E.64 desc[UR8][R18.64], R12 ;  /* 0x0000000c12007986 */ /* 0x0001e4000c101b08 */
.L_x_2053:
[----:B------:R-:W-:Y:S05]  /*1e80*/  BSYNC B0 ;  /* 0x0000000000007941 */ /* 0x000fea0003800000 */
.L_x_2052:
[----:B------:R-:W-:Y:S05]  /*1e90*/  @!P4 BRA `(.L_x_2054) ;  /* 0x000000000028c947 */ /* 0x000fea0003800000 */
        /* <DEDUP_REMOVED lines=10> */
.L_x_2054:
[----:B------:R-:W-:Y:S04]  /*1f40*/  BSSY B0, `(.L_x_2055) ;  /* 0x000000d000007945 */ /* 0x000fe80003800000 */
[----:B------:R-:W-:Y:S05]  /*1f50*/  @P1 BRA `(.L_x_2056) ;  /* 0x00000000002c1947 */ /* 0x000fea0003800000 */
[----:B------:R-:W-:Y:S01]  /*1f60*/  ULDC.64 UR12, c[0x0][0x270] ;  /* 0x00009c00000c7ab9 */ /* 0x000fe20000000a00 */
[----:B0-----:R-:W-:Y:S01]  /*1f70*/  MOV R12, R40 ;  /* 0x00000028000c7202 */ /* 0x001fe20000000f00 */
        /* <DEDUP_REMOVED lines=9> */
.L_x_2056:
[----:B------:R-:W-:Y:S05]  /*2010*/  BSYNC B0 ;  /* 0x0000000000007941 */ /* 0x000fea0003800000 */
.L_x_2055:
[----:B------:R-:W-:Y:S05]  /*2020*/  @!P4 BRA `(.L_x_2057) ;  /* 0x000000000028c947 */ /* 0x000fea0003800000 */
[----:B------:R-:W-:Y:S01]  /*2030*/  FMUL.FTZ R0, R8, -1.4426950216293334961 ;  /* 0xbfb8aa3b08007820 */ /* 0x000fe20000410000 */
[----:B0-----:R-:W-:-:S05]  /*2040*/  FMUL.FTZ R12, R9, -1.4426950216293334961 ;  /* 0xbfb8aa3b090c7820 */ /* 0x001fca0000410000 */
        /* <DEDUP_REMOVED lines=8> */
.L_x_2057:
[----:B------:R-:W-:Y:S04]  /*20d0*/  BSSY B0, `(.L_x_2058) ;  /* 0x000000d000007945 */ /* 0x000fe80003800000 */
[----:B------:R-:W-:Y:S05]  /*20e0*/  @P2 BRA `(.L_x_2059) ;  /* 0x00000000002c2947 */ /* 0x000fea0003800000 */
[----:B------:R-:W-:Y:S01]  /*20f0*/  ULDC.64 UR12, c[0x0][0x270] ;  /* 0x00009c00000c7ab9 */ /* 0x000fe20000000a00 */
[----:B-1----:R-:W-:Y:S01]  /*2100*/  MOV R6, R40 ;  /* 0x0000002800067202 */ /* 0x002fe20000000f00 */
[----:B------:R-:W-:Y:S01]  /*2110*/  IMAD R0, R3, UR12, RZ ;  /* 0x0000000c03007c24 */ /* 0x000fe2000f8e02ff */
[----:B------:R-:W-:-:S03]  /*2120*/  MOV R7, R43 ;  /* 0x0000002b00077202 */ /* 0x000fc60000000f00 */
[C---:B------:R-:W-:Y:S02]  /*2130*/  IMAD R3, R35.reuse, UR13, R0 ;  /* 0x0000000d23037c24 */ /* 0x040fe4000f8e0200 */
[----:B0-----:R-:W-:Y:S01]  /*2140*/  IMAD.WIDE.U32 R12, R35, UR12, R6 ;  /* 0x0000000c230c7c25 */ /* 0x001fe2000f8e0006 */
[----:B------:R-:W-:Y:S02]  /*2150*/  ULDC.64 UR12, c[0x0][0x210] ;  /* 0x00008400000c7ab9 */ /* 0x000fe40000000a00 */
[----:B------:R-:W-:Y:S02]  /*2160*/  LEA R6, P1, R12, UR12, 0x2 ;  /* 0x0000000c0c067c11 */ /* 0x000fe4000f8210ff */
[----:B------:R-:W-:-:S04]  /*2170*/  IADD3 R3, R13, R3, RZ ;  /* 0x000000030d037210 */ /* 0x000fc80007ffe0ff */
[----:B------:R-:W-:-:S05]  /*2180*/  LEA.HI.X R7, R12, UR13, R3, 0x2, P1 ;  /* 0x0000000d0c077c11 */ /* 0x000fca00088f1403 */
[----:B------:R2:W-:Y:S02]  /*2190*/  STG.E.64 desc[UR8][R6.64], R8 ;  /* 0x0000000806007986 */ /* 0x0005e4000c101b08 */
.L_x_2059:
[----:B------:R-:W-:Y:S05]  /*21a0*/  BSYNC B0 ;  /* 0x0000000000007941 */ /* 0x000fea0003800000 */
.L_x_2058:
[----:B------:R-:W-:Y:S05]  /*21b0*/  @!P4 BRA `(.L_x_2060) ;  /* 0x000000000028c947 */ /* 0x000fea0003800000 */
[----:B------:R-:W-:Y:S01]  /*21c0*/  FMUL.FTZ R0, R10, -1.4426950216293334961 ;  /* 0xbfb8aa3b0a007820 */ /* 0x000fe20000410000 */
[----:B-12---:R-:W-:-:S05]  /*21d0*/  FMUL.FTZ R6, R11, -1.4426950216293334961 ;  /* 0xbfb8aa3b0b067820 */ /* 0x006fca0000410000 */
        /* <DEDUP_REMOVED lines=8> */
.L_x_2060:
[----:B------:R-:W-:Y:S04]  /*2260*/  BSSY B0, `(.L_x_2061) ;  /* 0x000000c000007945 */ /* 0x000fe80003800000 */
[----:B------:R-:W-:Y:S05]  /*2270*/  @P3 BRA `(.L_x_2062) ;  /* 0x0000000000283947 */ /* 0x000fea0003800000 */
[----:B------:R-:W-:Y:S01]  /*2280*/  ULDC.64 UR12, c[0x0][0x270] ;  /* 0x00009c00000c7ab9 */ /* 0x000fe20000000a00 */
[----:B------:R-:W-:Y:S01]  /*2290*/  MOV R41, R43 ;  /* 0x0000002b00297202 */ /* 0x000fe20000000f00 */
[----:B------:R-:W-:Y:S02]  /*22a0*/  IMAD R5, R5, UR12, RZ ;  /* 0x0000000c05057c24 */ /* 0x000fe4000f8e02ff */
[----:B------:R-:W-:-:S04]  /*22b0*/  IMAD.WIDE.U32 R40, R34, UR12, R40 ;  /* 0x0000000c22287c25 */ /* 0x000fc8000f8e0028 */
[----:B------:R-:W-:Y:S01]  /*22c0*/  IMAD R5, R34, UR13, R5 ;  /* 0x0000000d22057c24 */ /* 0x000fe2000f8e0205 */
[----:B------:R-:W-:Y:S02]  /*22d0*/  ULDC.64 UR12, c[0x0][0x210] ;  /* 0x00008400000c7ab9 */ /* 0x000fe40000000a00 */
[----:B-12---:R-:W-:Y:S02]  /*22e0*/  LEA R6, P1, R40, UR12, 0x2 ;  /* 0x0000000c28067c11 */ /* 0x006fe4000f8210ff */
[----:B------:R-:W-:-:S04]  /*22f0*/  IADD3 R5, R41, R5, RZ ;  /* 0x0000000529057210 */ /* 0x000fc80007ffe0ff */
[----:B------:R-:W-:-:S05]  /*2300*/  LEA.HI.X R7, R40, UR13, R5, 0x2, P1 ;  /* 0x0000000d28077c11 */ /* 0x000fca00088f1405 */
[----:B------:R3:W-:Y:S02]  /*2310*/  STG.E.64 desc[UR8][R6.64], R10 ;  /* 0x0000000a06007986 */ /* 0x0007e4000c101b08 */
.L_x_2062:
[----:B------:R-:W-:Y:S05]  /*2320*/  BSYNC B0 ;  /* 0x0000000000007941 */ /* 0x000fea0003800000 */
.L_x_2061:
[----:B------:R-:W4:Y:S01]  /*2330*/  LDC R3, c[0x0][0x10] ;  /* 0x00000400ff037b82 */ /* 0x000f220000000800 */
[----:B------:R-:W-:Y:S02]  /*2340*/  IADD3 R14, R14, 0x1, RZ ;  /* 0x000000010e0e7810 */ /* 0x000fe40007ffe0ff */
[----:B----4-:R-:W-:-:S04]  /*2350*/  IADD3 R38, R3, R38, RZ ;  /* 0x0000002603267210 */ /* 0x010fc80007ffe0ff */
[----:B------:R-:W-:-:S13]  /*2360*/  ISETP.GE.AND P1, PT, R38, UR4, PT ;  /* 0x0000000426007c0c */ /* 0x000fda000bf26270 */
[----:B------:R-:W-:Y:S05]  /*2370*/  @!P1 BRA `(.L_x_2063) ;  /* 0xffffffdc00a89947 */ /* 0x000fea000383ffff */
[----:B------:R-:W-:Y:S05]  /*2380*/  EXIT ;  /* 0x000000000000794d */ /* 0x000fea0003800000 */
.L_x_2064:
        /* <DEDUP_REMOVED lines=15> */
.L_x_2341:


//--------------------- .text._Z35group_norm_nhwc_fwd_one_pass_kernelI11Fp32IOFp32WLi512ELi20ELi640EEv26Group_norm_nhwc_fwd_params --------------------------
	.section	.text._Z35group_norm_nhwc_fwd_one_pass_kernelI11Fp32IOFp32WLi512ELi20ELi640EEv26Group_norm_nhwc_fwd_params,"ax",@progbits
	.align	128
        .global         _Z35group_norm_nhwc_fwd_one_pass_kernelI11Fp32IOFp32WLi512ELi20ELi640EEv26Group_norm_nhwc_fwd_params
        .type           _Z35group_norm_nhwc_fwd_one_pass_kernelI11Fp32IOFp32WLi512ELi20ELi640EEv26Group_norm_nhwc_fwd_params,@function
        .size           _Z35group_norm_nhwc_fwd_one_pass_kernelI11Fp32IOFp32WLi512ELi20ELi640EEv26Group_norm_nhwc_fwd_params,(.L_x_2342 - _Z35group_norm_nhwc_fwd_one_pass_kernelI11Fp32IOFp32WLi512ELi20ELi640EEv26Group_norm_nhwc_fwd_params)
        .other          _Z35group_norm_nhwc_fwd_one_pass_kernelI11Fp32IOFp32WLi512ELi20ELi640EEv26Group_norm_nhwc_fwd_params,@"STO_CUDA_ENTRY STV_DEFAULT"
_Z35group_norm_nhwc_fwd_one_pass_kernelI11Fp32IOFp32WLi512ELi20ELi640EEv26Group_norm_nhwc_fwd_params:
.text._Z35group_norm_nhwc_fwd_one_pass_kernelI11Fp32IOFp32WLi512ELi20ELi640EEv26Group_norm_nhwc_fwd_params:
        /* <DEDUP_REMOVED lines=8> */
[----:B------:R-:W1:Y:S01]  /*0080*/  S2UR UR7, SR_CTAID.X ;  /* 0x00000000000779c3 */ /* 0x000e620000002500 */
[----:B------:R-:W-:Y:S01]  /*0090*/  ULDC.64 UR8, c[0x0][0x278] ;  /* 0x00009e0000087ab9 */ /* 0x000fe20000000a00 */
[----:B------:R-:W-:Y:S01]  /*00a0*/  HFMA2.MMA R32, -RZ, RZ, 0, 0 ;  /* 0x00000000ff207435 */ /* 0x000fe200000001ff */
[----:B------:R-:W-:-:S05]  /*00b0*/  ULDC.U8 UR10, c[0x0][0x28c] ;  /* 0x0000a300000a7ab9 */ /* 0x000fca0000000000 */
[----:B------:R-:W1:Y:S01]  /*00c0*/  LDC R0, c[0x0][0x294] ;  /* 0x0000a500ff007b82 */ /* 0x000e620000000800 */
[----:B0-----:R-:W-:-:S05]  /*00d0*/  IMAD.WIDE.U32 R2, R30, -0x33333333, RZ ;  /* 0xcccccccd1e027825 */ /* 0x001fca00078e00ff */
[----:B------:R-:W-:-:S05]  /*00e0*/  SHF.R.U32.HI R3, RZ, 0x3, R3 ;  /* 0x00000003ff037819 */ /* 0x000fca0000011603 */
[----:B-1----:R-:W-:Y:S02]  /*00f0*/  IMAD R37, R0, UR7, R3 ;  /* 0x0000000700257c24 */ /* 0x002fe4000f8e0203 */
[----:B------:R-:W-:-:S03]  /*0100*/  IMAD R39, R3, -0xa, R30 ;  /* 0xfffffff603277824 */ /* 0x000fc600078e021e */
[----:B------:R-:W-:Y:S02]  /*0110*/  ISETP.GE.U32.AND P0, PT, R37, UR8, PT ;  /* 0x0000000825007c0c */ /* 0x000fe4000bf06070 */
[----:B------:R-:W-:Y:S02]  /*0120*/  SHF.R.S32.HI R35, RZ, 0x1f, R37 ;  /* 0x0000001fff237819 */ /* 0x000fe40000011425 */
[----:B------:R-:W-:Y:S02]  /*0130*/  SHF.L.U32 R39, R39, 0x1, RZ ;  /* 0x0000000127277819 */ /* 0x000fe400000006ff */
[----:B------:R-:W-:Y:S01]  /*0140*/  ISETP.GE.AND.EX P0, PT, R35, UR9, PT, P0 ;  /* 0x0000000923007c0c */ /* 0x000fe2000bf06300 */
[----:B------:R-:W-:Y:S01]  /*0150*/  ULDC.64 UR8, c[0x0][0x208] ;  /* 0x0000820000087ab9 */ /* 0x000fe20000000a00 */
[----:B------:R-:W-:Y:S02]  /*0160*/  IADD3 R36, R37, 0x40, RZ ;  /* 0x0000004025247810 */ /* 0x000fe40007ffe0ff */
[----:B------:R-:W-:-:S02]  /*0170*/  ISETP.LT.U32.AND P0, PT, R30, 0x280, !P0 ;  /* 0x000002801e00780c */ /* 0x000fc40004701070 */
[----:B------:R-:W-:-:S11]  /*0180*/  IADD3 R34, R37, 0x80, RZ ;  /* 0x0000008025227810 */ /* 0x000fd60007ffe0ff */
.L_x_2098:
[----:B-1----:R-:W0:Y:S01]  /*0190*/  LDC R9, c[0x0][0x288] ;  /* 0x0000a200ff097b82 */ /* 0x002e220000000800 */
[C---:B------:R-:W-:Y:S01]  /*01a0*/  IADD3 R31, R37.reuse, 0x180, RZ ;  /* 0x00000180251f7810 */ /* 0x040fe20007ffe0ff */
[----:B------:R-:W-:Y:S01]  /*01b0*/  ULDC.64 UR14, c[0x0][0x278] ;  /* 0x00009e00000e7ab9 */ /* 0x000fe20000000a00 */
[C---:B------:R-:W-:Y:S01]  /*01c0*/  IADD3 R22, R37.reuse, 0xc0, RZ ;  /* 0x000000c025167810 */ /* 0x040fe20007ffe0ff */
[----:B------:R-:W-:Y:S01]  /*01d0*/  ULDC.64 UR12, c[0x0][0x280] ;  /* 0x0000a000000c7ab9 */ /* 0x000fe20000000a00 */
[----:B------:R-:W-:Y:S02]  /*01e0*/  IADD3 R23, R37, 0x100, RZ ;  /* 0x0000010025177810 */ /* 0x000fe40007ffe0ff */
[----:B------:R-:W-:Y:S01]  /*01f0*/  ISETP.GE.U32.AND P4, PT, R22, UR14, PT ;  /* 0x0000000e16007c0c */ /* 0x000fe2000bf86070 */
[----:B------:R-:W1:Y:S01]  /*0200*/  @P0 LDC.64 R12, c[0x0][0x220] ;  /* 0x00008800ff0c0b82 */ /* 0x000e620000000a00 */
[----:B------:R-:W-:Y:S02]  /*0210*/  SHF.R.S32.HI R25, RZ, 0x1f, R22 ;  /* 0x0000001fff197819 */ /* 0x000fe40000011416 */
[----:B------:R-:W-:-:S02]  /*0220*/  SHF.R.S32.HI R15, RZ, 0x1f, R39 ;  /* 0x0000001fff0f7819 */ /* 0x000fc40000011427 */
[----:B------:R-:W-:Y:S02]  /*0230*/  ISETP.GE.AND.EX P4, PT, R25, UR15, PT, P4 ;  /* 0x0000000f19007c0c */ /* 0x000fe4000bf86340 */
[----:B------:R-:W-:Y:S02]  /*0240*/  SHF.R.S32.HI R33, RZ, 0x1f, R36 ;  /* 0x0000001fff217819 */ /* 0x000fe40000011424 */
[----:B------:R-:W-:Y:S02]  /*0250*/  ISETP.GT.U32.OR P4, PT, R30, 0x27f, P4 ;  /* 0x0000027f1e00780c */ /* 0x000fe40002784470 */
[----:B------:R-:W-:Y:S02]  /*0260*/  ISETP.GE.U32.AND P6, PT, R36, UR14, PT ;  /* 0x0000000e24007c0c */ /* 0x000fe4000bfc6070 */
[----:B------:R-:W-:Y:S02]  /*0270*/  SHF.R.S32.HI R19, RZ, 0x1f, R31 ;  /* 0x0000001fff137819 */ /* 0x000fe4000001141f */
[----:B------:R-:W-:-:S02]  /*0280*/  ISETP.GE.AND.EX P6, PT, R33, UR15, PT, P6 ;  /* 0x0000000f21007c0c */ /* 0x000fc4000bfc6360 */
[----:B0-2---:R-:W-:Y:S02]  /*0290*/  IABS R5, R9 ;  /* 0x0000000900057213 */ /* 0x005fe40000000000 */
[----:B------:R-:W-:Y:S02]  /*02a0*/  ISETP.GT.U32.OR P6, PT, R30, 0x27f, P6 ;  /* 0x0000027f1e00780c */ /* 0x000fe400037c4470 */
[----:B------:R-:W0:Y:S01]  /*02b0*/  I2F.RP R0, R5 ;  /* 0x0000000500007306 */ /* 0x000e220000209400 */
[----:B------:R-:W2:Y:S07]  /*02c0*/  @!P4 LDC.64 R20, c[0x0][0x220] ;  /* 0x00008800ff14cb82 */ /* 0x000eae0000000a00 */
        /* <DEDUP_REMOVED lines=8> */
[----:B------:R-:W-:-:S05]  /*0350*/  IADD3 R2, R37, 0x140, RZ ;  /* 0x0000014025027810 */ /* 0x000fca0007ffe0ff */
        /* <DEDUP_REMOVED lines=17> */
[----:B------:R-:W-:-:S02]  /*0470*/  ISETP.GT.U32.OR P1, PT, R30, 0x27f, P1 ;  /* 0x0000027f1e00780c */ /* 0x000fc40000f24470 */
[----:B------:R-:W-:Y:S02]  /*0480*/  @!P2 LOP3.LUT R11, RZ, R9, RZ, 0x33, !PT ;  /* 0x00000009ff0ba212 */ /* 0x000fe400078e33ff */
[----:B------:R-:W-:Y:S02]  /*0490*/  ISETP.GE.U32.AND P3, PT, R23, UR14, PT ;  /* 0x0000000e17007c0c */ /* 0x000fe4000bf66070 */
[----:B------:R-:W-:-:S05]  /*04a0*/  IADD3 R3, -R11, RZ, RZ ;  /* 0x000000ff0b037210 */ /* 0x000fca0007ffe1ff */
[----:B------:R-:W-:Y:S01]  /*04b0*/  IMAD R0, R9, R3, R38 ;  /* 0x0000000309007224 */ /* 0x000fe200078e0226 */
[----:B------:R-:W-:Y:S01]  /*04c0*/  SHF.R.S32.HI R9, RZ, 0x1f, R23 ;  /* 0x0000001fff097819 */ /* 0x000fe20000011417 */
[----:B------:R-:W3:Y:S01]  /*04d0*/  @!P1 LDC.64 R6, c[0x0][0x270] ;  /* 0x00009c00ff069b82 */ /* 0x000ee20000000a00 */
[----:B------:R-:W-:Y:S01]  /*04e0*/  SHF.R.S32.HI R3, RZ, 0x1f, R11 ;  /* 0x0000001fff037819 */ /* 0x000fe2000001140b */
[----:B------:R-:W-:Y:S01]  /*04f0*/  IMAD R0, R0, 0x14, RZ ;  /* 0x0000001400007824 */ /* 0x000fe200078e02ff */
[----:B------:R-:W-:-:S03]  /*0500*/  ISETP.GE.AND.EX P3, PT, R9, UR15, PT, P3 ;  /* 0x0000000f09007c0c */ /* 0x000fc6000bf66330 */
[----:B------:R-:W-:Y:S01]  /*0510*/  IMAD R8, R3, UR12, RZ ;  /* 0x0000000c03087c24 */ /* 0x000fe2000f8e02ff */
[----:B------:R-:W-:Y:S01]  /*0520*/  IADD3 R40, P2, R39, R0, RZ ;  /* 0x0000000027287210 */ /* 0x000fe20007f5e0ff */
[----:B------:R-:W4:Y:S01]  /*0530*/  @!P1 LDC.64 R16, c[0x0][0x220] ;  /* 0x00008800ff109b82 */ /* 0x000f220000000a00 */
[----:B------:R-:W-:Y:S01]  /*0540*/  ISETP.GT.U32.OR P3, PT, R30, 0x27f, P3 ;  /* 0x0000027f1e00780c */ /* 0x000fe20001f64470 */
[----:B------:R-:W-:Y:S01]  /*0550*/  IMAD R43, R11, UR13, R8 ;  /* 0x0000000d0b2b7c24 */ /* 0x000fe2000f8e0208 */
[----:B------:R-:W-:Y:S01]  /*0560*/  LEA.HI.X.SX32 R41, R0, R15, 0x1, P2 ;  /* 0x0000000f00297211 */ /* 0x000fe200010f0eff */
[----:B0-----:R-:W-:Y:S01]  /*0570*/  @P0 IMAD R8, R35, R4, RZ ;  /* 0x0000000423080224 */ /* 0x001fe200078e02ff */
[----:B------:R-:W-:Y:S02]  /*0580*/  ISETP.GE.U32.AND P2, PT, R2, UR14, PT ;  /* 0x0000000e02007c0c */ /* 0x000fe4000bf46070 */
[----:B------:R-:W-:Y:S01]  /*0590*/  SHF.R.S32.HI R3, RZ, 0x1f, R2 ;  /* 0x0000001fff037819 */ /* 0x000fe20000011402 */
[----:B------:R-:W-:-:S02]  /*05a0*/  IMAD.WIDE.U32 R40, R11, UR12, R40 ;  /* 0x0000000c0b287c25 */ /* 0x000fc4000f8e0028 */
[----:B------:R-:W0:Y:S01]  /*05b0*/  @!P4 LDC.64 R10, c[0x0][0x270] ;  /* 0x00009c00ff0acb82 */ /* 0x000e220000000a00 */
[----:B------:R-:W-:Y:S01]  /*05c0*/  ISETP.GE.AND.EX P2, PT, R3, UR15, PT, P2 ;  /* 0x0000000f03007c0c */ /* 0x000fe2000bf46320 */
[----:B------:R-:W-:Y:S01]  /*05d0*/  @P0 IMAD R27, R37, R5, R8 ;  /* 0x00000005251b0224 */ /* 0x000fe200078e0208 */
[----:B------:R-:W-:Y:S02]  /*05e0*/  IADD3 R43, R41, R43, RZ ;  /* 0x0000002b292b7210 */ /* 0x000fe40007ffe0ff */
[----:B------:R-:W-:Y:S01]  /*05f0*/  @P0 MOV R42, R40 ;  /* 0x00000028002a0202 */ /* 0x000fe20000000f00 */
[----:B---3--:R-:W-:Y:S01]  /*0600*/  @!P1 IMAD R8, R19, R6, RZ ;  /* 0x0000000613089224 */ /* 0x008fe200078e02ff */
[----:B------:R-:W-:Y:S01]  /*0610*/  ISETP.GT.U32.OR P2, PT, R30, 0x27f, P2 ;  /* 0x0000027f1e00780c */ /* 0x000fe20001744470 */
[----:B------:R-:W3:Y:S01]  /*0620*/  @!P3 LDC.64 R14, c[0x0][0x270] ;  /* 0x00009c00ff0ebb82 */ /* 0x000ee20000000a00 */
[----:B------:R-:W-:Y:S01]  /*0630*/  @!P1 MOV R26, R40 ;  /* 0x00000028001a9202 */ /* 0x000fe20000000f00 */
[----:B------:R-:W-:Y:S01]  /*0640*/  @P0 IMAD.WIDE.U32 R18, R37, R4, R42 ;  /* 0x0000000425120225 */ /* 0x000fe200078e002a */
[----:B------:R-:W-:-:S03]  /*0650*/  @!P4 MOV R24, R40 ;  /* 0x000000280018c202 */ /* 0x000fc60000000f00 */
[----:B------:R-:W-:Y:S01]  /*0660*/  @!P1 IMAD R29, R31, R7, R8 ;  /* 0x000000071f1d9224 */ /* 0x000fe200078e0208 */
[----:B------:R-:W-:Y:S02]  /*0670*/  @P0 IADD3 R7, R19, R27, RZ ;  /* 0x0000001b13070210 */ /* 0x000fe40007ffe0ff */
[----:B------:R-:W-:Y:S02]  /*0680*/  @!P1 MOV R27, R43 ;  /* 0x0000002b001b9202 */ /* 0x000fe40000000f00 */
[C---:B-1----:R-:W-:Y:S01]  /*0690*/  @P0 LEA R12, P5, R18.reuse, R12, 0x2 ;  /* 0x0000000c120c0211 */ /* 0x042fe200078a10ff */
[----:B------:R-:W1:Y:S01]  /*06a0*/  @!P2 LDC.64 R4, c[0x0][0x270] ;  /* 0x00009c00ff04ab82 */ /* 0x000e620000000a00 */
[----:B------:R-:W-:Y:S02]  /*06b0*/  @!P1 IMAD.WIDE.U32 R26, R31, R6, R26 ;  /* 0x000000061f1a9225 */ /* 0x000fe400078e001a */
[----:B------:R-:W-:Y:S02]  /*06c0*/  @P0 LEA.HI.X R13, R18, R13, R7, 0x2, P5 ;  /* 0x0000000d120d0211 */ /* 0x000fe400028f1407 */
[----:B------:R-:W-:-:S02]  /*06d0*/  SHF.R.S32.HI R31, RZ, 0x1f, R34 ;  /* 0x0000001fff1f7819 */ /* 0x000fc40000011422 */
[----:B------:R-:W-:Y:S01]  /*06e0*/  @!P1 IADD3 R29, R27, R29, RZ ;  /* 0x0000001d1b1d9210 */ /* 0x000fe20007ffe0ff */
[----:B------:R-:W5:Y:S01]  /*06f0*/  @!P6 LDC.64 R6, c[0x0][0x270] ;  /* 0x00009c00ff06eb82 */ /* 0x000f620000000a00 */
[----:B0-----:R-:W-:Y:S01]  /*0700*/  @!P4 IMAD R27, R25, R10, RZ ;  /* 0x0000000a191bc224 */ /* 0x001fe200078e02ff */
[----:B------:R-:W-:Y:S02]  /*0710*/  @!P4 MOV R25, R43 ;  /* 0x0000002b0019c202 */ /* 0x000fe40000000f00 */
[----:B----4-:R-:W-:Y:S01]  /*0720*/  @!P1 LEA R16, P5, R26, R16, 0x2 ;  /* 0x000000101a109211 */ /* 0x010fe200078a10ff */
[C---:B------:R-:W-:Y:S01]  /*0730*/  @!P4 IMAD R27, R22.reuse, R11, R27 ;  /* 0x0000000b161bc224 */ /* 0x040fe200078e021b */
[----:B------:R-:W-:Y:S01]  /*0740*/  @!P3 MOV R11, R43 ;  /* 0x0000002b000bb202 */ /* 0x000fe20000000f00 */
[----:B------:R-:W-:Y:S01]  /*0750*/  @!P4 IMAD.WIDE.U32 R24, R22, R10, R24 ;  /* 0x0000000a1618c225 */ /* 0x000fe200078e0018 */
[----:B------:R-:W0:Y:S01]  /*0760*/  @!P3 LDC.64 R18, c[0x0][0x220] ;  /* 0x00008800ff12bb82 */ /* 0x000e220000000a00 */
[----:B------:R-:W-:-:S02]  /*0770*/  @!P1 LEA.HI.X R17, R26, R17, R29, 0x2, P5 ;  /* 0x000000111a119211 */ /* 0x000fc400028f141d */
[----:B---3--:R-:W-:Y:S01]  /*0780*/  @!P3 IMAD R26, R9, R14, RZ ;  /* 0x0000000e091ab224 */ /* 0x008fe200078e02ff */
[----:B------:R-:W-:Y:S02]  /*0790*/  @!P3 MOV R10, R40 ;  /* 0x00000028000ab202 */ /* 0x000fe40000000f00 */
[----:B------:R-:W-:Y:S01]  /*07a0*/  @!P4 IADD3 R27, R25, R27, RZ ;  /* 0x0000001b191bc210 */ /* 0x000fe20007ffe0ff */
[C---:B------:R-:W-:Y:S01]  /*07b0*/  @!P3 IMAD R29, R23.reuse, R15, R26 ;  /* 0x0000000f171db224 */ /* 0x040fe200078e021a */
[----:B------:R-:W3:Y:S01]  /*07c0*/  @!P2 LDC.64 R8, c[0x0][0x220] ;  /* 0x00008800ff08ab82 */ /* 0x000ee20000000a00 */
[----:B------:R-:W-:Y:S01]  /*07d0*/  @!P3 IMAD.WIDE.U32 R14, R23, R14, R10 ;  /* 0x0000000e170eb225 */ /* 0x000fe200078e000a */
[----:B------:R-:W-:Y:S02]  /*07e0*/  @!P2 MOV R22, R40 ;  /* 0x000000280016a202 */ /* 0x000fe40000000f00 */
[----:B------:R-:W-:Y:S01]  /*07f0*/  @!P2 MOV R23, R43 ;  /* 0x0000002b0017a202 */ /* 0x000fe20000000f00 */
[----:B-1----:R-:W-:Y:S01]  /*0800*/  @!P2 IMAD R25, R3, R4, RZ ;  /* 0x000000040319a224 */ /* 0x002fe200078e02ff */
[----:B--2---:R-:W-:-:S02]  /*0810*/  @!P4 LEA R20, P5, R24, R20, 0x2 ;  /* 0x000000141814c211 */ /* 0x004fc400078a10ff */
[----:B------:R-:W1:Y:S01]  /*0820*/  @!P6 LDC.64 R10, c[0x0][0x220] ;  /* 0x00008800ff0aeb82 */ /* 0x000e620000000a00 */
[----:B------:R-:W-:Y:S01]  /*0830*/  @!P2 IMAD R25, R2, R5, R25 ;  /* 0x000000050219a224 */ /* 0x000fe200078e0219 */
[----:B------:R-:W-:Y:S01]  /*0840*/  @!P4 LEA.HI.X R21, R24, R21, R27, 0x2, P5 ;  /* 0x000000151815c211 */ /* 0x000fe200028f141b */
[----:B-----5:R-:W-:Y:S01]  /*0850*/  @!P6 IMAD R5, R33, R6, RZ ;  /* 0x000000062105e224 */ /* 0x020fe200078e02ff */
[----:B------:R-:W-:Y:S01]  /*0860*/  @!P3 IADD3 R29, R15, R29, RZ ;  /* 0x0000001d0f1db210 */ /* 0x000fe20007ffe0ff */
[----:B------:R-:W-:Y:S01]  /*0870*/  @!P2 IMAD.WIDE.U32 R2, R2, R4, R22 ;  /* 0x000000040202a225 */ /* 0x000fe200078e0016 */
[----:B------:R-:W-:Y:S02]  /*0880*/  @!P6 MOV R4, R40 ;  /* 0x000000280004e202 */ /* 0x000fe40000000f00 */
[----:B0-----:R-:W-:Y:S01]  /*0890*/  @!P3 LEA R18, P5, R14, R18, 0x2 ;  /* 0x000000120e12b211 */ /* 0x001fe200078a10ff */
[----:B------:R-:W-:Y:S01]  /*08a0*/  @!P6 IMAD R7, R36, R7, R5 ;  /* 0x000000072407e224 */ /* 0x000fe200078e0205 */
[----:B------:R-:W-:-:S02]  /*08b0*/  @!P6 MOV R5, R43 ;  /* 0x0000002b0005e202 */ /* 0x000fc40000000f00 */
[----:B------:R-:W-:Y:S02]  /*08c0*/  @!P3 LEA.HI.X R19, R14, R19, R29, 0x2, P5 ;  /* 0x000000130e13b211 */ /* 0x000fe400028f141d */
[----:B------:R-:W-:Y:S01]  /*08d0*/  @!P2 IADD3 R25, R3, R25, RZ ;  /* 0x000000190319a210 */ /* 0x000fe20007ffe0ff */
[----:B------:R-:W-:Y:S01]  /*08e0*/  @!P6 IMAD.WIDE.U32 R4, R36, R6, R4 ;  /* 0x000000062404e225 */ /* 0x000fe200078e0004 */
[C---:B---3--:R-:W-:Y:S02]  /*08f0*/  @!P2 LEA R22, P5, R2.reuse, R8, 0x2 ;  /* 0x000000080216a211 */ /* 0x048fe400078a10ff */
[----:B------:R-:W-:Y:S02]  /*0900*/  MOV R3, RZ ;  /* 0x000000ff00037202 */ /* 0x000fe40000000f00 */
[----:B------:R-:W-:Y:S02]  /*0910*/  @!P2 LEA.HI.X R23, R2, R9, R25, 0x2, P5 ;  /* 0x000000090217a211 */ /* 0x000fe400028f1419 */
[----:B------:R-:W-:-:S02]  /*0920*/  @!P6 IADD3 R2, R5, R7, RZ ;  /* 0x000000070502e210 */ /* 0x000fc40007ffe0ff */
[----:B-1----:R-:W-:-:S04]  /*0930*/  @!P6 LEA R6, P5, R4, R10, 0x2 ;  /* 0x0000000a0406e211 */ /* 0x002fc800078a10ff */
[----:B------:R-:W-:Y:S02]  /*0940*/  @!P6 LEA.HI.X R7, R4, R11, R2, 0x2, P5 ;  /* 0x0000000b0407e211 */ /* 0x000fe400028f1402 */
[----:B------:R-:W-:-:S04]  /*0950*/  ISETP.GE.U32.AND P5, PT, R34, UR14, PT ;  /* 0x0000000e22007c0c */ /* 0x000fc8000bfa6070 */
[----:B------:R-:W-:-:S04]  /*0960*/  ISETP.GE.AND.EX P5, PT, R31, UR15, PT, P5 ;  /* 0x0000000f1f007c0c */ /* 0x000fc8000bfa6350 */
[----:B------:R-:W-:-:S13]  /*0970*/  ISETP.GT.U32.OR P5, PT, R30, 0x27f, P5 ;  /* 0x0000027f1e00780c */ /* 0x000fda0002fa4470 */
[----:B------:R-:W0:Y:S01]  /*0980*/  @!P5 LDC.64 R4, c[0x0][0x270] ;  /* 0x00009c00ff04db82 */ /* 0x000e220000000a00 */
[----:B------:R-:W-:Y:S02]  /*0990*/  @!P5 MOV R8, R40 ;  /* 0x000000280008d202 */ /* 0x000fe40000000f00 */
[----:B------:R-:W-:-:S05]  /*09a0*/  @!P5 MOV R9, R43 ;  /* 0x0000002b0009d202 */ /* 0x000fca0000000f00 */
[----:B------:R-:W1:Y:S01]  /*09b0*/  @!P5 LDC.64 R24, c[0x0][0x220] ;  /* 0x00008800ff18db82 */ /* 0x000e620000000a00 */
[----:B------:R-:W-:Y:S01]  /*09c0*/  IADD3 R45, R37, 0x1c0, RZ ;  /* 0x000001c0252d7810 */ /* 0x000fe20007ffe0ff */
[----:B0-----:R-:W-:-:S04]  /*09d0*/  @!P5 IMAD R2, R31, R4, RZ ;  /* 0x000000041f02d224 */ /* 0x001fc800078e02ff */
[C---:B------:R-:W-:Y:S01]  /*09e0*/  @!P5 IMAD R11, R34.reuse, R5, R2 ;  /* 0x00000005220bd224 */ /* 0x040fe200078e0202 */
[----:B------:R-:W-:Y:S01]  /*09f0*/  MOV R2, RZ ;  /* 0x000000ff00027202 */ /* 0x000fe20000000f00 */
[----:B------:R-:W-:-:S05]  /*0a00*/  @!P5 IMAD.WIDE.U32 R4, R34, R4, R8 ;  /* 0x000000042204d225 */ /* 0x000fca00078e0008 */
[----:B------:R0:W2:Y:S01]  /*0a10*/  @!P6 LDG.E.64 R2, desc[UR8][R6.64] ;  /* 0x000000080602e981 */ /* 0x0000a2000c1e1b00 */
[----:B------:R-:W-:Y:S02]  /*0a20*/  @!P5 IADD3 R5, R5, R11, RZ ;  /* 0x0000000b0505d210 */ /* 0x000fe40007ffe0ff */
[----:B------:R-:W-:Y:S02]  /*0a30*/  CS2R R28, SRZ ;  /* 0x00000000001c7805 */ /* 0x000fe4000001ff00 */
[C---:B-1----:R-:W-:Y:S02]  /*0a40*/  @!P5 LEA R24, P6, R4.reuse, R24, 0x2 ;  /* 0x000000180418d211 */ /* 0x042fe400078c10ff */
[----:B------:R-:W-:Y:S02]  /*0a50*/  SHF.R.S32.HI R9, RZ, 0x1f, R45 ;  /* 0x0000001fff097819 */ /* 0x000fe4000001142d */
[----:B------:R-:W-:Y:S01]  /*0a60*/  @!P5 LEA.HI.X R25, R4, R25, R5, 0x2, P6 ;  /* 0x000000190419d211 */ /* 0x000fe200030f1405 */
[----:B------:R1:W3:Y:S01]  /*0a70*/  @P0 LDG.E.64 R28, desc[UR8][R12.64] ;  /* 0x000000080c1c0981 */ /* 0x0002e2000c1e1b00 */
[----:B------:R-:W-:-:S04]  /*0a80*/  ISETP.GE.U32.AND P6, PT, R45, UR14, PT ;  /* 0x0000000e2d007c0c */ /* 0x000fc8000bfc6070 */
[----:B------:R-:W-:-:S04]  /*0a90*/  ISETP.GE.AND.EX P6, PT, R9, UR15, PT, P6 ;  /* 0x0000000f09007c0c */ /* 0x000fc8000bfc6360 */
[----:B------:R-:W-:-:S13]  /*0aa0*/  ISETP.GT.U32.OR P6, PT, R30, 0x27f, P6 ;  /* 0x0000027f1e00780c */ /* 0x000fda00037c4470 */
[----:B------:R-:W4:Y:S01]  /*0ab0*/  @!P6 LDC.64 R10, c[0x0][0x270] ;  /* 0x00009c00ff0aeb82 */ /* 0x000f220000000a00 */
[----:B------:R-:W-:Y:S02]  /*0ac0*/  CS2R R4, SRZ ;  /* 0x0000000000047805 */ /* 0x000fe4000001ff00 */
[----:B0-----:R-:W-:Y:S02]  /*0ad0*/  CS2R R6, SRZ ;  /* 0x0000000000067805 */ /* 0x001fe4000001ff00 */
[----:B------:R-:W-:Y:S02]  /*0ae0*/  @!P6 MOV R26, R40 ;  /* 0x00000028001ae202 */ /* 0x000fe40000000f00 */
[----:B------:R-:W-:Y:S01]  /*0af0*/  @!P6 MOV R27, R43 ;  /* 0x0000002b001be202 */ /* 0x000fe20000000f00 */
[----:B------:R0:W5:Y:S01]  /*0b00*/  @!P5 LDG.E.64 R4, desc[UR8][R24.64] ;  /* 0x000000081804d981 */ /* 0x000162000c1e1b00 */
[----:B------:R-:W0:Y:S03]  /*0b10*/  @!P6 LDC.64 R14, c[0x0][0x220] ;  /* 0x00008800ff0eeb82 */ /* 0x000e260000000a00 */
[----:B------:R2:W5:Y:S01]  /*0b20*/  @!P4 LDG.E.64 R6, desc[UR8][R20.64] ;  /* 0x000000081406c981 */ /* 0x000562000c1e1b00 */
[----:B----4-:R-:W-:-:S04]  /*0b30*/  @!P6 IMAD R8, R9, R10, RZ ;  /* 0x0000000a0908e224 */ /* 0x010fc800078e02ff */
[C---:B------:R-:W-:Y:S01]  /*0b40*/  @!P6 IMAD R44, R45.reuse, R11, R8 ;  /* 0x0000000b2d2ce224 */ /* 0x040fe200078e0208 */
[----:B------:R-:W-:Y:S01]  /*0b50*/  CS2R R8, SRZ ;  /* 0x0000000000087805 */ /* 0x000fe2000001ff00 */
[----:B------:R-:W-:Y:S01]  /*0b60*/  @!P6 IMAD.WIDE.U32 R26, R45, R10, R26 ;  /* 0x0000000a2d1ae225 */ /* 0x000fe200078e001a */
[----:B------:R-:W-:Y:S02]  /*0b70*/  CS2R R10, SRZ ;  /* 0x00000000000a7805 */ /* 0x000fe4000001ff00 */
[----:B-1----:R-:W-:Y:S02]  /*0b80*/  CS2R R12, SRZ ;  /* 0x00000000000c7805 */ /* 0x002fe4000001ff00 */
[----:B------:R3:W4:Y:S01]  /*0b90*/  @!P3 LDG.E.64 R8, desc[UR8][R18.64] ;  /* 0x000000081208b981 */ /* 0x000722000c1e1b00 */
[----:B0-----:R-:W-:Y:S02]  /*0ba0*/  @!P6 IADD3 R25, R27, R44, RZ ;  /* 0x0000002c1b19e210 */ /* 0x001fe40007ffe0ff */
[C---:B------:R-:W-:Y:S01]  /*0bb0*/  @!P6 LEA R24, P3, R26.reuse, R14, 0x2 ;  /* 0x0000000e1a18e211 */ /* 0x040fe200078610ff */
[----:B------:R5:W4:Y:S03]  /*0bc0*/  @!P2 LDG.E.64 R10, desc[UR8][R22.64] ;  /* 0x00000008160aa981 */ /* 0x000b26000c1e1b00 */
[----:B------:R-:W-:-:S02]  /*0bd0*/  @!P6 LEA.HI.X R25, R26, R15, R25, 0x2, P3 ;  /* 0x0000000f1a19e211 */ /* 0x000fc400018f1419 */
[----:B------:R-:W-:Y:S01]  /*0be0*/  CS2R R14, SRZ ;  /* 0x00000000000e7805 */ /* 0x000fe2000001ff00 */
[----:B------:R0:W4:Y:S05]  /*0bf0*/  @!P1 LDG.E.64 R12, desc[UR8][R16.64] ;  /* 0x00000008100c9981 */ /* 0x00012a000c1e1b00 */
[----:B------:R-:W4:Y:S01]  /*0c00*/  @!P6 LDG.E.64 R14, desc[UR8][R24.64] ;  /* 0x00000008180ee981 */ /* 0x000f22000c1e1b00 */
[----:B------:R-:W1:Y:S01]  /*0c10*/  S2UR UR6, SR_CgaCtaId ;  /* 0x00000000000679c3 */ /* 0x000e620000008800 */
[----:B------:R-:W-:Y:S01]  /*0c20*/  UMOV UR5, 0x400 ;  /* 0x0000040000057882 */ /* 0x000fe20000000000 */
[----:B------:R-:W-:Y:S01]  /*0c30*/  ISETP.NE.AND P3, PT, R30, RZ, PT ;  /* 0x000000ff1e00720c */ /* 0x000fe20003f65270 */
[----:B------:R-:W-:Y:S01]  /*0c40*/  BSSY B0, `(.L_x_2065) ;  /* 0x000007f000007945 */ /* 0x000fe20003800000 */
[----:B-1----:R-:W-:Y:S01]  /*0c50*/  ULEA UR5, UR6, UR5, 0x18 ;  /* 0x0000000506057291 */ /* 0x002fe2000f8ec03f */
[----:B--2---:R-:W-:Y:S01]  /*0c60*/  FMUL.FTZ R27, R3, R3 ;  /* 0x00000003031b7220 */ /* 0x004fe20000410000 */
[----:B------:R-:W-:Y:S01]  /*0c70*/  FADD.FTZ R21, R2, R3 ;  /* 0x0000000302157221 */ /* 0x000fe20000010000 */
[----:B---3--:R-:W-:Y:S01]  /*0c80*/  FMUL.FTZ R19, R29, R29 ;  /* 0x0000001d1d137220 */ /* 0x008fe20000410000 */
[----:B------:R-:W-:-:S03]  /*0c90*/  FADD.FTZ R18, R28, R29 ;  /* 0x0000001d1c127221 */ /* 0x000fc60000010000 */
[----:B------:R-:W-:Y:S01]  /*0ca0*/  FFMA.FTZ R19, R28, R28, R19 ;  /* 0x0000001c1c137223 */ /* 0x000fe20000010013 */
[----:B------:R-:W-:Y:S01]  /*0cb0*/  FADD.FTZ R18, RZ, R18 ;  /* 0x00000012ff127221 */ /* 0x000fe20000010000 */
[----:B------:R-:W-:Y:S02]  /*0cc0*/  FFMA.FTZ R20, R2, R2, R27 ;  /* 0x0000000202147223 */ /* 0x000fe4000001001b */
[----:B------:R-:W-:Y:S01]  /*0cd0*/  FADD.FTZ R19, RZ, R19 ;  /* 0x00000013ff137221 */ /* 0x000fe20000010000 */
[----:B------:R-:W-:-:S03]  /*0ce0*/  FADD.FTZ R18, R18, R21 ;  /* 0x0000001512127221 */ /* 0x000fc60000010000 */
[----:B------:R-:W-:Y:S02]  /*0cf0*/  FADD.FTZ R19, R19, R20 ;  /* 0x0000001413137221 */ /* 0x000fe40000010000 */
[----:B------:R-:W1:Y:S01]  /*0d00*/  S2R R20, SR_LANEID ;  /* 0x0000000000147919 */ /* 0x000e620000000000 */
[----:B-----5:R-:W-:Y:S01]  /*0d10*/  FMUL.FTZ R23, R5, R5 ;  /* 0x0000000505177220 */ /* 0x020fe20000410000 */
[----:B0-----:R-:W-:-:S03]  /*0d20*/  FADD.FTZ R17, R4, R5 ;  /* 0x0000000504117221 */ /* 0x001fc60000010000 */
[----:B------:R-:W-:Y:S01]  /*0d30*/  FFMA.FTZ R16, R4, R4, R23 ;  /* 0x0000000404107223 */ /* 0x000fe20000010017 */
[----:B------:R-:W-:Y:S01]  /*0d40*/  FMUL.FTZ R21, R7, R7 ;  /* 0x0000000707157220 */ /* 0x000fe20000410000 */
[----:B------:R-:W-:Y:S01]  /*0d50*/  FADD.FTZ R17, R18, R17 ;  /* 0x0000001112117221 */ /* 0x000fe20000010000 */
[C---:B------:R-:W-:Y:S01]  /*0d60*/  FADD.FTZ R18, R6.reuse, R7 ;  /* 0x0000000706127221 */ /* 0x040fe20000010000 */
[----:B------:R-:W-:Y:S01]  /*0d70*/  FADD.FTZ R16, R19, R16 ;  /* 0x0000001013107221 */ /* 0x000fe20000010000 */
[----:B------:R-:W-:Y:S02]  /*0d80*/  FFMA.FTZ R21, R6, R6, R21 ;  /* 0x0000000606157223 */ /* 0x000fe40000010015 */
[----:B------:R-:W-:Y:S02]  /*0d90*/  FADD.FTZ R17, R17, R18 ;  /* 0x0000001211117221 */ /* 0x000fe40000010000 */
[----:B------:R-:W-:Y:S01]  /*0da0*/  FADD.FTZ R16, R16, R21 ;  /* 0x0000001510107221 */ /* 0x000fe20000010000 */
[----:B----4-:R-:W-:Y:S01]  /*0db0*/  FMUL.FTZ R19, R9, R9 ;  /* 0x0000000909137220 */ /* 0x010fe20000410000 */
[----:B------:R-:W-:-:S03]  /*0dc0*/  FADD.FTZ R18, R8, R9 ;  /* 0x0000000908127221 */ /* 0x000fc60000010000 */
[----:B------:R-:W-:Y:S01]  /*0dd0*/  FFMA.FTZ R19, R8, R8, R19 ;  /* 0x0000000808137223 */ /* 0x000fe20000010013 */
[----:B------:R-:W-:Y:S01]  /*0de0*/  FMUL.FTZ R21, R11, R11 ;  /* 0x0000000b0b157220 */ /* 0x000fe20000410000 */
[----:B------:R-:W-:Y:S01]  /*0df0*/  FADD.FTZ R17, R17, R18 ;  /* 0x0000001211117221 */ /* 0x000fe20000010000 */
[----:B------:R-:W-:Y:S01]  /*0e00*/  FADD.FTZ R18, R10, R11 ;  /* 0x0000000b0a127221 */ /* 0x000fe20000010000 */
[----:B------:R-:W-:Y:S01]  /*0e10*/  FADD.FTZ R16, R16, R19 ;  /* 0x0000001310107221 */ /* 0x000fe20000010000 */
        /* <DEDUP_REMOVED lines=14> */
[----:B------:R-:W2:Y:S01]  /*0f00*/  SHFL.DOWN PT, R16, R25, 0x1, 0x1f ;  /* 0x08201f0019107f89 */ /* 0x000ea200000e0000 */
[----:B-1----:R-:W-:-:S13]  /*0f10*/  ISETP.GT.AND P1, PT, R20, 0x1e, PT ;  /* 0x0000001e1400780c */ /* 0x002fda0003f24270 */
[----:B0-----:R-:W-:Y:S01]  /*0f20*/  @!P1 FADD.FTZ R24, R24, R17 ;  /* 0x0000001118189221 */ /* 0x001fe20000010000 */
[----:B--2---:R-:W-:-:S04]  /*0f30*/  @!P1 FADD.FTZ R25, R25, R16 ;  /* 0x0000001019199221 */ /* 0x004fc80000010000 */
        /* <DEDUP_REMOVED lines=12> */
[----:B------:R-:W-:Y:S02]  /*1000*/  ISETP.GT.AND P1, PT, R20, 0x17, PT ;  /* 0x000000171400780c */ /* 0x000fe40003f24270 */
[----:B------:R-:W-:-:S11]  /*1010*/  SHF.R.S32.HI R19, RZ, 0x1f, R30 ;  /* 0x0000001fff137819 */ /* 0x000fd6000001141e */
[----:B0-----:R-:W-:Y:S01]  /*1020*/  @!P1 FADD.FTZ R24, R24, R17 ;  /* 0x0000001118189221 */ /* 0x001fe20000010000 */
[----:B-1----:R-:W-:-:S04]  /*1030*/  @!P1 FADD.FTZ R25, R25, R16 ;  /* 0x0000001019199221 */ /* 0x002fc80000010000 */
[----:B------:R-:W0:Y:S04]  /*1040*/  SHFL.DOWN PT, R17, R24, 0x10, 0x1f ;  /* 0x0a001f0018117f89 */ /* 0x000e2800000e0000 */
[----:B------:R-:W1:Y:S01]  /*1050*/  SHFL.DOWN PT, R16, R25, 0x10, 0x1f ;  /* 0x0a001f0019107f89 */ /* 0x000e6200000e0000 */
[C---:B------:R-:W-:Y:S02]  /*1060*/  ISETP.GT.AND P1, PT, R20.reuse, 0xf, PT ;  /* 0x0000000f1400780c */ /* 0x040fe40003f24270 */
[----:B------:R-:W-:Y:S02]  /*1070*/  LEA.HI R19, R19, R30, RZ, 0x5 ;  /* 0x0000001e13137211 */ /* 0x000fe400078f28ff */
[----:B------:R-:W-:Y:S02]  /*1080*/  ISETP.NE.AND P2, PT, R20, RZ, PT ;  /* 0x000000ff1400720c */ /* 0x000fe40003f45270 */
[----:B------:R-:W-:-:S04]  /*1090*/  SHF.R.S32.HI R19, RZ, 0x5, R19 ;  /* 0x00000005ff137819 */ /* 0x000fc80000011413 */
[----:B------:R-:W-:-:S03]  /*10a0*/  LEA R19, R19, UR5, 0x3 ;  /* 0x0000000513137c11 */ /* 0x000fc6000f8e18ff */
        /* <DEDUP_REMOVED lines=8> */
[----:B0-----:R-:W0:Y:S04]  /*1130*/  LDS.128 R16, [UR5+0x20] ;  /* 0x00002005ff107984 */ /* 0x001e280008000c00 */
[----:B------:R-:W1:Y:S01]  /*1140*/  LDS.128 R20, [UR5+0x30] ;  /* 0x00003005ff147984 */ /* 0x000e620008000c00 */
        /* <DEDUP_REMOVED lines=46> */
.L_x_2066:
[----:B------:R-:W-:Y:S05]  /*1430*/  BSYNC B0 ;  /* 0x0000000000007941 */ /* 0x000fea0003800000 */
.L_x_2065:
        /* <DEDUP_REMOVED lines=9> */
[----:B0-----:R-:W0:Y:S01]  /*14d0*/  LDC.64 R18, c[0x0][0x248] ;  /* 0x00009200ff127b82 */ /* 0x001e220000000a00 */
[----:B-1----:R-:W-:Y:S01]  /*14e0*/  IMAD R26, R23, R20, RZ ;  /* 0x00000014171a7224 */ /* 0x002fe200078e02ff */
[----:B------:R-:W-:-:S02]  /*14f0*/  SEL R44, R22, RZ, !P1 ;  /* 0x000000ff162c7207 */ /* 0x000fc40004800000 */
[----:B------:R-:W-:Y:S01]  /*1500*/  SEL R45, R45, 0xffffffff, !P1 ;  /* 0xffffffff2d2d7807 */ /* 0x000fe20004800000 */
[----:B------:R-:W-:-:S05]  /*1510*/  IMAD R16, R26, R22, RZ ;  /* 0x000000161a107224 */ /* 0x000fca00078e02ff */
[----:B------:R-:W-:Y:S02]  /*1520*/  SHF.L.U32 R27, R16, 0x1, RZ ;  /* 0x00000001101b7819 */ /* 0x000fe400000006ff */
[----:B------:R-:W1:Y:S03]  /*1530*/  LDC.64 R16, c[0x0][0x240] ;  /* 0x00009000ff107b82 */ /* 0x000e660000000a00 */
[----:B0-----:R-:W-:Y:S01]  /*1540*/  IMAD.WIDE R18, R27, 0x4, R18 ;  /* 0x000000041b127825 */ /* 0x001fe200078e0212 */
[----:B------:R-:W-:-:S03]  /*1550*/  ISETP.NE.AND P1, PT, R44, -0x1, PT ;  /* 0xffffffff2c00780c */ /* 0x000fc60003f25270 */
[----:B--2---:R-:W-:-:S04]  /*1560*/  IMAD R27, R20, UR7, R21 ;  /* 0x00000007141b7c24 */ /* 0x004fc8000f8e0215 */
[----:B------:R-:W-:Y:S01]  /*1570*/  IMAD.WIDE.U32 R18, R27, 0x8, R18 ;  /* 0x000000081b127825 */ /* 0x000fe200078e0012 */
[----:B------:R-:W-:-:S04]  /*1580*/  IADD3 R27, R26, R21, RZ ;  /* 0x000000151a1b7210 */ /* 0x000fc80007ffe0ff */
[----:B------:R2:W-:Y:S01]  /*1590*/  STG.E.64 desc[UR8][R18.64], R24 ;  /* 0x0000001812007986 */ /* 0x0005e2000c101b08 */
        /* <DEDUP_REMOVED lines=8> */
.L_x_2069:
[----:B--2---:R-:W2:Y:S04]  /*1620*/  LDG.E.STRONG.GPU R18, desc[UR8][R16.64] ;  /* 0x0000000810127981 */ /* 0x004ea8000c1ef900 */
[----:B--2---:R-:W-:Y:S01]  /*1630*/  CCTL.IVALL ;  /* 0x00000000ff00798f */ /* 0x004fe20002000000 */
[----:B------:R-:W-:Y:S05]  /*1640*/  YIELD ;  /* 0x0000000000007946 */ /* 0x000fea0003800000 */
[----:B------:R-:W-:-:S13]  /*1650*/  ISETP.NE.AND P1, PT, R18, R44, PT ;  /* 0x0000002c1200720c */ /* 0x000fda0003f25270 */
[----:B------:R-:W-:Y:S05]  /*1660*/  @P1 BRA `(.L_x_2069) ;  /* 0xfffffffc00ec1947 */ /* 0x000fea000383ffff */
.L_x_2068:
        /* <DEDUP_REMOVED lines=10> */
[----:B--2---:R-:W-:-:S07]  /*1710*/  IADD3 R26, -R17, R22, RZ ;  /* 0x00000016111a7210 */ /* 0x004fce0007ffe1ff */
.L_x_2071:
[C---:B------:R-:W-:Y:S02]  /*1720*/  ISETP.EQ.OR P1, PT, R23.reuse, UR7, P3 ;  /* 0x0000000717007c0c */ /* 0x040fe40009f22670 */
[----:B------:R-:W-:-:S04]  /*1730*/  IADD3 R20, R23, 0x1, RZ ;  /* 0x0000000117147810 */ /* 0x000fc80007ffe0ff */
[----:B------:R-:W-:-:S07]  /*1740*/  ISETP.EQ.OR P2, PT, R20, UR7, P3 ;  /* 0x0000000714007c0c */ /* 0x000fce0009f42670 */
[----:B0-----:R-:W0:Y:S01]  /*1750*/  @!P1 LDC R19, c[0x0][0x10] ;  /* 0x00000400ff139b82 */ /* 0x001e220000000800 */
[----:B------:R-:W1:Y:S01]  /*1760*/  @!P1 S2R R18, SR_CTAID.Y ;  /* 0x0000000000129919 */ /* 0x000e620000002600 */
[----:B------:R-:W-:-:S06]  /*1770*/  @!P1 LOP3.LUT R44, R32, 0x1, RZ, 0xc0, !PT ;  /* 0x00000001202c9812 */ /* 0x000fcc00078ec0ff */
[----:B------:R-:W2:Y:S08]  /*1780*/  @!P1 LDC.64 R16, c[0x0][0x248] ;  /* 0x00009200ff109b82 */ /* 0x000eb00000000a00 */
[----:B------:R-:W3:Y:S01]  /*1790*/  @!P2 LDC R27, c[0x0][0x10] ;  /* 0x00000400ff1bab82 */ /* 0x000ee20000000800 */
[----:B0-----:R-:W-:-:S04]  /*17a0*/  @!P1 IMAD R21, R19, R44, RZ ;  /* 0x0000002c13159224 */ /* 0x001fc800078e02ff */
[----:B------:R-:W-:-:S05]  /*17b0*/  @!P1 IMAD R21, R21, R22, RZ ;  /* 0x0000001615159224 */ /* 0x000fca00078e02ff */
[----:B------:R-:W-:Y:S01]  /*17c0*/  @!P1 SHF.L.U32 R21, R21, 0x1, RZ ;  /* 0x0000000115159819 */ /* 0x000fe200000006ff */
[----:B-1----:R-:W-:-:S04]  /*17d0*/  @!P1 IMAD R19, R19, R23, R18 ;  /* 0x0000001713139224 */ /* 0x002fc800078e0212 */
[----:B--2---:R-:W-:Y:S02]  /*17e0*/  @!P1 IMAD.WIDE R16, R21, 0x4, R16 ;  /* 0x0000000415109825 */ /* 0x004fe400078e0210 */
[----:B------:R-:W3:Y:S02]  /*17f0*/  @!P2 S2R R21, SR_CTAID.Y ;  /* 0x000000000015a919 */ /* 0x000ee40000002600 */
[----:B------:R-:W-:Y:S02]  /*1800*/  @!P1 IMAD.WIDE.U32 R18, R19, 0x8, R16 ;  /* 0x0000000813129825 */ /* 0x000fe400078e0010 */
[----:B------:R-:W0:Y:S04]  /*1810*/  @!P2 LDC.64 R16, c[0x0][0x248] ;  /* 0x00009200ff10ab82 */ /* 0x000e280000000a00 */
[----:B------:R-:W2:Y:S01]  /*1820*/  @!P1 LDG.E.64 R18, desc[UR8][R18.64] ;  /* 0x0000000812129981 */ /* 0x000ea2000c1e1b00 */
[----:B---3--:R-:W-:Y:S01]  /*1830*/  @!P2 IMAD R21, R20, R27, R21 ;  /* 0x0000001b1415a224 */ /* 0x008fe200078e0215 */
[----:B------:R-:W-:-:S05]  /*1840*/  @!P2 LOP3.LUT R20, R32, 0x1, RZ, 0xc0, !PT ;  /* 0x000000012014a812 */ /* 0x000fca00078ec0ff */
[----:B------:R-:W-:-:S04]  /*1850*/  @!P2 IMAD R27, R27, R20, RZ ;  /* 0x000000141b1ba224 */ /* 0x000fc800078e02ff */
[----:B------:R-:W-:-:S05]  /*1860*/  @!P2 IMAD R27, R27, R22, RZ ;  /* 0x000000161b1ba224 */ /* 0x000fca00078e02ff */
[----:B------:R-:W-:-:S05]  /*1870*/  @!P2 SHF.L.U32 R27, R27, 0x1, RZ ;  /* 0x000000011b1ba819 */ /* 0x000fca00000006ff */
[----:B0-----:R-:W-:-:S04]  /*1880*/  @!P2 IMAD.WIDE R16, R27, 0x4, R16 ;  /* 0x000000041b10a825 */ /* 0x001fc800078e0210 */
[----:B------:R-:W-:-:S06]  /*1890*/  @!P2 IMAD.WIDE.U32 R16, R21, 0x8, R16 ;  /* 0x000000081510a825 */ /* 0x000fcc00078e0010 */
[----:B------:R-:W3:Y:S01]  /*18a0*/  @!P2 LDG.E.64 R16, desc[UR8][R16.64] ;  /* 0x000000081010a981 */ /* 0x000ee2000c1e1b00 */
[----:B------:R-:W-:-:S04]  /*18b0*/  IADD3 R21, R23, 0x2, RZ ;  /* 0x0000000217157810 */ /* 0x000fc80007ffe0ff */
[----:B------:R-:W-:-:S13]  /*18c0*/  ISETP.EQ.OR P4, PT, R21, UR7, P3 ;  /* 0x0000000715007c0c */ /* 0x000fda0009f82670 */
[----:B------:R-:W0:Y:S01]  /*18d0*/  @!P4 S2R R27, SR_CTAID.Y ;  /* 0x00000000001bc919 */ /* 0x000e220000002600 */
[----:B------:R-:W0:Y:S02]  /*18e0*/  @!P4 LDC R20, c[0x0][0x10] ;  /* 0x00000400ff14cb82 */ /* 0x000e240000000800 */
[----:B0-----:R-:W-:Y:S01]  /*18f0*/  @!P4 IMAD R21, R21, R20, R27 ;  /* 0x000000141515c224 */ /* 0x001fe200078e021b */
[----:B------:R-:W-:-:S05]  /*1900*/  @!P4 LOP3.LUT R27, R32, 0x1, RZ, 0xc0, !PT ;  /* 0x00000001201bc812 */ /* 0x000fca00078ec0ff */
[----:B------:R-:W-:Y:S01]  /*1910*/  @!P4 IMAD R27, R20, R27, RZ ;  /* 0x0000001b141bc224 */ /* 0x000fe200078e02ff */
[----:B------:R-:W-:-:S03]  /*1920*/  IADD3 R20, R23, 0x3, RZ ;  /* 0x0000000317147810 */ /* 0x000fc60007ffe0ff */
[----:B------:R-:W-:-:S05]  /*1930*/  @!P4 IMAD R27, R27, R22, RZ ;  /* 0x000000161b1bc224 */ /* 0x000fca00078e02ff */
[----:B------:R-:W-:Y:S01]  /*1940*/  @!P4 SHF.L.U32 R27, R27, 0x1, RZ ;  /* 0x000000011b1bc819 */ /* 0x000fe200000006ff */
[----:B--2---:R-:W-:Y:S01]  /*1950*/  @!P1 FADD.FTZ R24, R24, R18 ;  /* 0x0000001218189221 */ /* 0x004fe20000010000 */
[----:B------:R-:W-:Y:S01]  /*1960*/  @!P1 FADD.FTZ R25, R25, R19 ;  /* 0x0000001319199221 */ /* 0x000fe20000010000 */
[----:B------:R-:W-:Y:S01]  /*1970*/  ISETP.EQ.OR P1, PT, R20, UR7, P3 ;  /* 0x0000000714007c0c */ /* 0x000fe20009f22670 */
[----:B------:R-:W0:-:S12]  /*1980*/  @!P4 LDC.64 R18, c[0x0][0x248] ;  /* 0x00009200ff12cb82 */ /* 0x000e180000000a00 */
[----:B------:R-:W1:Y:S01]  /*1990*/  @!P1 LDC R45, c[0x0][0x10] ;  /* 0x00000400ff2d9b82 */ /* 0x000e620000000800 */
[----:B0-----:R-:W-:Y:S02]  /*19a0*/  @!P4 IMAD.WIDE R18, R27, 0x4, R18 ;  /* 0x000000041b12c825 */ /* 0x001fe400078e0212 */
[----:B------:R-:W1:Y:S02]  /*19b0*/  @!P1 S2R R27, SR_CTAID.Y ;  /* 0x00000000001b9919 */ /* 0x000e640000002600 */
[----:B------:R-:W-:-:S06]  /*19c0*/  @!P4 IMAD.WIDE.U32 R18, R21, 0x8, R18 ;  /* 0x000000081512c825 */ /* 0x000fcc00078e0012 */
[----:B------:R-:W2:Y:S01]  /*19d0*/  @!P4 LDG.E.64 R18, desc[UR8][R18.64] ;  /* 0x000000081212c981 */ /* 0x000ea2000c1e1b00 */
[----:B---3--:R-:W-:Y:S01]  /*19e0*/  @!P2 FADD.FTZ R24, R24, R16 ;  /* 0x000000101818a221 */ /* 0x008fe20000010000 */
[----:B------:R-:W-:Y:S01]  /*19f0*/  @!P1 LOP3.LUT R16, R32, 0x1, RZ, 0xc0, !PT ;  /* 0x0000000120109812 */ /* 0x000fe200078ec0ff */
[----:B-1----:R-:W-:Y:S02]  /*1a00*/  @!P1 IMAD R27, R20, R45, R27 ;  /* 0x0000002d141b9224 */ /* 0x002fe400078e021b */
[----:B------:R-:W0:Y:S02]  /*1a10*/  @!P1 LDC.64 R20, c[0x0][0x248] ;  /* 0x00009200ff149b82 */ /* 0x000e240000000a00 */
[----:B------:R-:W-:-:S04]  /*1a20*/  @!P1 IMAD R45, R45, R16, RZ ;  /* 0x000000102d2d9224 */ /* 0x000fc800078e02ff */
[----:B------:R-:W-:-:S05]  /*1a30*/  @!P1 IMAD R45, R45, R22, RZ ;  /* 0x000000162d2d9224 */ /* 0x000fca00078e02ff */
[----:B------:R-:W-:-:S05]  /*1a40*/  @!P1 SHF.L.U32 R45, R45, 0x1, RZ ;  /* 0x000000012d2d9819 */ /* 0x000fca00000006ff */
[----:B0-----:R-:W-:-:S04]  /*1a50*/  @!P1 IMAD.WIDE R20, R45, 0x4, R20 ;  /* 0x000000042d149825 */ /* 0x001fc800078e0214 */
[----:B------:R-:W-:-:S06]  /*1a60*/  @!P1 IMAD.WIDE.U32 R20, R27, 0x8, R20 ;  /* 0x000000081b149825 */ /* 0x000fcc00078e0014 */
[----:B------:R-:W3:Y:S01]  /*1a70*/  @!P1 LDG.E.64 R20, desc[UR8][R20.64] ;  /* 0x0000000814149981 */ /* 0x000ee2000c1e1b00 */
[----:B------:R-:W-:Y:S01]  /*1a80*/  IADD3 R26, R26, -0x4, RZ ;  /* 0xfffffffc1a1a7810 */ /* 0x000fe20007ffe0ff */
[----:B------:R-:W-:-:S03]  /*1a90*/  @!P2 FADD.FTZ R25, R25, R17 ;  /* 0x000000111919a221 */ /* 0x000fc60000010000 */
[----:B------:R-:W-:Y:S02]  /*1aa0*/  ISETP.NE.AND P2, PT, R26, RZ, PT ;  /* 0x000000ff1a00720c */ /* 0x000fe40003f45270 */
[----:B------:R-:W-:Y:S01]  /*1ab0*/  IADD3 R23, R23, 0x4, RZ ;  /* 0x0000000417177810 */ /* 0x000fe20007ffe0ff */
[----:B--2---:R-:W-:Y:S01]  /*1ac0*/  @!P4 FADD.FTZ R24, R24, R18 ;  /* 0x000000121818c221 */ /* 0x004fe20000010000 */
[----:B------:R-:W-:-:S03]  /*1ad0*/  @!P4 FADD.FTZ R25, R25, R19 ;  /* 0x000000131919c221 */ /* 0x000fc60000010000 */
[----:B---3--:R-:W-:Y:S01]  /*1ae0*/  @!P1 FADD.FTZ R24, R24, R20 ;  /* 0x0000001418189221 */ /* 0x008fe20000010000 */
[----:B------:R-:W-:-:S05]  /*1af0*/  @!P1 FADD.FTZ R25, R25, R21 ;  /* 0x0000001519199221 */ /* 0x000fca0000010000 */
[----:B------:R-:W-:Y:S05]  /*1b00*/  @P2 BRA `(.L_x_2071) ;  /* 0xfffffffc00042947 */ /* 0x000fea000383ffff */
.L_x_2070:
        /* <DEDUP_REMOVED lines=8> */
[----:B0-----:R-:W-:Y:S01]  /*1b90*/  LOP3.LUT R19, R32, 0x1, RZ, 0xc0, !PT ;  /* 0x0000000120137812 */ /* 0x001fe200078ec0ff */
[----:B------:R-:W-:-:S04]  /*1ba0*/  ULDC UR5, c[0x0][0x10] ;  /* 0x0000040000057ab9 */ /* 0x000fc80000000800 */
[----:B------:R-:W-:-:S04]  /*1bb0*/  IMAD R19, R19, UR5, RZ ;  /* 0x0000000513137c24 */ /* 0x000fc8000f8e02ff */
[----:B------:R-:W-:-:S05]  /*1bc0*/  IMAD R19, R19, R22, RZ ;  /* 0x0000001613137224 */ /* 0x000fca00078e02ff */
[----:B------:R-:W-:-:S05]  /*1bd0*/  SHF.L.U32 R19, R19, 0x1, RZ ;  /* 0x0000000113137819 */ /* 0x000fca00000006ff */
[----:B--2---:R-:W-:-:S04]  /*1be0*/  IMAD.WIDE R16, R19, 0x4, R16 ;  /* 0x0000000413107825 */ /* 0x004fc800078e0210 */
[----:B-1----:R-:W-:-:S04]  /*1bf0*/  IMAD R19, R23, UR5, R20 ;  /* 0x0000000517137c24 */ /* 0x002fc8000f8e0214 */
[----:B------:R-:W-:-:S06]  /*1c00*/  IMAD.WIDE.U32 R16, R19, 0x8, R16 ;  /* 0x0000000813107825 */ /* 0x000fcc00078e0010 */
[----:B------:R-:W2:Y:S02]  /*1c10*/  LDG.E.64 R16, desc[UR8][R16.64] ;  /* 0x0000000810107981 */ /* 0x000ea4000c1e1b00 */
[----:B--2---:R-:W-:Y:S01]  /*1c20*/  FADD.FTZ R24, R24, R16 ;  /* 0x0000001018187221 */ /* 0x004fe20000010000 */
[----:B------:R-:W-:-:S07]  /*1c30*/  FADD.FTZ R25, R25, R17 ;  /* 0x0000001119197221 */ /* 0x000fce0000010000 */
.L_x_2073:
[----:B------:R-:W-:Y:S05]  /*1c40*/  BSYNC B0 ;  /* 0x0000000000007941 */ /* 0x000fea0003800000 */
.L_x_2072:
[----:B------:R-:W-:Y:S05]  /*1c50*/  @!P2 BRA `(.L_x_2067) ;  /* 0x00000000007ca947 */ /* 0x000fea0003800000 */
[C---:B------:R-:W-:Y:S02]  /*1c60*/  IADD3 R16, R23.reuse, 0x1, RZ ;  /* 0x0000000117107810 */ /* 0x040fe40007ffe0ff */
[----:B------:R-:W-:Y:S02]  /*1c70*/  IADD3 R23, R23, 0x2, RZ ;  /* 0x0000000217177810 */ /* 0x000fe40007ffe0ff */
[----:B------:R-:W-:Y:S02]  /*1c80*/  ISETP.EQ.OR P2, PT, R16, UR7, P3 ;  /* 0x0000000710007c0c */ /* 0x000fe40009f42670 */
[----:B------:R-:W-:-:S04]  /*1c90*/  ISETP.EQ.OR P1, PT, R23, UR7, P3 ;  /* 0x0000000717007c0c */ /* 0x000fc80009f22670 */
[----:B------:R-:W-:-:S07]  /*1ca0*/  ISETP.EQ.OR P1, PT, R18, 0x2, P1 ;  /* 0x000000021200780c */ /* 0x000fce0000f22670 */
[----:B------:R-:W1:Y:S01]  /*1cb0*/  @!P2 S2R R21, SR_CTAID.Y ;  /* 0x000000000015a919 */ /* 0x000e620000002600 */
[----:B0-----:R-:W1:Y:S01]  /*1cc0*/  @!P2 LDC R19, c[0x0][0x10] ;  /* 0x00000400ff13ab82 */ /* 0x001e620000000800 */
[----:B------:R-:W-:-:S04]  /*1cd0*/  @!P2 LOP3.LUT R18, R32, 0x1, RZ, 0xc0, !PT ;  /* 0x000000012012a812 */ /* 0x000fc800078ec0ff */
[----:B------:R-:W0:Y:S01]  /*1ce0*/  @!P1 S2R R20, SR_CTAID.Y ;  /* 0x0000000000149919 */ /* 0x000e220000002600 */
[----:B------:R-:W-:Y:S02]  /*1cf0*/  @!P1 LOP3.LUT R45, R32, 0x1, RZ, 0xc0, !PT ;  /* 0x00000001202d9812 */ /* 0x000fe400078ec0ff */
[----:B------:R-:W2:Y:S01]  /*1d00*/  @!P1 LDC R26, c[0x0][0x10] ;  /* 0x00000400ff1a9b82 */ /* 0x000ea20000000800 */
[----:B-1----:R-:W-:Y:S02]  /*1d10*/  @!P2 IMAD R21, R16, R19, R21 ;  /* 0x000000131015a224 */ /* 0x002fe400078e0215 */
[----:B------:R-:W-:-:S05]  /*1d20*/  @!P2 IMAD R19, R19, R18, RZ ;  /* 0x000000121313a224 */ /* 0x000fca00078e02ff */
[----:B------:R-:W1:Y:S01]  /*1d30*/  @!P2 LDC.64 R16, c[0x0][0x248] ;  /* 0x00009200ff10ab82 */ /* 0x000e620000000a00 */
[----:B--2---:R-:W-:Y:S02]  /*1d40*/  @!P1 IMAD R45, R26, R45, RZ ;  /* 0x0000002d1a2d9224 */ /* 0x004fe400078e02ff */
[-C--:B------:R-:W-:Y:S02]  /*1d50*/  @!P2 IMAD R27, R19, R22.reuse, RZ ;  /* 0x00000016131ba224 */ /* 0x080fe400078e02ff */
[----:B------:R-:W-:Y:S02]  /*1d60*/  @!P1 IMAD R22, R45, R22, RZ ;  /* 0x000000162d169224 */ /* 0x000fe400078e02ff */
[----:B0-----:R-:W-:Y:S01]  /*1d70*/  @!P1 IMAD R23, R23, R26, R20 ;  /* 0x0000001a17179224 */ /* 0x001fe200078e0214 */
[----:B------:R-:W0:Y:S01]  /*1d80*/  @!P1 LDC.64 R18, c[0x0][0x248] ;  /* 0x00009200ff129b82 */ /* 0x000e220000000a00 */
[----:B------:R-:W-:-:S05]  /*1d90*/  @!P2 SHF.L.U32 R27, R27, 0x1, RZ ;  /* 0x000000011b1ba819 */ /* 0x000fca00000006ff */
[----:B-1----:R-:W-:Y:S01]  /*1da0*/  @!P2 IMAD.WIDE R16, R27, 0x4, R16 ;  /* 0x000000041b10a825 */ /* 0x002fe200078e0210 */
[----:B------:R-:W-:-:S03]  /*1db0*/  @!P1 SHF.L.U32 R27, R22, 0x1, RZ ;  /* 0x00000001161b9819 */ /* 0x000fc600000006ff */
[----:B------:R-:W-:-:S04]  /*1dc0*/  @!P2 IMAD.WIDE.U32 R16, R21, 0x8, R16 ;  /* 0x000000081510a825 */ /* 0x000fc800078e0010 */
[----:B0-----:R-:W-:Y:S02]  /*1dd0*/  @!P1 IMAD.WIDE R18, R27, 0x4, R18 ;  /* 0x000000041b129825 */ /* 0x001fe400078e0212 */
[----:B------:R-:W2:Y:S02]  /*1de0*/  @!P2 LDG.E.64 R16, desc[UR8][R16.64] ;  /* 0x000000081010a981 */ /* 0x000ea4000c1e1b00 */
[----:B------:R-:W-:-:S06]  /*1df0*/  @!P1 IMAD.WIDE.U32 R18, R23, 0x8, R18 ;  /* 0x0000000817129825 */ /* 0x000fcc00078e0012 */
[----:B------:R-:W3:Y:S01]  /*1e00*/  @!P1 LDG.E.64 R18, desc[UR8][R18.64] ;  /* 0x0000000812129981 */ /* 0x000ee2000c1e1b00 */
[----:B--2---:R-:W-:Y:S01]  /*1e10*/  @!P2 FADD.FTZ R24, R24, R16 ;  /* 0x000000101818a221 */ /* 0x004fe20000010000 */
[----:B------:R-:W-:-:S03]  /*1e20*/  @!P2 FADD.FTZ R25, R25, R17 ;  /* 0x000000111919a221 */ /* 0x000fc60000010000 */
[----:B---3--:R-:W-:Y:S01]  /*1e30*/  @!P1 FADD.FTZ R24, R24, R18 ;  /* 0x0000001218189221 */ /* 0x008fe20000010000 */
[----:B------:R-:W-:-:S07]  /*1e40*/  @!P1 FADD.FTZ R25, R25, R19 ;  /* 0x0000001319199221 */ /* 0x000fce0000010000 */
.L_x_2067:
[----:B------:R-:W-:Y:S01]  /*1e50*/  ULDC.64 UR12, c[0x0][0x218] ;  /* 0x00008600000c7ab9 */ /* 0x000fe20000000a00 */
[----:B------:R-:W-:Y:S01]  /*1e60*/  LOP3.LUT P1, RZ, R30, UR7, RZ, 0xfc, !PT ;  /* 0x000000071eff7c12 */ /* 0x000fe2000f82fcff */
[----:B------:R-:W1:Y:S01]  /*1e70*/  S2UR UR6, SR_CgaCtaId ;  /* 0x00000000000679c3 */ /* 0x000e620000008800 */
[----:B------:R-:W-:Y:S01]  /*1e80*/  ISETP.EQ.U32.AND P2, PT, RZ, UR12, PT ;  /* 0x0000000cff007c0c */ /* 0x000fe2000bf42070 */
[----:B------:R-:W-:Y:S01]  /*1e90*/  UMOV UR5, 0x400 ;  /* 0x0000040000057882 */ /* 0x000fe20000000000 */
[----:B------:R-:W-:Y:S01]  /*1ea0*/  IADD3 R0, R39, R0, RZ ;  /* 0x0000000027007210 */ /* 0x000fe20007ffe0ff */
[----:B------:R-:W-:Y:S01]  /*1eb0*/  ULDC.64 UR14, c[0x0][0x278] ;  /* 0x00009e00000e7ab9 */ /* 0x000fe20000000a00 */
[----:B------:R-:W-:-:S03]  /*1ec0*/  ISETP.EQ.OR.EX P1, PT, RZ, UR13, P1, P2 ;  /* 0x0000000dff007c0c */ /* 0x000fc60008f22720 */
[----:B0-2---:R-:W0:Y:S08]  /*1ed0*/  LDC.64 R18, c[0x0][0x228] ;  /* 0x00008a00ff127b82 */ /* 0x005e300000000a00 */
[----:B------:R-:W2:Y:S08]  /*1ee0*/  LDC.64 R16, c[0x0][0x230] ;  /* 0x00008c00ff107b82 */ /* 0x000eb00000000a00 */
[----:B------:R-:W3:Y:S01]  /*1ef0*/  @!P1 LDC.64 R20, c[0x0][0x218] ;  /* 0x00008600ff149b82 */ /* 0x000ee20000000a00 */
[----:B-1----:R-:W-:-:S03]  /*1f00*/  ULEA UR5, UR6, UR5, 0x18 ;  /* 0x0000000506057291 */ /* 0x002fc6000f8ec03f */
[----:B------:R-:W-:Y:S02]  /*1f10*/  ULDC UR6, c[0x0][0x2a4] ;  /* 0x0000a90000067ab9 */ /* 0x000fe40000000800 */
[----:B------:R-:W-:Y:S01]  /*1f20*/  @!P1 FMUL.FTZ R23, R25, UR6 ;  /* 0x0000000619179c20 */ /* 0x000fe20008410000 */
[----:B------:R-:W-:Y:S01]  /*1f30*/  @!P1 FMUL.FTZ R22, R24, UR6 ;  /* 0x0000000618169c20 */ /* 0x000fe20008410000 */
[C---:B0-----:R-:W-:Y:S02]  /*1f40*/  IMAD.WIDE R44, R0.reuse, 0x4, R18 ;  /* 0x00000004002c7825 */ /* 0x041fe400078e0212 */
[----:B------:R-:W-:Y:S02]  /*1f50*/  @!P3 STS.64 [UR5+0xc0], R24 ;  /* 0x0000c018ff00b988 */ /* 0x000fe40008000a05 */
[----:B--2---:R-:W-:-:S04]  /*1f60*/  IMAD.WIDE R18, R0, 0x4, R16 ;  /* 0x0000000400127825 */ /* 0x004fc800078e0210 */
[----:B---3--:R-:W-:-:S05]  /*1f70*/  @!P1 IMAD.WIDE R26, R38, 0x8, R20 ;  /* 0x00000008261a9825 */ /* 0x008fca00078e0214 */
[----:B------:R-:W-:Y:S01]  /*1f80*/  @!P1 STG.E.64 desc[UR8][R26.64], R22 ;  /* 0x000000161a009986 */ /* 0x000fe2000c101b08 */
[----:B------:R-:W-:Y:S06]  /*1f90*/  BAR.SYNC.DEFER_BLOCKING 0x0 ;  /* 0x0000000000007b1d */ /* 0x000fec0000010000 */
[----:B------:R0:W2:Y:S04]  /*1fa0*/  LDG.E.64 R16, desc[UR8][R44.64] ;  /* 0x000000082c107981 */ /* 0x0000a8000c1e1b00 */
[----:B------:R-:W2:Y:S01]  /*1fb0*/  LDG.E.64 R18, desc[UR8][R18.64] ;  /* 0x0000000812127981 */ /* 0x000ea2000c1e1b00 */
[----:B------:R-:W-:-:S02]  /*1fc0*/  ISETP.NE.AND P6, PT, RZ, UR10, PT ;  /* 0x0000000aff007c0c */ /* 0x000fc4000bfc5270 */
[----:B------:R-:W-:Y:S01]  /*1fd0*/  ISETP.GE.U32.AND P2, PT, R34, UR14, PT ;  /* 0x0000000e22007c0c */ /* 0x000fe2000bf46070 */
[----:B------:R-:W1:Y:S03]  /*1fe0*/  LDS.64 R20, [UR5+0xc0] ;  /* 0x0000c005ff147984 */ /* 0x000e660008000a00 */
[----:B------:R-:W-:-:S04]  /*1ff0*/  ISETP.GE.AND.EX P2, PT, R31, UR15, PT, P2 ;  /* 0x0000000f1f007c0c */ /* 0x000fc8000bf46320 */
[----:B------:R-:W-:Y:S01]  /*2000*/  ISETP.GT.U32.OR P2, PT, R30, 0x27f, P2 ;  /* 0x0000027f1e00780c */ /* 0x000fe20001744470 */
[----:B-1----:R-:W-:-:S04]  /*2010*/  FMUL.FTZ R20, R20, UR6 ;  /* 0x0000000614147c20 */ /* 0x002fc80008410000 */
[C---:B------:R-:W-:Y:S01]  /*2020*/  FMUL.FTZ R0, R20.reuse, R20 ;  /* 0x0000001414007220 */ /* 0x040fe20000410000 */
[C---:B------:R-:W-:Y:S01]  /*2030*/  FADD.FTZ R29, -R20.reuse, R29 ;  /* 0x0000001d141d7221 */ /* 0x040fe20000010100 */
[C---:B------:R-:W-:Y:S01]  /*2040*/  FADD.FTZ R7, -R20.reuse, R7 ;  /* 0x0000000714077221 */ /* 0x040fe20000010100 */
[C---:B------:R-:W-:Y:S01]  /*2050*/  FADD.FTZ R5, -R20.reuse, R5 ;  /* 0x0000000514057221 */ /* 0x040fe20000010100 */
[----:B------:R-:W-:Y:S01]  /*2060*/  FFMA.FTZ R0, R21, UR6, -R0 ;  /* 0x0000000615007c23 */ /* 0x000fe20008010800 */
[C---:B------:R-:W-:Y:S01]  /*2070*/  FADD.FTZ R9, -R20.reuse, R9 ;  /* 0x0000000914097221 */ /* 0x040fe20000010100 */
[C---:B------:R-:W-:Y:S01]  /*2080*/  FADD.FTZ R12, -R20.reuse, R12 ;  /* 0x0000000c140c7221 */ /* 0x040fe20000010100 */
[C---:B------:R-:W-:Y:S01]  /*2090*/  FADD.FTZ R23, -R20.reuse, R2 ;  /* 0x0000000214177221 */ /* 0x040fe20000010100 */
[----:B------:R-:W-:Y:S01]  /*20a0*/  FADD.FTZ R3, -R20, R3 ;  /* 0x0000000314037221 */ /* 0x000fe20000010100 */
[----:B------:R-:W-:Y:S01]  /*20b0*/  FSETP.GTU.FTZ.AND P1, PT, R0, RZ, PT ;  /* 0x000000ff0000720b */ /* 0x000fe20003f3c000 */
[C---:B------:R-:W-:Y:S01]  /*20c0*/  FADD.FTZ R25, -R20.reuse, R4 ;  /* 0x0000000414197221 */ /* 0x040fe20000010100 */
[C---:B------:R-:W-:Y:S01]  /*20d0*/  FADD.FTZ R27, -R20.reuse, R6 ;  /* 0x00000006141b7221 */ /* 0x040fe20000010100 */
[C---:B0-----:R-:W-:Y:S01]  /*20e0*/  FADD.FTZ R45, -R20.reuse, R8 ;  /* 0x00000008142d7221 */ /* 0x041fe20000010100 */
[C---:B------:R-:W-:Y:S01]  /*20f0*/  FADD.FTZ R10, -R20.reuse, R10 ;  /* 0x0000000a140a7221 */ /* 0x040fe20000010100 */
[C---:B------:R-:W-:Y:S01]  /*2100*/  FADD.FTZ R11, -R20.reuse, R11 ;  /* 0x0000000b140b7221 */ /* 0x040fe20000010100 */
[C---:B------:R-:W-:Y:S01]  /*2110*/  FADD.FTZ R13, -R20.reuse, R13 ;  /* 0x0000000d140d7221 */ /* 0x040fe20000010100 */
[C---:B------:R-:W-:Y:S01]  /*2120*/  FADD.FTZ R14, -R20.reuse, R14 ;  /* 0x0000000e140e7221 */ /* 0x040fe20000010100 */
[----:B------:R-:W-:-:S05]  /*2130*/  FADD.FTZ R15, -R20, R15 ;  /* 0x0000000f140f7221 */ /* 0x000fca0000010100 */
[----:B------:R-:W0:Y:S02]  /*2140*/  @P1 LDC R21, c[0x0][0x238] ;  /* 0x00008e00ff151b82 */ /* 0x000e240000000800 */
[----:B0-----:R-:W-:Y:S01]  /*2150*/  @P1 FADD.FTZ R24, R0, R21 ;  /* 0x0000001500181221 */ /* 0x001fe20000010000 */
[----:B------:R-:W-:Y:S01]  /*2160*/  MOV R0, 0x3f800000 ;  /* 0x3f80000000007802 */ /* 0x000fe20000000f00 */
[----:B------:R-:W-:-:S05]  /*2170*/  FADD.FTZ R21, -R20, R28 ;  /* 0x0000001c14157221 */ /* 0x000fca0000010100 */
        /* <DEDUP_REMOVED lines=33> */
.L_x_2074:
        /* <DEDUP_REMOVED lines=13> */
.L_x_2076:
[----:B------:R-:W-:Y:S05]  /*2460*/  BSYNC B0 ;  /* 0x0000000000007941 */ /* 0x000fea0003800000 */
.L_x_2075:
        /* <DEDUP_REMOVED lines=13> */
.L_x_2077:
        /* <DEDUP_REMOVED lines=13> */
.L_x_2079:
[----:B------:R-:W-:Y:S05]  /*2610*/  BSYNC B0 ;  /* 0x0000000000007941 */ /* 0x000fea0003800000 */
.L_x_2078:
[----:B-1----:R-:W-:Y:S01]  /*2620*/  FFMA.FTZ R2, R16, R25, R18 ;  /* 0x0000001910027223 */ /* 0x002fe20000010012 */
        /* <DEDUP_REMOVED lines=12> */
.L_x_2080:
        /* <DEDUP_REMOVED lines=13> */
.L_x_2082:
[----:B------:R-:W-:Y:S05]  /*27c0*/  BSYNC B0 ;  /* 0x0000000000007941 */ /* 0x000fea0003800000 */
.L_x_2081:
[C---:B------:R-:W-:Y:S01]  /*27d0*/  IADD3 R33, R37.reuse, 0xc0, RZ ;  /* 0x000000c025217810 */ /* 0x040fe20007ffe0ff */
[C-C-:B------:R-:W-:Y:S01]  /*27e0*/  FFMA.FTZ R6, R16.reuse, R5, R18.reuse ;  /* 0x0000000510067223 */ /* 0x140fe20000010012 */
[C---:B------:R-:W-:Y:S01]  /*27f0*/  IADD3 R13, R37.reuse, 0x100, RZ ;  /* 0x00000100250d7810 */ /* 0x040fe20007ffe0ff */
[C-C-:B0-----:R-:W-:Y:S01]  /*2800*/  FFMA.FTZ R10, R16.reuse, R7, R18.reuse ;  /* 0x00000007100a7223 */ /* 0x141fe20000010012 */
[C---:B------:R-:W-:Y:S01]  /*2810*/  IADD3 R21, R37.reuse, 0x140, RZ ;  /* 0x0000014025157810 */ /* 0x040fe20007ffe0ff */
[C-C-:B-1----:R-:W-:Y:S01]  /*2820*/  FFMA.FTZ R2, R16.reuse, R27, R18.reuse ;  /* 0x0000001b10027223 */ /* 0x142fe20000010012 */
[C---:B------:R-:W-:Y:S01]  /*2830*/  IADD3 R23, R37.reuse, 0x180, RZ ;  /* 0x0000018025177810 */ /* 0x040fe20007ffe0ff */
[C-C-:B------:R-:W-:Y:S01]  /*2840*/  FFMA.FTZ R4, R16.reuse, R45, R18.reuse ;  /* 0x0000002d10047223 */ /* 0x140fe20000010012 */
[----:B------:R-:W-:Y:S01]  /*2850*/  IADD3 R24, R37, 0x1c0, RZ ;  /* 0x000001c025187810 */ /* 0x000fe20007ffe0ff */
[----:B------:R-:W-:Y:S01]  /*2860*/  FFMA.FTZ R14, R16, R9, R18 ;  /* 0x00000009100e7223 */ /* 0x000fe20000010012 */
[----:B------:R-:W-:Y:S01]  /*2870*/  ISETP.GE.U32.AND P5, PT, R33, UR14, PT ;  /* 0x0000000e21007c0c */ /* 0x000fe2000bfa6070 */
[--C-:B------:R-:W-:Y:S01]  /*2880*/  FFMA.FTZ R5, R17, R20, R19.reuse ;  /* 0x0000001411057223 */ /* 0x100fe20000010013 */
[----:B------:R-:W-:Y:S01]  /*2890*/  ISETP.GE.U32.AND P1, PT, R13, UR14, PT ;  /* 0x0000000e0d007c0c */ /* 0x000fe2000bf26070 */
[--C-:B------:R-:W-:Y:S01]  /*28a0*/  FFMA.FTZ R7, R17, R22, R19.reuse ;  /* 0x0000001611077223 */ /* 0x100fe20000010013 */
[----:B------:R-:W-:Y:S01]  /*28b0*/  ISETP.GE.U32.AND P2, PT, R21, UR14, PT ;  /* 0x0000000e15007c0c */ /* 0x000fe2000bf46070 */
[--C-:B------:R-:W-:Y:S01]  /*28c0*/  FFMA.FTZ R11, R17, R12, R19.reuse ;  /* 0x0000000c110b7223 */ /* 0x100fe20000010013 */
[----:B------:R-:W-:Y:S01]  /*28d0*/  ISETP.GE.U32.AND P3, PT, R23, UR14, PT ;  /* 0x0000000e17007c0c */ /* 0x000fe2000bf66070 */
[C-C-:B------:R-:W-:Y:S01]  /*28e0*/  FFMA.FTZ R15, R17.reuse, R0, R19.reuse ;  /* 0x00000000110f7223 */ /* 0x140fe20000010013 */
[----:B------:R-:W-:Y:S01]  /*28f0*/  ISETP.GE.U32.AND P4, PT, R24, UR14, PT ;  /* 0x0000000e18007c0c */ /* 0x000fe2000bf86070 */
[----:B------:R-:W-:Y:S01]  /*2900*/  FFMA.FTZ R3, R17, R8, R19 ;  /* 0x0000000811037223 */ /* 0x000fe20000010013 */
[----:B------:R-:W-:-:S02]  /*2910*/  SHF.R.S32.HI R25, RZ, 0x1f, R33 ;  /* 0x0000001fff197819 */ /* 0x000fc40000011421 */
[----:B------:R-:W-:Y:S02]  /*2920*/  SHF.R.S32.HI R26, RZ, 0x1f, R13 ;  /* 0x0000001fff1a7819 */ /* 0x000fe4000001140d */
[----:B------:R-:W-:Y:S02]  /*2930*/  SHF.R.S32.HI R28, RZ, 0x1f, R21 ;  /* 0x0000001fff1c7819 */ /* 0x000fe40000011415 */
[----:B------:R-:W-:Y:S02]  /*2940*/  SHF.R.S32.HI R29, RZ, 0x1f, R23 ;  /* 0x0000001fff1d7819 */ /* 0x000fe40000011417 */
[----:B------:R-:W-:Y:S02]  /*2950*/  SHF.R.S32.HI R31, RZ, 0x1f, R24 ;  /* 0x0000001fff1f7819 */ /* 0x000fe40000011418 */
[----:B------:R-:W-:Y:S02]  /*2960*/  ISETP.GE.AND.EX P5, PT, R25, UR15, PT, P5 ;  /* 0x0000000f19007c0c */ /* 0x000fe4000bfa6350 */
        /* <DEDUP_REMOVED lines=20> */
.L_x_2083:
[----:B------:R-:W-:Y:S04]  /*2ab0*/  BSSY B0, `(.L_x_2084) ;  /* 0x000000d000007945 */ /* 0x000fe80003800000 */
[----:B------:R-:W-:Y:S05]  /*2ac0*/  @P5 BRA `(.L_x_2085) ;  /* 0x00000000002c5947 */ /* 0x000fea0003800000 */
[----:B------:R-:W-:Y:S01]  /*2ad0*/  ULDC.64 UR12, c[0x0][0x270] ;  /* 0x00009c00000c7ab9 */ /* 0x000fe20000000a00 */
[----:B------:R-:W-:Y:S01]  /*2ae0*/  MOV R8, R40 ;  /* 0x0000002800087202 */ /* 0x000fe20000000f00 */
[----:B------:R-:W-:Y:S01]  /*2af0*/  IMAD R0, R25, UR12, RZ ;  /* 0x0000000c19007c24 */ /* 0x000fe2000f8e02ff */
[----:B------:R-:W-:-:S03]  /*2b00*/  MOV R9, R43 ;  /* 0x0000002b00097202 */ /* 0x000fc60000000f00 */
[----:B------:R-:W-:-:S04]  /*2b10*/  IMAD.WIDE.U32 R8, R33, UR12, R8 ;  /* 0x0000000c21087c25 */ /* 0x000fc8000f8e0008 */
[----:B------:R-:W-:Y:S01]  /*2b20*/  IMAD R33, R33, UR13, R0 ;  /* 0x0000000d21217c24 */ /* 0x000fe2000f8e0200 */
[----:B------:R-:W-:Y:S02]  /*2b30*/  ULDC.64 UR12, c[0x0][0x210] ;  /* 0x00008400000c7ab9 */ /* 0x000fe40000000a00 */
[----:B------:R-:W-:Y:S02]  /*2b40*/  LEA R16, P5, R8, UR12, 0x2 ;  /* 0x0000000c08107c11 */ /* 0x000fe4000f8a10ff */
[----:B------:R-:W-:-:S04]  /*2b50*/  IADD3 R33, R9, R33, RZ ;  /* 0x0000002109217210 */ /* 0x000fc80007ffe0ff */
[----:B------:R-:W-:-:S05]  /*2b60*/  LEA.HI.X R17, R8, UR13, R33, 0x2, P5 ;  /* 0x0000000d08117c11 */ /* 0x000fca000a8f1421 */
[----:B------:R0:W-:Y:S02]  /*2b70*/  STG.E.64 desc[UR8][R16.64], R2 ;  /* 0x0000000210007986 */ /* 0x0001e4000c101b08 */
.L_x_2085:
[----:B------:R-:W-:Y:S05]  /*2b80*/  BSYNC B0 ;  /* 0x0000000000007941 */ /* 0x000fea0003800000 */
.L_x_2084:
        /* <DEDUP_REMOVED lines=11> */
.L_x_2086:
[----:B------:R-:W-:Y:S04]  /*2c40*/  BSSY B0, `(.L_x_2087) ;  /* 0x000000d000007945 */ /* 0x000fe80003800000 */
[----:B------:R-:W-:Y:S05]  /*2c50*/  @P1 BRA `(.L_x_2088) ;  /* 0x00000000002c1947 */ /* 0x000fea0003800000 */
[----:B------:R-:W-:Y:S01]  /*2c60*/  ULDC.64 UR12, c[0x0][0x270] ;  /* 0x00009c00000c7ab9 */ /* 0x000fe20000000a00 */
[----:B0-----:R-:W-:Y:S01]  /*2c70*/  MOV R2, R40 ;  /* 0x0000002800027202 */ /* 0x001fe20000000f00 */
        /* <DEDUP_REMOVED lines=9> */
.L_x_2088:
[----:B------:R-:W-:Y:S05]  /*2d10*/  BSYNC B0 ;  /* 0x0000000000007941 */ /* 0x000fea0003800000 */
.L_x_2087:
[----:B------:R-:W-:Y:S05]  /*2d20*/  @!P6 BRA `(.L_x_2089) ;  /* 0x000000000028e947 */ /* 0x000fea0003800000 */
[----:B------:R-:W-:Y:S01]  /*2d30*/  FMUL.FTZ R0, R6, -1.4426950216293334961 ;  /* 0xbfb8aa3b06007820 */ /* 0x000fe20000410000 */
[----:B-1----:R-:W-:-:S05]  /*2d40*/  FMUL.FTZ R4, R7, -1.4426950216293334961 ;  /* 0xbfb8aa3b07047820 */ /* 0x002fca0000410000 */
        /* <DEDUP_REMOVED lines=8> */
.L_x_2089:
        /* <DEDUP_REMOVED lines=9> */
[----:B-1----:R-:W-:Y:S02]  /*2e60*/  LEA R4, P1, R2, UR12, 0x2 ;  /* 0x0000000c02047c11 */ /* 0x002fe4000f8210ff */
[----:B------:R-:W-:-:S04]  /*2e70*/  IADD3 R21, R3, R21, RZ ;  /* 0x0000001503157210 */ /* 0x000fc80007ffe0ff */
[----:B------:R-:W-:-:S05]  /*2e80*/  LEA.HI.X R5, R2, UR13, R21, 0x2, P1 ;  /* 0x0000000d02057c11 */ /* 0x000fca00088f1415 */
[----:B------:R2:W-:Y:S02]  /*2e90*/  STG.E.64 desc[UR8][R4.64], R6 ;  /* 0x0000000604007986 */ /* 0x0005e4000c101b08 */
.L_x_2091:
[----:B------:R-:W-:Y:S05]  /*2ea0*/  BSYNC B0 ;  /* 0x0000000000007941 */ /* 0x000fea0003800000 */
.L_x_2090:
[----:B------:R-:W-:Y:S05]  /*2eb0*/  @!P6 BRA `(.L_x_2092) ;  /* 0x000000000028e947 */ /* 0x000fea0003800000 */
[----:B------:R-:W-:Y:S01]  /*2ec0*/  FMUL.FTZ R0, R10, -1.4426950216293334961 ;  /* 0xbfb8aa3b0a007820 */ /* 0x000fe20000410000 */
[----:B-12---:R-:W-:-:S05]  /*2ed0*/  FMUL.FTZ R4, R11, -1.4426950216293334961 ;  /* 0xbfb8aa3b0b047820 */ /* 0x006fca0000410000 */
        /* <DEDUP_REMOVED lines=8> */
.L_x_2092:
[----:B------:R-:W-:Y:S04]  /*2f60*/  BSSY B0, `(.L_x_2093) ;  /* 0x000000d000007945 */ /* 0x000fe80003800000 */
[----:B------:R-:W-:Y:S05]  /*2f70*/  @P3 BRA `(.L_x_2094) ;  /* 0x00000000002c3947 */ /* 0x000fea0003800000 */
[----:B------:R-:W-:Y:S01]  /*2f80*/  ULDC.64 UR12, c[0x0][0x270] ;  /* 0x00009c00000c7ab9 */ /* 0x000fe20000000a00 */
[----:B0-----:R-:W-:Y:S01]  /*2f90*/  MOV R2, R40 ;  /* 0x0000002800027202 */ /* 0x001fe20000000f00 */
[----:B------:R-:W-:Y:S01]  /*2fa0*/  IMAD R0, R29, UR12, RZ ;  /* 0x0000000c1d007c24 */ /* 0x000fe2000f8e02ff */
[----:B------:R-:W-:-:S03]  /*2fb0*/  MOV R3, R43 ;  /* 0x0000002b00037202 */ /* 0x000fc60000000f00 */
[----:B-12---:R-:W-:-:S04]  /*2fc0*/  IMAD.WIDE.U32 R4, R23, UR12, R2 ;  /* 0x0000000c17047c25 */ /* 0x006fc8000f8e0002 */
[----:B------:R-:W-:Y:S01]  /*2fd0*/  IMAD R23, R23, UR13, R0 ;  /* 0x0000000d17177c24 */ /* 0x000fe2000f8e0200 */
[----:B------:R-:W-:Y:S02]  /*2fe0*/  ULDC.64 UR12, c[0x0][0x210] ;  /* 0x00008400000c7ab9 */ /* 0x000fe40000000a00 */
[----:B------:R-:W-:Y:S02]  /*2ff0*/  LEA R2, P1, R4, UR12, 0x2 ;  /* 0x0000000c04027c11 */ /* 0x000fe4000f8210ff */
[----:B------:R-:W-:-:S04]  /*3000*/  IADD3 R23, R5, R23, RZ ;  /* 0x0000001705177210 */ /* 0x000fc80007ffe0ff */
[----:B------:R-:W-:-:S05]  /*3010*/  LEA.HI.X R3, R4, UR13, R23, 0x2, P1 ;  /* 0x0000000d04037c11 */ /* 0x000fca00088f1417 */
[----:B------:R3:W-:Y:S02]  /*3020*/  STG.E.64 desc[UR8][R2.64], R10 ;  /* 0x0000000a02007986 */ /* 0x0007e4000c101b08 */
.L_x_2094:
[----:B------:R-:W-:Y:S05]  /*3030*/  BSYNC B0 ;  /* 0x0000000000007941 */ /* 0x000fea0003800000 */
.L_x_2093:
[----:B------:R-:W-:Y:S05]  /*3040*/  @!P6 BRA `(.L_x_2095) ;  /* 0x000000000028e947 */ /* 0x000fea0003800000 */
[----:B------:R-:W-:Y:S01]  /*3050*/  FMUL.FTZ R0, R14, -1.4426950216293334961 ;  /* 0xbfb8aa3b0e007820 */ /* 0x000fe20000410000 */
[----:B-12---:R-:W-:-:S05]  /*3060*/  FMUL.FTZ R4, R15, -1.4426950216293334961 ;  /* 0xbfb8aa3b0f047820 */ /* 0x006fca0000410000 */
[----:B------:R-:W0:Y:S08]  /*3070*/  MUFU.EX2 R0, R0 ;  /* 0x0000000000007308 */ /* 0x000e300000000800 */
[----:B------:R-:W1:Y:S01]  /*3080*/  MUFU.EX2 R4, R4 ;  /* 0x0000000400047308 */ /* 0x000e620000000800 */
[----:B0--3--:R-:W-:-:S07]  /*3090*/  FADD.FTZ R2, R0, 1 ;  /* 0x3f80000000027421 */ /* 0x009fce0000010000 */
[----:B------:R-:W0:Y:S01]  /*30a0*/  MUFU.RCP R3, R2 ;  /* 0x0000000200037308 */ /* 0x000e220000001000 */
[----:B-1----:R-:W-:-:S07]  /*30b0*/  FADD.FTZ R5, R4, 1 ;  /* 0x3f80000004057421 */ /* 0x002fce0000010000 */
[----:B------:R-:W1:Y:S01]  /*30c0*/  MUFU.RCP R6, R5 ;  /* 0x0000000500067308 */ /* 0x000e620000001000 */
[----:B0-----:R-:W-:Y:S01]  /*30d0*/  FMUL.FTZ R14, R14, R3 ;  /* 0x000000030e0e7220 */ /* 0x001fe20000410000 */
[----:B-1----:R-:W-:-:S07]  /*30e0*/  FMUL.FTZ R15, R15, R6 ;  /* 0x000000060f0f7220 */ /* 0x002fce0000410000 */
.L_x_2095:
        /* <DEDUP_REMOVED lines=8> */
[----:B0--3--:R-:W-:Y:S02]  /*3170*/  LEA R2, P1, R40, UR12, 0x2 ;  /* 0x0000000c28027c11 */ /* 0x009fe4000f8210ff */
[----:B------:R-:W-:-:S04]  /*3180*/  IADD3 R31, R41, R31, RZ ;  /* 0x0000001f291f7210 */ /* 0x000fc80007ffe0ff */
[----:B------:R-:W-:-:S05]  /*3190*/  LEA.HI.X R3, R40, UR13, R31, 0x2, P1 ;  /* 0x0000000d28037c11 */ /* 0x000fca00088f141f */
[----:B------:R4:W-:Y:S02]  /*31a0*/  STG.E.64 desc[UR8][R2.64], R14 ;  /* 0x0000000e02007986 */ /* 0x0009e4000c101b08 */
.L_x_2097:
[----:B------:R-:W-:Y:S05]  /*31b0*/  BSYNC B0 ;  /* 0x0000000000007941 */ /* 0x000fea0003800000 */
.L_x_2096:
[----:B0--34-:R-:W0:Y:S01]  /*31c0*/  LDC R3, c[0x0][0x10] ;  /* 0x00000400ff037b82 */ /* 0x019e220000000800 */
[----:B------:R-:W-:Y:S02]  /*31d0*/  IADD3 R32, R32, 0x1, RZ ;  /* 0x0000000120207810 */ /* 0x000fe40007ffe0ff */
[----:B0-----:R-:W-:-:S04]  /*31e0*/  IADD3 R38, R3, R38, RZ ;  /* 0x0000002603267210 */ /* 0x001fc80007ffe0ff */
[----:B------:R-:W-:-:S13]  /*31f0*/  ISETP.GE.AND P1, PT, R38, UR4, PT ;  /* 0x0000000426007c0c */ /* 0x000fda000bf26270 */
[----:B------:R-:W-:Y:S05]  /*3200*/  @!P1 BRA `(.L_x_2098) ;  /* 0xffffffcc00e09947 */ /* 0x000fea000383ffff */
[----:B------:R-:W-:Y:S05]  /*3210*/  EXIT ;  /* 0x000000000000794d */ /* 0x000fea0003800000 */
.L_x_2099:
        /* <DEDUP_REMOVED lines=14> */
.L_x_2342:


//--------------------- .text._Z35group_norm_nhwc_fwd_one_pass_kernelI11Fp32IOBf16WLi64ELi20ELi640EEv26Group_norm_nhwc_fwd_params --------------------------
	.section	.text._Z35group_norm_nhwc_fwd_one_pass_kernelI11Fp32IOBf16WLi64ELi20ELi640EEv26Group_norm_nhwc_fwd_params,"ax",@progbits
	.align	128
        .global         _Z35group_norm_nhwc_fwd_one_pass_kernelI11Fp32IOBf16WLi64ELi20ELi640EEv26Group_norm_nhwc_fwd_params
        .type           _Z35group_norm_nhwc_fwd_one_pass_kernelI11Fp32IOBf16WLi64ELi20ELi640EEv26Group_norm_nhwc_fwd_params,@function
        .size           _Z35group_norm_nhwc_fwd_one_pass_kernelI11Fp32IOBf16WLi64ELi20ELi640EEv26Group_norm_nhwc_fwd_params,(.L_x_2343 - _Z35group_norm_nhwc_fwd_one_pass_kernelI11Fp32IOBf16WLi64ELi20ELi640EEv26Group_norm_nhwc_fwd_params)
        .other          _Z35group_norm_nhwc_fwd_one_pass_kernelI11Fp32IOBf16WLi64ELi20ELi640EEv26Group_norm_nhwc_fwd_params,@"STO_CUDA_ENTRY STV_DEFAULT"
_Z35group_norm_nhwc_fwd_one_pass_kernelI11Fp32IOBf16WLi64ELi20ELi640EEv26Group_norm_nhwc_fwd_params:
.text._Z35group_norm_nhwc_fwd_one_pass_kernelI11Fp32IOBf16WLi64ELi20ELi640EEv26Group_norm_nhwc_fwd_params:
        /* <DEDUP_REMOVED lines=31> */
.L_x_2112:
[----:B0-----:R-:W0:Y:S01]  /*01f0*/  LDC R10, c[0x0][0x288] ;  /* 0x0000a200ff0a7b82 */ /* 0x001e220000000800 */
[----:B------:R-:W-:Y:S01]  /*0200*/  SHF.R.S32.HI R13, RZ, 0x1f, R25 ;  /* 0x0000001fff0d7819 */ /* 0x000fe20000011419 */
        /* <DEDUP_REMOVED lines=137> */
.L_x_2101:
[----:B------:R-:W-:Y:S05]  /*0aa0*/  BSYNC B0 ;  /* 0x0000000000007941 */ /* 0x000fea0003800000 */
.L_x_2100:
        /* <DEDUP_REMOVED lines=28> */
.L_x_2104:
[----:B-1----:R-:W2:Y:S04]  /*0c70*/  LDG.E.STRONG.GPU R10, desc[UR8][R8.64] ;  /* 0x00000008080a7981 */ /* 0x002ea8000c1ef900 */
[----:B--2---:R-:W-:Y:S01]  /*0c80*/  CCTL.IVALL ;  /* 0x00000000ff00798f */ /* 0x004fe20002000000 */
[----:B------:R-:W-:Y:S05]  /*0c90*/  YIELD ;  /* 0x0000000000007946 */ /* 0x000fea0003800000 */
[----:B------:R-:W-:-:S13]  /*0ca0*/  ISETP.NE.AND P1, PT, R10, R13, PT ;  /* 0x0000000d0a00720c */ /* 0x000fda0003f25270 */
[----:B------:R-:W-:Y:S05]  /*0cb0*/  @P1 BRA `(.L_x_2104) ;  /* 0xfffffffc00ec1947 */ /* 0x000fea000383ffff */
.L_x_2103:
        /* <DEDUP_REMOVED lines=11> */
.L_x_2106:
        /* <DEDUP_REMOVED lines=44> */
[-C--:B-1----:R-:W-:Y:S02]  /*1030*/  @!P4 IMAD R17, R17, R13.reuse, R24 ;  /* 0x0000000d1111c224 */ /* 0x082fe400078e0218 */
        /* <DEDUP_REMOVED lines=18> */
.L_x_2105:
        /* <DEDUP_REMOVED lines=19> */
.L_x_2108:
[----:B------:R-:W-:Y:S05]  /*1290*/  BSYNC B0 ;  /* 0x0000000000007941 */ /* 0x000fea0003800000 */
.L_x_2107:
        /* <DEDUP_REMOVED lines=32> */
.L_x_2102:
        /* <DEDUP_REMOVED lines=21> */
[----:B------:R1:W3:Y:S04]  /*15f0*/  LDG.E.U16 R19, desc[UR8][R8.64+0x2] ;  /* 0x0000020808137981 */ /* 0x0002e8000c1e1500 */
[----:B------:R-:W4:Y:S04]  /*1600*/  LDG.E.U16 R18, desc[UR8][R10.64] ;  /* 0x000000080a127981 */ /* 0x000f28000c1e1500 */
[----:B------:R4:W5:Y:S04]  /*1610*/  LDG.E.U16 R24, desc[UR8][R10.64+0x2] ;  /* 0x000002080a187981 */ /* 0x000968000c1e1500 */
[----:B------:R-:W0:Y:S02]  /*1620*/  LDS.64 R16, [UR5+0xc0] ;  /* 0x0000c005ff107984 */ /* 0x000e240008000a00 */
[----:B0-----:R-:W-:-:S04]  /*1630*/  FMUL.FTZ R16, R16, UR6 ;  /* 0x0000000610107c20 */ /* 0x001fc80008410000 */
[C---:B------:R-:W-:Y:S01]  /*1640*/  FMUL.FTZ R12, R16.reuse, R16 ;  /* 0x00000010100c7220 */ /* 0x040fe20000410000 */
[C---:B-1----:R-:W-:Y:S01]  /*1650*/  FADD.FTZ R9, -R16.reuse, R4 ;  /* 0x0000000410097221 */ /* 0x042fe20000010100 */
[----:B------:R-:W-:Y:S02]  /*1660*/  FADD.FTZ R5, -R16, R5 ;  /* 0x0000000510057221 */ /* 0x000fe40000010100 */
[----:B------:R-:W-:-:S05]  /*1670*/  FFMA.FTZ R17, R17, UR6, -R12 ;  /* 0x0000000611117c23 */ /* 0x000fca000801080c */
[----:B------:R-:W-:-:S13]  /*1680*/  FSETP.GTU.FTZ.AND P1, PT, R17, RZ, PT ;  /* 0x000000ff1100720b */ /* 0x000fda0003f3c000 */
[----:B------:R-:W0:Y:S02]  /*1690*/  @P1 LDC R12, c[0x0][0x238] ;  /* 0x00008e00ff0c1b82 */ /* 0x000e240000000800 */
[----:B0-----:R-:W-:Y:S01]  /*16a0*/  @P1 FADD.FTZ R17, R17, R12 ;  /* 0x0000000c11111221 */ /* 0x001fe20000010000 */
[----:B------:R-:W-:-:S06]  /*16b0*/  MOV R12, 0x3f800000 ;  /* 0x3f800000000c7802 */ /* 0x000fcc0000000f00 */
[----:B------:R-:W0:Y:S01]  /*16c0*/  @P1 MUFU.RSQ R12, R17 ;  /* 0x00000011000c1308 */ /* 0x000e220000001400 */
[----:B------:R-:W-:Y:S01]  /*16d0*/  ISETP.NE.AND P1, PT, RZ, UR10, PT ;  /* 0x0000000aff007c0c */ /* 0x000fe2000bf25270 */
[-C--:B0-----:R-:W-:Y:S01]  /*16e0*/  FMUL.FTZ R9, R9, R12.reuse ;  /* 0x0000000c09097220 */ /* 0x081fe20000410000 */
[----:B------:R-:W-:Y:S01]  /*16f0*/  FMUL.FTZ R5, R5, R12 ;  /* 0x0000000c05057220 */ /* 0x000fe20000410000 */
[----:B--2---:R-:W-:Y:S02]  /*1700*/  SHF.L.U32 R2, R2, 0x10, RZ ;  /* 0x0000001002027819 */ /* 0x004fe400000006ff */
[----:B---3--:R-:W-:Y:S02]  /*1710*/  SHF.L.U32 R8, R19, 0x10, RZ ;  /* 0x0000001013087819 */ /* 0x008fe400000006ff */
[----:B----4-:R-:W-:Y:S02]  /*1720*/  SHF.L.U32 R11, R18, 0x10, RZ ;  /* 0x00000010120b7819 */ /* 0x010fe400000006ff */
[----:B-----5:R-:W-:-:S03]  /*1730*/  SHF.L.U32 R13, R24, 0x10, RZ ;  /* 0x00000010180d7819 */ /* 0x020fc600000006ff */
        /* <DEDUP_REMOVED lines=13> */
.L_x_2109:
        /* <DEDUP_REMOVED lines=13> */
.L_x_2111:
[----:B------:R-:W-:Y:S05]  /*18e0*/  BSYNC B0 ;  /* 0x0000000000007941 */ /* 0x000fea0003800000 */
.L_x_2110:
[----:B------:R-:W1:Y:S01]  /*18f0*/  LDC R2, c[0x0][0x10] ;  /* 0x00000400ff027b82 */ /* 0x000e620000000800 */
[----:B------:R-:W-:Y:S02]  /*1900*/  IADD3 R6, R6, 0x1, RZ ;  /* 0x0000000106067810 */ /* 0x000fe40007ffe0ff */
[----:B-1----:R-:W-:-:S04]  /*1910*/  IADD3 R21, R2, R21, RZ ;  /* 0x0000001502157210 */ /* 0x002fc80007ffe0ff */
[----:B------:R-:W-:-:S13]  /*1920*/  ISETP.GE.AND P1, PT, R21, UR4, PT ;  /* 0x0000000415007c0c */ /* 0x000fda000bf26270 */
[----:B------:R-:W-:Y:S05]  /*1930*/  @!P1 BRA `(.L_x_2112) ;  /* 0xffffffe8002c9947 */ /* 0x000fea000383ffff */
[----:B------:R-:W-:Y:S05]  /*1940*/  EXIT ;  /* 0x000000000000794d */ /* 0x000fea0003800000 */
.L_x_2113:
        /* <DEDUP_REMOVED lines=11> */
.L_x_2343:


//--------------------- .text._Z35group_norm_nhwc_fwd_one_pass_kernelI11Fp32IOBf16WLi128ELi20ELi640EEv26Group_norm_nhwc_fwd_params --------------------------
	.section	.text._Z35group_norm_nhwc_fwd_one_pass_kernelI11Fp32IOBf16WLi128ELi20ELi640EEv26Group_norm_nhwc_fwd_params,"ax",@progbits
	.align	128
        .global         _Z35group_norm_nhwc_fwd_one_pass_kernelI11Fp32IOBf16WLi128ELi20ELi640EEv26Group_norm_nhwc_fwd_params
        .type           _Z35group_norm_nhwc_fwd_one_pass_kernelI11Fp32IOBf16WLi128ELi20ELi640EEv26Group_norm_nhwc_fwd_params,@function
        .size           _Z35group_norm_nhwc_fwd_one_pass_kernelI11Fp32IOBf16WLi128ELi20ELi640EEv26Group_norm_nhwc_fwd_params,(.L_x_2344 - _Z35group_norm_nhwc_fwd_one_pass_kernelI11Fp32IOBf16WLi128ELi20ELi640EEv26Group_norm_nhwc_fwd_params)
        .other          _Z35group_norm_nhwc_fwd_one_pass_kernelI11Fp32IOBf16WLi128ELi20ELi640EEv26Group_norm_nhwc_fwd_params,@"STO_CUDA_ENTRY STV_DEFAULT"
_Z35group_norm_nhwc_fwd_one_pass_kernelI11Fp32IOBf16WLi128ELi20ELi640EEv26Group_norm_nhwc_fwd_params:
.text._Z35group_norm_nhwc_fwd_one_pass_kernelI11Fp32IOBf16WLi128ELi20ELi640EEv26Group_norm_nhwc_fwd_params:
        /* <DEDUP_REMOVED lines=28> */
.L_x_2129:
        /* <DEDUP_REMOVED lines=166> */
.L_x_2115:
[----:B------:R-:W-:Y:S05]  /*0c20*/  BSYNC B0 ;  /* 0x0000000000007941 */ /* 0x000fea0003800000 */
.L_x_2114:
        /* <DEDUP_REMOVED lines=28> */
.L_x_2118:
[----:B-1----:R-:W2:Y:S04]  /*0df0*/  LDG.E.STRONG.GPU R10, desc[UR8][R8.64] ;  /* 0x00000008080a7981 */ /* 0x002ea8000c1ef900 */
[----:B--2---:R-:W-:Y:S01]  /*0e00*/  CCTL.IVALL ;  /* 0x00000000ff00798f */ /* 0x004fe20002000000 */
[----:B------:R-:W-:Y:S05]  /*0e10*/  YIELD ;  /* 0x0000000000007946 */ /* 0x000fea0003800000 */
[----:B------:R-:W-:-:S13]  /*0e20*/  ISETP.NE.AND P1, PT, R10, R13, PT ;  /* 0x0000000d0a00720c */ /* 0x000fda0003f25270 */
[----:B------:R-:W-:Y:S05]  /*0e30*/  @P1 BRA `(.L_x_2118) ;  /* 0xfffffffc00ec1947 */ /* 0x000fea000383ffff */
.L_x_2117:
        /* <DEDUP_REMOVED lines=11> */
.L_x_2120:
        /* <DEDUP_REMOVED lines=63> */
.L_x_2119:
        /* <DEDUP_REMOVED lines=19> */
.L_x_2122:
[----:B------:R-:W-:Y:S05]  /*1410*/  BSYNC B0 ;  /* 0x0000000000007941 */ /* 0x000fea0003800000 */
.L_x_2121:
        /* <DEDUP_REMOVED lines=33> */
.L_x_2116:
[----:B------:R-:W-:Y:S01]  /*1630*/  ULDC.64 UR12, c[0x0][0x218] ;  /* 0x00008600000c7ab9 */ /* 0x000fe20000000a00 */
[C---:B------:R-:W-:Y:S01]  /*1640*/  LOP3.LUT P1, RZ, R6.reuse, UR7, RZ, 0xfc, !PT ;  /* 0x0000000706ff7c12 */ /* 0x040fe2000f82fcff */
[----:B------:R-:W2:Y:S01]  /*1650*/  S2UR UR6, SR_CgaCtaId ;  /* 0x00000000000679c3 */ /* 0x000ea20000008800 */
[----:B------:R-:W-:Y:S01]  /*1660*/  ISETP.EQ.U32.AND P3, PT, RZ, UR12, PT ;  /* 0x0000000cff007c0c */ /* 0x000fe2000bf62070 */
[----:B-1----:R-:W-:Y:S01]  /*1670*/  IMAD.WIDE.U32 R8, R6, -0x33333333, RZ ;  /* 0xcccccccd06087825 */ /* 0x002fe200078e00ff */
[----:B------:R-:W-:Y:S02]  /*1680*/  UMOV UR5, 0x400 ;  /* 0x0000040000057882 */ /* 0x000fe40000000000 */
[----:B------:R-:W-:Y:S02]  /*1690*/  ISETP.EQ.OR.EX P1, PT, RZ, UR13, P1, P3 ;  /* 0x0000000dff007c0c */ /* 0x000fe40008f22730 */
[----:B------:R-:W-:Y:S01]  /*16a0*/  SHF.R.U32.HI R9, RZ, 0x3, R9 ;  /* 0x00000003ff097819 */ /* 0x000fe20000011609 */
[----:B------:R-:W1:Y:S04]  /*16b0*/  LDC.64 R10, c[0x0][0x228] ;  /* 0x00008a00ff0a7b82 */ /* 0x000e680000000a00 */
        /* <DEDUP_REMOVED lines=25> */
[C---:B------:R-:W-:Y:S01]  /*1850*/  FADD.FTZ R9, -R16.reuse, R2 ;  /* 0x0000000210097221 */ /* 0x040fe20000010100 */
[C---:B-1----:R-:W-:Y:S01]  /*1860*/  FADD.FTZ R11, -R16.reuse, R3 ;  /* 0x00000003100b7221 */ /* 0x042fe20000010100 */
[----:B-----5:R-:W-:Y:S01]  /*1870*/  FADD.FTZ R13, -R16, R4 ;  /* 0x00000004100d7221 */ /* 0x020fe20000010100 */
[----:B0-----:R-:W-:Y:S01]  /*1880*/  @P1 FADD.FTZ R17, R17, R8 ;  /* 0x0000000811111221 */ /* 0x001fe20000010000 */
[----:B------:R-:W-:-:S06]  /*1890*/  MOV R8, 0x3f800000 ;  /* 0x3f80000000087802 */ /* 0x000fcc0000000f00 */
[----:B------:R-:W0:Y:S01]  /*18a0*/  @P1 MUFU.RSQ R8, R17 ;  /* 0x0000001100081308 */ /* 0x000e220000001400 */
[----:B------:R-:W-:Y:S01]  /*18b0*/  ISETP.NE.AND P1, PT, RZ, UR10, PT ;  /* 0x0000000aff007c0c */ /* 0x000fe2000bf25270 */
[----:B------:R-:W-:Y:S01]  /*18c0*/  FADD.FTZ R5, -R16, R5 ;  /* 0x0000000510057221 */ /* 0x000fe20000010100 */
[-C--:B0-----:R-:W-:Y:S01]  /*18d0*/  FMUL.FTZ R9, R9, R8.reuse ;  /* 0x0000000809097220 */ /* 0x081fe20000410000 */
[-C--:B------:R-:W-:Y:S01]  /*18e0*/  FMUL.FTZ R13, R13, R8.reuse ;  /* 0x000000080d0d7220 */ /* 0x080fe20000410000 */
[-C--:B------:R-:W-:Y:S01]  /*18f0*/  FMUL.FTZ R11, R11, R8.reuse ;  /* 0x000000080b0b7220 */ /* 0x080fe20000410000 */
[----:B------:R-:W-:Y:S01]  /*1900*/  FMUL.FTZ R8, R5, R8 ;  /* 0x0000000805087220 */ /* 0x000fe20000410000 */
[----:B--2---:R-:W-:Y:S02]  /*1910*/  SHF.L.U32 R2, R0, 0x10, RZ ;  /* 0x0000001000027819 */ /* 0x004fe400000006ff */
[----:B---3--:R-:W-:Y:S02]  /*1920*/  SHF.L.U32 R18, R18, 0x10, RZ ;  /* 0x0000001012127819 */ /* 0x008fe400000006ff */
[----:B----4-:R-:W-:-:S02]  /*1930*/  SHF.L.U32 R3, R19, 0x10, RZ ;  /* 0x0000001013037819 */ /* 0x010fc400000006ff */
[----:B------:R-:W-:Y:S01]  /*1940*/  SHF.L.U32 R0, R25, 0x10, RZ ;  /* 0x0000001019007819 */ /* 0x000fe200000006ff */
[C-C-:B------:R-:W-:Y:S01]  /*1950*/  FFMA.FTZ R4, R2.reuse, R9, R18.reuse ;  /* 0x0000000902047223 */ /* 0x140fe20000010012 */
        /* <DEDUP_REMOVED lines=13> */
.L_x_2123:
        /* <DEDUP_REMOVED lines=14> */
.L_x_2125:
[----:B------:R-:W-:Y:S05]  /*1b10*/  BSYNC B0 ;  /* 0x0000000000007941 */ /* 0x000fea0003800000 */
.L_x_2124:
[----:B------:R-:W-:Y:S01]  /*1b20*/  IADD3 R11, R21, 0x40, RZ ;  /* 0x00000040150b7810 */ /* 0x000fe20007ffe0ff */
        /* <DEDUP_REMOVED lines=12> */
.L_x_2126:
[----:B------:R-:W-:Y:S01]  /*1bf0*/  ULDC.64 UR12, c[0x0][0x278] ;  /* 0x00009e00000c7ab9 */ /* 0x000fe20000000a00 */
[----:B------:R-:W-:Y:S01]  /*1c00*/  SHF.R.S32.HI R0, RZ, 0x1f, R11 ;  /* 0x0000001fff007819 */ /* 0x000fe2000001140b */
        /* <DEDUP_REMOVED lines=9> */
[----:B0-----:R-:W-:Y:S01]  /*1ca0*/  IMAD R5, R11, UR13, R0 ;  /* 0x0000000d0b057c24 */ /* 0x001fe2000f8e0200 */
[----:B------:R-:W-:Y:S02]  /*1cb0*/  ULDC.64 UR12, c[0x0][0x210] ;  /* 0x00008400000c7ab9 */ /* 0x000fe40000000a00 */
[----:B------:R-:W-:Y:S02]  /*1cc0*/  LEA R4, P1, R26, UR12, 0x2 ;  /* 0x0000000c1a047c11 */ /* 0x000fe4000f8210ff */
[----:B------:R-:W-:-:S04]  /*1cd0*/  IADD3 R5, R27, R5, RZ ;  /* 0x000000051b057210 */ /* 0x000fc80007ffe0ff */
[----:B------:R-:W-:-:S05]  /*1ce0*/  LEA.HI.X R5, R26, UR13, R5, 0x2, P1 ;  /* 0x0000000d1a057c11 */ /* 0x000fca00088f1405 */
[----:B------:R1:W-:Y:S02]  /*1cf0*/  STG.E.64 desc[UR8][R4.64], R2 ;  /* 0x0000000204007986 */ /* 0x0003e4000c101b08 */
.L_x_2128:
[----:B------:R-:W-:Y:S05]  /*1d00*/  BSYNC B0 ;  /* 0x0000000000007941 */ /* 0x000fea0003800000 */
.L_x_2127:
[----:B-1----:R-:W1:Y:S01]  /*1d10*/  LDC R3, c[0x0][0x10] ;  /* 0x00000400ff037b82 */ /* 0x002e620000000800 */
[----:B------:R-:W-:Y:S02]  /*1d20*/  IADD3 R7, R7, 0x1, RZ ;  /* 0x0000000107077810 */ /* 0x000fe40007ffe0ff */
[----:B-1----:R-:W-:-:S04]  /*1d30*/  IADD3 R24, R3, R24, RZ ;  /* 0x0000001803187210 */ /* 0x002fc80007ffe0ff */
[----:B------:R-:W-:-:S13]  /*1d40*/  ISETP.GE.AND P1, PT, R24, UR4, PT ;  /* 0x0000000418007c0c */ /* 0x000fda000bf26270 */
[----:B------:R-:W-:Y:S05]  /*1d50*/  @!P1 BRA `(.L_x_2129) ;  /* 0xffffffe400189947 */ /* 0x000fea000383ffff */
[----:B------:R-:W-:Y:S05]  /*1d60*/  EXIT ;  /* 0x000000000000794d */ /* 0x000fea0003800000 */
.L_x_2130:
        /* <DEDUP_REMOVED lines=9> */
.L_x_2344:


//--------------------- .text._Z35group_norm_nhwc_fwd_one_pass_kernelI11Fp32IOBf16WLi256ELi20ELi640EEv26Group_norm_nhwc_fwd_params --------------------------
	.section	.text._Z35group_norm_nhwc_fwd_one_pass_kernelI11Fp32IOBf16WLi256ELi20ELi640EEv26Group_norm_nhwc_fwd_params,"ax",@progbits
	.align	128
        .global         _Z35group_norm_nhwc_fwd_one_pass_kernelI11Fp32IOBf16WLi256ELi20ELi640EEv26Group_norm_nhwc_fwd_params
        .type           _Z35group_norm_nhwc_fwd_one_pass_kernelI11Fp32IOBf16WLi256ELi20ELi640EEv26Group_norm_nhwc_fwd_params,@function
        .size           _Z35group_norm_nhwc_fwd_one_pass_kernelI11Fp32IOBf16WLi256ELi20ELi640EEv26Group_norm_nhwc_fwd_params,(.L_x_2345 - _Z35group_norm_nhwc_fwd_one_pass_kernelI11Fp32IOBf16WLi256ELi20ELi640EEv26Group_norm_nhwc_fwd_params)
        .other          _Z35group_norm_nhwc_fwd_one_pass_kernelI11Fp32IOBf16WLi256ELi20ELi640EEv26Group_norm_nhwc_fwd_params,@"STO_CUDA_ENTRY STV_DEFAULT"
_Z35group_norm_nhwc_fwd_one_pass_kernelI11Fp32IOBf16WLi256ELi20ELi640EEv26Group_norm_nhwc_fwd_params:
.text._Z35group_norm_nhwc_fwd_one_pass_kernelI11Fp32IOBf16WLi256ELi20ELi640EEv26Group_norm_nhwc_fwd_params:
        /* <DEDUP_REMOVED lines=34> */
.L_x_2152:
[----:B0-----:R-:W0:Y:S01]  /*0220*/  LDC R9, c[0x0][0x288] ;  /* 0x0000a200ff097b82 */ /* 0x001e220000000800 */
        /* <DEDUP_REMOVED lines=201> */
.L_x_2132:
[----:B------:R-:W-:Y:S05]  /*0ec0*/  BSYNC B0 ;  /* 0x0000000000007941 */ /* 0x000fea0003800000 */
.L_x_2131:
        /* <DEDUP_REMOVED lines=28> */
.L_x_2135:
[----:B-1----:R-:W2:Y:S04]  /*1090*/  LDG.E.STRONG.GPU R18, desc[UR8][R16.64] ;  /* 0x0000000810127981 */ /* 0x002ea8000c1ef900 */
[----:B--2---:R-:W-:Y:S01]  /*10a0*/  CCTL.IVALL ;  /* 0x00000000ff00798f */ /* 0x004fe20002000000 */
[----:B------:R-:W-:Y:S05]  /*10b0*/  YIELD ;  /* 0x0000000000007946 */ /* 0x000fea0003800000 */
[----:B------:R-:W-:-:S13]  /*10c0*/  ISETP.NE.AND P1, PT, R18, R21, PT ;  /* 0x000000151200720c */ /* 0x000fda0003f25270 */
[----:B------:R-:W-:Y:S05]  /*10d0*/  @P1 BRA `(.L_x_2135) ;  /* 0xfffffffc00ec1947 */ /* 0x000fea000383ffff */
.L_x_2134:
        /* <DEDUP_REMOVED lines=11> */
.L_x_2137:
        /* <DEDUP_REMOVED lines=63> */
.L_x_2136:
        /* <DEDUP_REMOVED lines=19> */
.L_x_2139:
[----:B------:R-:W-:Y:S05]  /*16b0*/  BSYNC B0 ;  /* 0x0000000000007941 */ /* 0x000fea0003800000 */
.L_x_2138:
        /* <DEDUP_REMOVED lines=32> */
.L_x_2133:
        /* <DEDUP_REMOVED lines=25> */
[----:B-1----:R-:W-:-:S02]  /*1a50*/  MOV R22, 0x3f800000 ;  /* 0x3f80000000167802 */ /* 0x002fc40000000f00 */
[----:B------:R-:W-:Y:S01]  /*1a60*/  ISETP.NE.AND P4, PT, RZ, UR10, PT ;  /* 0x0000000aff007c0c */ /* 0x000fe2000bf85270 */
[----:B------:R-:W1:Y:S01]  /*1a70*/  LDS.64 R26, [UR5+0xc0] ;  /* 0x0000c005ff1a7984 */ /* 0x000e620008000a00 */
[----:B------:R-:W-:Y:S02]  /*1a80*/  ISETP.GE.U32.AND P2, PT, R35, UR12, PT ;  /* 0x0000000c23007c0c */ /* 0x000fe4000bf46070 */
[----:B------:R-:W-:Y:S02]  /*1a90*/  ISETP.GE.U32.AND P3, PT, R34, UR12, PT ;  /* 0x0000000c22007c0c */ /* 0x000fe4000bf66070 */
[----:B------:R-:W-:Y:S02]  /*1aa0*/  ISETP.GE.AND.EX P2, PT, R3, UR13, PT, P2 ;  /* 0x0000000d03007c0c */ /* 0x000fe4000bf46320 */
[----:B------:R-:W-:Y:S02]  /*1ab0*/  ISETP.GE.AND.EX P3, PT, R5, UR13, PT, P3 ;  /* 0x0000000d05007c0c */ /* 0x000fe4000bf66330 */
[----:B------:R-:W-:-:S02]  /*1ac0*/  ISETP.GT.U32.OR P2, PT, R4, 0x27f, P2 ;  /* 0x0000027f0400780c */ /* 0x000fc40001744470 */
[----:B------:R-:W-:Y:S01]  /*1ad0*/  ISETP.GT.U32.OR P3, PT, R4, 0x27f, P3 ;  /* 0x0000027f0400780c */ /* 0x000fe20001f64470 */
[----:B-1----:R-:W-:-:S04]  /*1ae0*/  FMUL.FTZ R26, R26, UR6 ;  /* 0x000000061a1a7c20 */ /* 0x002fc80008410000 */
[C---:B------:R-:W-:Y:S01]  /*1af0*/  FMUL.FTZ R44, R26.reuse, R26 ;  /* 0x0000001a1a2c7220 */ /* 0x040fe20000410000 */
[C---:B---3--:R-:W-:Y:S01]  /*1b00*/  FADD.FTZ R21, -R26.reuse, R6 ;  /* 0x000000061a157221 */ /* 0x048fe20000010100 */
[C---:B0-----:R-:W-:Y:S01]  /*1b10*/  FADD.FTZ R19, -R26.reuse, R7 ;  /* 0x000000071a137221 */ /* 0x041fe20000010100 */
[C---:B------:R-:W-:Y:S01]  /*1b20*/  FADD.FTZ R23, -R26.reuse, R8 ;  /* 0x000000081a177221 */ /* 0x040fe20000010100 */
[----:B------:R-:W-:Y:S01]  /*1b30*/  FFMA.FTZ R27, R27, UR6, -R44 ;  /* 0x000000061b1b7c23 */ /* 0x000fe2000801082c */
[C---:B------:R-:W-:Y:S01]  /*1b40*/  FADD.FTZ R25, -R26.reuse, R9 ;  /* 0x000000091a197221 */ /* 0x040fe20000010100 */
[C---:B------:R-:W-:Y:S01]  /*1b50*/  FADD.FTZ R31, -R26.reuse, R10 ;  /* 0x0000000a1a1f7221 */ /* 0x040fe20000010100 */
[C---:B------:R-:W-:Y:S01]  /*1b60*/  FADD.FTZ R11, -R26.reuse, R11 ;  /* 0x0000000b1a0b7221 */ /* 0x040fe20000010100 */
[----:B------:R-:W-:Y:S01]  /*1b70*/  FADD.FTZ R13, -R26, R13 ;  /* 0x0000000d1a0d7221 */ /* 0x000fe20000010100 */
[----:B------:R-:W-:-:S13]  /*1b80*/  FSETP.GTU.FTZ.AND P1, PT, R27, RZ, PT ;  /* 0x000000ff1b00720b */ /* 0x000fda0003f3c000 */
[----:B------:R-:W0:Y:S02]  /*1b90*/  @P1 LDC R16, c[0x0][0x238] ;  /* 0x00008e00ff101b82 */ /* 0x000e240000000800 */
[----:B0-----:R-:W-:-:S04]  /*1ba0*/  @P1 FADD.FTZ R27, R27, R16 ;  /* 0x000000101b1b1221 */ /* 0x001fc80000010000 */
[----:B------:R0:W1:Y:S01]  /*1bb0*/  @P1 MUFU.RSQ R22, R27 ;  /* 0x0000001b00161308 */ /* 0x0000620000001400 */
[----:B------:R-:W-:-:S04]  /*1bc0*/  ISETP.GE.U32.AND P1, PT, R36, UR12, PT ;  /* 0x0000000c24007c0c */ /* 0x000fc8000bf26070 */
[----:B------:R-:W-:Y:S01]  /*1bd0*/  ISETP.GE.AND.EX P1, PT, R15, UR13, PT, P1 ;  /* 0x0000000d0f007c0c */ /* 0x000fe2000bf26310 */
[----:B0-----:R-:W-:-:S03]  /*1be0*/  FADD.FTZ R27, -R26, R12 ;  /* 0x0000000c1a1b7221 */ /* 0x001fc60000010100 */
        /* <DEDUP_REMOVED lines=9> */
[----:B--2---:R-:W-:Y:S02]  /*1c80*/  SHF.L.U32 R0, R0, 0x10, RZ ;  /* 0x0000001000007819 */ /* 0x004fe400000006ff */
[----:B----4-:R-:W-:-:S02]  /*1c90*/  SHF.L.U32 R6, R29, 0x10, RZ ;  /* 0x000000101d067819 */ /* 0x010fc400000006ff */
        /* <DEDUP_REMOVED lines=15> */
.L_x_2140:
        /* <DEDUP_REMOVED lines=13> */
.L_x_2142:
[----:B------:R-:W-:Y:S05]  /*1e60*/  BSYNC B0 ;  /* 0x0000000000007941 */ /* 0x000fea0003800000 */
.L_x_2141:
[----:B0-----:R-:W-:Y:S01]  /*1e70*/  FFMA.FTZ R8, R0, R23, R7 ;  /* 0x0000001700087223 */ /* 0x001fe20000010007 */
        /* <DEDUP_REMOVED lines=12> */
.L_x_2143:
        /* <DEDUP_REMOVED lines=13> */
.L_x_2145:
[----:B------:R-:W-:Y:S05]  /*2010*/  BSYNC B0 ;  /* 0x0000000000007941 */ /* 0x000fea0003800000 */
.L_x_2144:
        /* <DEDUP_REMOVED lines=13> */
.L_x_2146:
        /* <DEDUP_REMOVED lines=13> */
.L_x_2148:
[----:B------:R-:W-:Y:S05]  /*21c0*/  BSYNC B0 ;  /* 0x0000000000007941 */ /* 0x000fea0003800000 */
.L_x_2147:
        /* <DEDUP_REMOVED lines=10> */
[----:B0-----:R-:W0:Y:S01]  /*2270*/  MUFU.RCP R8, R7 ;  /* 0x0000000700087308 */ /* 0x001e220000001000 */
[----:B-1----:R-:W-:Y:S01]  /*2280*/  FMUL.FTZ R16, R16, R3 ;  /* 0x0000000310107220 */ /* 0x002fe20000410000 */
[----:B0-----:R-:W-:-:S07]  /*2290*/  FMUL.FTZ R17, R17, R8 ;  /* 0x0000000811117220 */ /* 0x001fce0000410000 */
.L_x_2149:
        /* <DEDUP_REMOVED lines=12> */
.L_x_2151:
[----:B------:R-:W-:Y:S05]  /*2360*/  BSYNC B0 ;  /* 0x0000000000007941 */ /* 0x000fea0003800000 */
.L_x_2150:
[----:B------:R-:W2:Y:S01]  /*2370*/  LDC R3, c[0x0][0x10] ;  /* 0x00000400ff037b82 */ /* 0x000ea20000000800 */
[----:B------:R-:W-:Y:S02]  /*2380*/  IADD3 R14, R14, 0x1, RZ ;  /* 0x000000010e0e7810 */ /* 0x000fe40007ffe0ff */
[----:B--2---:R-:W-:-:S04]  /*2390*/  IADD3 R38, R3, R38, RZ ;  /* 0x0000002603267210 */ /* 0x004fc80007ffe0ff */
[----:B------:R-:W-:-:S13]  /*23a0*/  ISETP.GE.AND P1, PT, R38, UR4, PT ;  /* 0x0000000426007c0c */ /* 0x000fda000bf26270 */
[----:B------:R-:W-:Y:S05]  /*23b0*/  @!P1 BRA `(.L_x_2152) ;  /* 0xffffffdc00989947 */ /* 0x000fea000383ffff */
[----:B------:R-:W-:Y:S05]  /*23c0*/  EXIT ;  /* 0x000000000000794d */ /* 0x000fea0003800000 */
.L_x_2153:
        /* <DEDUP_REMOVED lines=11> */
.L_x_2345:


//--------------------- .text._Z35group_norm_nhwc_fwd_one_pass_kernelI11Fp32IOBf16WLi512ELi20ELi640EEv26Group_norm_nhwc_fwd_params --------------------------
	.section	.text._Z35group_norm_nhwc_fwd_one_pass_kernelI11Fp32IOBf16WLi512ELi20ELi640EEv26Group_norm_nhwc_fwd_params,"ax",@progbits
	.align	128
        .global         _Z35group_norm_nhwc_fwd_one_pass_kernelI11Fp32IOBf16WLi512ELi20ELi640EEv26Group_norm_nhwc_fwd_params
        .type           _Z35group_norm_nhwc_fwd_one_pass_kernelI11Fp32IOBf16WLi512ELi20ELi640EEv26Group_norm_nhwc_fwd_params,@function
        .size           _Z35group_norm_nhwc_fwd_one_pass_kernelI11Fp32IOBf16WLi512ELi20ELi640EEv26Group_norm_nhwc_fwd_params,(.L_x_2346 - _Z35group_norm_nhwc_fwd_one_pass_kernelI11Fp32IOBf16WLi512ELi20ELi640EEv26Group_norm_nhwc_fwd_params)
        .other          _Z35group_norm_nhwc_fwd_one_pass_kernelI11Fp32IOBf16WLi512ELi20ELi640EEv26Group_norm_nhwc_fwd_params,@"STO_CUDA_ENTRY STV_DEFAULT"
_Z35group_norm_nhwc_fwd_one_pass_kernelI11Fp32IOBf16WLi512ELi20ELi640EEv26Group_norm_nhwc_fwd_params:
.text._Z35group_norm_nhwc_fwd_one_pass_kernelI11Fp32IOBf16WLi512ELi20ELi640EEv26Group_norm_nhwc_fwd_params:
        /* <DEDUP_REMOVED lines=25> */
.L_x_2187:
[----:B0-----:R-:W0:Y:S01]  /*0190*/  LDC R9, c[0x0][0x288] ;  /* 0x0000a200ff097b82 */ /* 0x001e220000000800 */
        /* <DEDUP_REMOVED lines=15> */
[----:B0-----:R-:W-:Y:S02]  /*0290*/  IABS R5, R9 ;  /* 0x0000000900057213 */ /* 0x001fe40000000000 */
        /* <DEDUP_REMOVED lines=281> */
.L_x_2155:
[----:B------:R-:W-:Y:S05]  /*1430*/  BSYNC B0 ;  /* 0x0000000000007941 */ /* 0x000fea0003800000 */
.L_x_2154:
        /* <DEDUP_REMOVED lines=8> */
[----:B0-----:R-:W0:Y:S08]  /*14c0*/  LDC.64 R18, c[0x0][0x248] ;  /* 0x00009200ff127b82 */ /* 0x001e300000000a00 */
[----:B------:R-:W3:Y:S01]  /*14d0*/  LDC.64 R16, c[0x0][0x240] ;  /* 0x00009000ff107b82 */ /* 0x000ee20000000a00 */
[----:B-1----:R-:W-:-:S04]  /*14e0*/  IMAD R22, R27, R20, RZ ;  /* 0x000000141b167224 */ /* 0x002fc800078e02ff */
[----:B------:R-:W-:-:S05]  /*14f0*/  IMAD R26, R22, R23, RZ ;  /* 0x00000017161a7224 */ /* 0x000fca00078e02ff */
[----:B------:R-:W-:-:S05]  /*1500*/  SHF.L.U32 R27, R26, 0x1, RZ ;  /* 0x000000011a1b7819 */ /* 0x000fca00000006ff */
[----:B0-----:R-:W-:-:S04]  /*1510*/  IMAD.WIDE R18, R27, 0x4, R18 ;  /* 0x000000041b127825 */ /* 0x001fc800078e0212 */
[----:B--2---:R-:W-:Y:S01]  /*1520*/  IMAD R27, R20, UR7, R21 ;  /* 0x00000007141b7c24 */ /* 0x004fe2000f8e0215 */
[----:B------:R-:W-:Y:S02]  /*1530*/  IADD3 R21, R22, R21, RZ ;  /* 0x0000001516157210 */ /* 0x000fe40007ffe0ff */
[----:B------:R-:W-:Y:S01]  /*1540*/  MOV R20, 0xffffffff ;  /* 0xffffffff00147802 */ /* 0x000fe20000000f00 */
[----:B------:R-:W-:-:S03]  /*1550*/  IMAD.WIDE.U32 R18, R27, 0x8, R18 ;  /* 0x000000081b127825 */ /* 0x000fc600078e0012 */
[----:B------:R-:W-:Y:S01]  /*1560*/  SEL R27, R20, 0x1, P1 ;  /* 0x00000001141b7807 */ /* 0x000fe20000800000 */
[----:B---3--:R-:W-:Y:S01]  /*1570*/  IMAD.WIDE.U32 R16, R21, 0x4, R16 ;  /* 0x0000000415107825 */ /* 0x008fe200078e0010 */
        /* <DEDUP_REMOVED lines=8> */
.L_x_2158:
[----:B-1----:R-:W2:Y:S04]  /*1600*/  LDG.E.STRONG.GPU R18, desc[UR8][R16.64] ;  /* 0x0000000810127981 */ /* 0x002ea8000c1ef900 */
[----:B--2---:R-:W-:Y:S01]  /*1610*/  CCTL.IVALL ;  /* 0x00000000ff00798f */ /* 0x004fe20002000000 */
[----:B------:R-:W-:Y:S05]  /*1620*/  YIELD ;  /* 0x0000000000007946 */ /* 0x000fea0003800000 */
[----:B------:R-:W-:-:S13]  /*1630*/  ISETP.NE.AND P1, PT, R18, R21, PT ;  /* 0x000000151200720c */ /* 0x000fda0003f25270 */
[----:B------:R-:W-:Y:S05]  /*1640*/  @P1 BRA `(.L_x_2158) ;  /* 0xfffffffc00ec1947 */ /* 0x000fea000383ffff */
.L_x_2157:
        /* <DEDUP_REMOVED lines=11> */
.L_x_2160:
[C---:B------:R-:W-:Y:S02]  /*1700*/  ISETP.EQ.OR P1, PT, R22.reuse, UR7, P3 ;  /* 0x0000000716007c0c */ /* 0x040fe40009f22670 */
[----:B------:R-:W-:-:S04]  /*1710*/  IADD3 R20, R22, 0x1, RZ ;  /* 0x0000000116147810 */ /* 0x000fc80007ffe0ff */
[----:B------:R-:W-:-:S07]  /*1720*/  ISETP.EQ.OR P2, PT, R20, UR7, P3 ;  /* 0x0000000714007c0c */ /* 0x000fce0009f42670 */
[----:B------:R-:W1:Y:S01]  /*1730*/  @!P1 LDC R18, c[0x0][0x10] ;  /* 0x00000400ff129b82 */ /* 0x000e620000000800 */
[----:B0-----:R-:W0:Y:S01]  /*1740*/  @!P1 S2R R19, SR_CTAID.Y ;  /* 0x0000000000139919 */ /* 0x001e220000002600 */
[----:B------:R-:W-:-:S06]  /*1750*/  @!P1 LOP3.LUT R21, R32, 0x1, RZ, 0xc0, !PT ;  /* 0x0000000120159812 */ /* 0x000fcc00078ec0ff */
[----:B------:R-:W2:Y:S08]  /*1760*/  @!P1 LDC.64 R16, c[0x0][0x248] ;  /* 0x00009200ff109b82 */ /* 0x000eb00000000a00 */
[----:B------:R-:W3:Y:S01]  /*1770*/  @!P2 LDC R27, c[0x0][0x10] ;  /* 0x00000400ff1bab82 */ /* 0x000ee20000000800 */
[----:B-1----:R-:W-:-:S04]  /*1780*/  @!P1 IMAD R44, R21, R18, RZ ;  /* 0x00000012152c9224 */ /* 0x002fc800078e02ff */
[----:B------:R-:W-:-:S05]  /*1790*/  @!P1 IMAD R44, R44, R23, RZ ;  /* 0x000000172c2c9224 */ /* 0x000fca00078e02ff */
[----:B------:R-:W-:Y:S01]  /*17a0*/  @!P1 SHF.L.U32 R21, R44, 0x1, RZ ;  /* 0x000000012c159819 */ /* 0x000fe200000006ff */
[----:B0-----:R-:W-:-:S04]  /*17b0*/  @!P1 IMAD R19, R18, R22, R19 ;  /* 0x0000001612139224 */ /* 0x001fc800078e0213 */
        /* <DEDUP_REMOVED lines=26> */
[----:B------:R-:W0:Y:S02]  /*1960*/  @!P4 LDC.64 R18, c[0x0][0x248] ;  /* 0x00009200ff12cb82 */ /* 0x000e240000000a00 */
[----:B0-----:R-:W-:-:S10]  /*1970*/  @!P4 IMAD.WIDE R18, R27, 0x4, R18 ;  /* 0x000000041b12c825 */ /* 0x001fd400078e0212 */
[----:B------:R-:W0:Y:S01]  /*1980*/  @!P1 S2R R27, SR_CTAID.Y ;  /* 0x00000000001b9919 */ /* 0x000e220000002600 */
[----:B------:R-:W-:Y:S02]  /*1990*/  @!P4 IMAD.WIDE.U32 R18, R21, 0x8, R18 ;  /* 0x000000081512c825 */ /* 0x000fe400078e0012 */
[----:B------:R-:W1:Y:S04]  /*19a0*/  @!P1 LDC R21, c[0x0][0x10] ;  /* 0x00000400ff159b82 */ /* 0x000e680000000800 */
[----:B------:R-:W2:Y:S01]  /*19b0*/  @!P4 LDG.E.64 R18, desc[UR8][R18.64] ;  /* 0x000000081212c981 */ /* 0x000ea2000c1e1b00 */
[----:B---3--:R-:W-:Y:S01]  /*19c0*/  @!P2 FADD.FTZ R24, R24, R16 ;  /* 0x000000101818a221 */ /* 0x008fe20000010000 */
[----:B------:R-:W-:-:S05]  /*19d0*/  @!P1 LOP3.LUT R16, R32, 0x1, RZ, 0xc0, !PT ;  /* 0x0000000120109812 */ /* 0x000fca00078ec0ff */
[-C--:B-1----:R-:W-:Y:S02]  /*19e0*/  @!P1 IMAD R16, R16, R21.reuse, RZ ;  /* 0x0000001510109224 */ /* 0x082fe400078e02ff */
[----:B0-----:R-:W-:Y:S02]  /*19f0*/  @!P1 IMAD R27, R20, R21, R27 ;  /* 0x00000015141b9224 */ /* 0x001fe400078e021b */
[----:B------:R-:W0:Y:S01]  /*1a00*/  @!P1 LDC.64 R20, c[0x0][0x248] ;  /* 0x00009200ff149b82 */ /* 0x000e220000000a00 */
        /* <DEDUP_REMOVED lines=14> */
.L_x_2159:
        /* <DEDUP_REMOVED lines=12> */
[----:B0-----:R-:W-:-:S05]  /*1bb0*/  SHF.L.U32 R19, R20, 0x1, RZ ;  /* 0x0000000114137819 */ /* 0x001fca00000006ff */
[----:B--2---:R-:W-:-:S04]  /*1bc0*/  IMAD.WIDE R16, R19, 0x4, R16 ;  /* 0x0000000413107825 */ /* 0x004fc800078e0210 */
[----:B-1----:R-:W-:-:S04]  /*1bd0*/  IMAD R19, R22, UR5, R21 ;  /* 0x0000000516137c24 */ /* 0x002fc8000f8e0215 */
[----:B------:R-:W-:-:S06]  /*1be0*/  IMAD.WIDE.U32 R16, R19, 0x8, R16 ;  /* 0x0000000813107825 */ /* 0x000fcc00078e0010 */
[----:B------:R-:W2:Y:S02]  /*1bf0*/  LDG.E.64 R16, desc[UR8][R16.64] ;  /* 0x0000000810107981 */ /* 0x000ea4000c1e1b00 */
[----:B--2---:R-:W-:Y:S01]  /*1c00*/  FADD.FTZ R24, R24, R16 ;  /* 0x0000001018187221 */ /* 0x004fe20000010000 */
[----:B------:R-:W-:-:S07]  /*1c10*/  FADD.FTZ R25, R25, R17 ;  /* 0x0000001119197221 */ /* 0x000fce0000010000 */
.L_x_2162:
[----:B------:R-:W-:Y:S05]  /*1c20*/  BSYNC B0 ;  /* 0x0000000000007941 */ /* 0x000fea0003800000 */
.L_x_2161:
        /* <DEDUP_REMOVED lines=9> */
[----:B0-----:R-:W-:Y:S01]  /*1cc0*/  @!P1 LOP3.LUT R19, R32, 0x1, RZ, 0xc0, !PT ;  /* 0x0000000120139812 */ /* 0x001fe200078ec0ff */
[----:B------:R-:W0:Y:S02]  /*1cd0*/  @!P1 S2R R27, SR_CTAID.Y ;  /* 0x00000000001b9919 */ /* 0x000e240000002600 */
[----:B------:R-:W2:Y:S01]  /*1ce0*/  @!P1 LDC R20, c[0x0][0x10] ;  /* 0x00000400ff149b82 */ /* 0x000ea20000000800 */
[-C--:B-1----:R-:W-:Y:S02]  /*1cf0*/  @!P2 IMAD R21, R21, R18.reuse, R16 ;  /* 0x000000121515a224 */ /* 0x082fe400078e0210 */
[----:B------:R-:W-:-:S05]  /*1d00*/  @!P2 IMAD R18, R17, R18, RZ ;  /* 0x000000121112a224 */ /* 0x000fca00078e02ff */
[----:B------:R-:W1:Y:S01]  /*1d10*/  @!P2 LDC.64 R16, c[0x0][0x248] ;  /* 0x00009200ff10ab82 */ /* 0x000e620000000a00 */
[-C--:B--2---:R-:W-:Y:S02]  /*1d20*/  @!P1 IMAD R44, R19, R20.reuse, RZ ;  /* 0x00000014132c9224 */ /* 0x084fe400078e02ff */
[-C--:B------:R-:W-:Y:S02]  /*1d30*/  @!P2 IMAD R26, R18, R23.reuse, RZ ;  /* 0x00000017121aa224 */ /* 0x080fe400078e02ff */
[----:B------:R-:W-:Y:S02]  /*1d40*/  @!P1 IMAD R23, R44, R23, RZ ;  /* 0x000000172c179224 */ /* 0x000fe400078e02ff */
[----:B0-----:R-:W-:Y:S01]  /*1d50*/  @!P1 IMAD R27, R22, R20, R27 ;  /* 0x00000014161b9224 */ /* 0x001fe200078e021b */
[----:B------:R-:W0:Y:S01]  /*1d60*/  @!P1 LDC.64 R18, c[0x0][0x248] ;  /* 0x00009200ff129b82 */ /* 0x000e220000000a00 */
[----:B------:R-:W-:Y:S02]  /*1d70*/  @!P2 SHF.L.U32 R45, R26, 0x1, RZ ;  /* 0x000000011a2da819 */ /* 0x000fe400000006ff */
[----:B------:R-:W-:-:S03]  /*1d80*/  @!P1 SHF.L.U32 R23, R23, 0x1, RZ ;  /* 0x0000000117179819 */ /* 0x000fc600000006ff */
[----:B-1----:R-:W-:-:S04]  /*1d90*/  @!P2 IMAD.WIDE R16, R45, 0x4, R16 ;  /* 0x000000042d10a825 */ /* 0x002fc800078e0210 */
        /* <DEDUP_REMOVED lines=9> */
.L_x_2156:
[----:B------:R-:W-:Y:S01]  /*1e30*/  ULDC.64 UR12, c[0x0][0x218] ;  /* 0x00008600000c7ab9 */ /* 0x000fe20000000a00 */
[----:B------:R-:W-:Y:S01]  /*1e40*/  LOP3.LUT P1, RZ, R30, UR7, RZ, 0xfc, !PT ;  /* 0x000000071eff7c12 */ /* 0x000fe2000f82fcff */
[----:B------:R-:W2:Y:S01]  /*1e50*/  S2UR UR6, SR_CgaCtaId ;  /* 0x00000000000679c3 */ /* 0x000ea20000008800 */
[----:B------:R-:W-:Y:S01]  /*1e60*/  ISETP.EQ.U32.AND P2, PT, RZ, UR12, PT ;  /* 0x0000000cff007c0c */ /* 0x000fe2000bf42070 */
[----:B------:R-:W-:Y:S01]  /*1e70*/  UMOV UR5, 0x400 ;  /* 0x0000040000057882 */ /* 0x000fe20000000000 */
[----:B-1----:R-:W-:Y:S01]  /*1e80*/  IADD3 R17, R39, R0, RZ ;  /* 0x0000000027117210 */ /* 0x002fe20007ffe0ff */
[----:B------:R-:W-:Y:S01]  /*1e90*/  ULDC.64 UR14, c[0x0][0x278] ;  /* 0x00009e00000e7ab9 */ /* 0x000fe20000000a00 */
[----:B------:R-:W-:-:S03]  /*1ea0*/  ISETP.EQ.OR.EX P1, PT, RZ, UR13, P1, P2 ;  /* 0x0000000dff007c0c */ /* 0x000fc60008f22720 */
        /* <DEDUP_REMOVED lines=13> */
[----:B------:R-:W2:Y:S04]  /*1f80*/  LDG.E.U16 R0, desc[UR8][R44.64] ;  /* 0x000000082c007981 */ /* 0x000ea8000c1e1500 */
[----:B------:R-:W3:Y:S04]  /*1f90*/  LDG.E.U16 R18, desc[UR8][R44.64+0x2] ;  /* 0x000002082c127981 */ /* 0x000ee8000c1e1500 */
[----:B0-----:R-:W4:Y:S04]  /*1fa0*/  LDG.E.U16 R19, desc[UR8][R26.64] ;  /* 0x000000081a137981 */ /* 0x001f28000c1e1500 */
[----:B-1----:R0:W5:Y:S01]  /*1fb0*/  LDG.E.U16 R20, desc[UR8][R26.64+0x2] ;  /* 0x000002081a147981 */ /* 0x002162000c1e1500 */
        /* <DEDUP_REMOVED lines=14> */
[C---:B------:R-:W-:Y:S01]  /*20a0*/  FADD.FTZ R6, -R16.reuse, R6 ;  /* 0x0000000610067221 */ /* 0x040fe20000010100 */
[----:B------:R-:W-:Y:S01]  /*20b0*/  FSETP.GTU.FTZ.AND P1, PT, R17, RZ, PT ;  /* 0x000000ff1100720b */ /* 0x000fe20003f3c000 */
[C---:B------:R-:W-:Y:S01]  /*20c0*/  FADD.FTZ R8, -R16.reuse, R8 ;  /* 0x0000000810087221 */ /* 0x040fe20000010100 */
[C---:B------:R-:W-:Y:S01]  /*20d0*/  FADD.FTZ R9, -R16.reuse, R9 ;  /* 0x0000000910097221 */ /* 0x040fe20000010100 */
[C---:B------:R-:W-:Y:S01]  /*20e0*/  FADD.FTZ R3, -R16.reuse, R10 ;  /* 0x0000000a10037221 */ /* 0x040fe20000010100 */
[C---:B------:R-:W-:Y:S01]  /*20f0*/  FADD.FTZ R5, -R16.reuse, R11 ;  /* 0x0000000b10057221 */ /* 0x040fe20000010100 */
[----:B------:R-:W-:-:S08]  /*2100*/  FADD.FTZ R7, -R16, R12 ;  /* 0x0000000c10077221 */ /* 0x000fd00000010100 */
[----:B------:R-:W0:Y:S02]  /*2110*/  @P1 LDC R22, c[0x0][0x238] ;  /* 0x00008e00ff161b82 */ /* 0x000e240000000800 */
[----:B0-----:R-:W-:Y:S01]  /*2120*/  @P1 FADD.FTZ R21, R17, R22 ;  /* 0x0000001611151221 */ /* 0x001fe20000010000 */
[----:B------:R-:W-:Y:S01]  /*2130*/  MOV R17, 0x3f800000 ;  /* 0x3f80000000117802 */ /* 0x000fe20000000f00 */
[----:B------:R-:W-:-:S05]  /*2140*/  FADD.FTZ R22, -R16, R29 ;  /* 0x0000001d10167221 */ /* 0x000fca0000010100 */
[----:B------:R0:W1:Y:S01]  /*2150*/  @P1 MUFU.RSQ R17, R21 ;  /* 0x0000001500111308 */ /* 0x0000620000001400 */
[----:B------:R-:W-:-:S04]  /*2160*/  ISETP.GE.U32.AND P1, PT, R36, UR14, PT ;  /* 0x0000000e24007c0c */ /* 0x000fc8000bf26070 */
[----:B------:R-:W-:Y:S01]  /*2170*/  ISETP.GE.AND.EX P1, PT, R33, UR15, PT, P1 ;  /* 0x0000000f21007c0c */ /* 0x000fe2000bf26310 */
[----:B0-----:R-:W-:-:S03]  /*2180*/  FADD.FTZ R21, -R16, R13 ;  /* 0x0000000d10157221 */ /* 0x001fc60000010100 */
[----:B------:R-:W-:Y:S01]  /*2190*/  ISETP.GT.U32.OR P1, PT, R30, 0x27f, P1 ;  /* 0x0000027f1e00780c */ /* 0x000fe20000f24470 */
[-C--:B-1----:R-:W-:Y:S01]  /*21a0*/  FMUL.FTZ R22, R22, R17.reuse ;  /* 0x0000001116167220 */ /* 0x082fe20000410000 */
[----:B------:R-:W-:Y:S01]  /*21b0*/  FMUL.FTZ R28, R28, R17 ;  /* 0x000000111c1c7220 */ /* 0x000fe20000410000 */
[----:B--2---:R-:W-:Y:S02]  /*21c0*/  SHF.L.U32 R0, R0, 0x10, RZ ;  /* 0x0000001000007819 */ /* 0x004fe400000006ff */
[----:B---3--:R-:W-:Y:S02]  /*21d0*/  SHF.L.U32 R18, R18, 0x10, RZ ;  /* 0x0000001012127819 */ /* 0x008fe400000006ff */
[----:B----4-:R-:W-:Y:S02]  /*21e0*/  SHF.L.U32 R19, R19, 0x10, RZ ;  /* 0x0000001013137819 */ /* 0x010fe400000006ff */
[----:B-----5:R-:W-:Y:S01]  /*21f0*/  SHF.L.U32 R23, R20, 0x10, RZ ;  /* 0x0000001014177819 */ /* 0x020fe200000006ff */
[C---:B------:R-:W-:Y:S01]  /*2200*/  FADD.FTZ R20, -R16.reuse, R14 ;  /* 0x0000000e10147221 */ /* 0x040fe20000010100 */
[----:B------:R-:W-:Y:S01]  /*2210*/  FADD.FTZ R16, -R16, R15 ;  /* 0x0000000f10107221 */ /* 0x000fe20000010100 */
[----:B------:R-:W-:-:S02]  /*2220*/  FFMA.FTZ R10, R0, R28, R19 ;  /* 0x0000001c000a7223 */ /* 0x000fc40000010013 */
        /* <DEDUP_REMOVED lines=12> */
.L_x_2163:
        /* <DEDUP_REMOVED lines=13> */
.L_x_2165:
[----:B------:R-:W-:Y:S05]  /*23c0*/  BSYNC B0 ;  /* 0x0000000000007941 */ /* 0x000fea0003800000 */
.L_x_2164:
[-C--:B------:R-:W-:Y:S01]  /*23d0*/  FMUL.FTZ R2, R2, R17.reuse ;  /* 0x0000001102027220 */ /* 0x080fe20000410000 */
[-C--:B------:R-:W-:Y:S01]  /*23e0*/  FMUL.FTZ R24, R24, R17.reuse ;  /* 0x0000001118187220 */ /* 0x080fe20000410000 */
[-C--:B------:R-:W-:Y:S01]  /*23f0*/  FMUL.FTZ R4, R4, R17.reuse ;  /* 0x0000001104047220 */ /* 0x080fe20000410000 */
[----:B------:R-:W-:Y:S01]  /*2400*/  FMUL.FTZ R26, R26, R17 ;  /* 0x000000111a1a7220 */ /* 0x000fe20000410000 */
        /* <DEDUP_REMOVED lines=13> */
.L_x_2166:
        /* <DEDUP_REMOVED lines=13> */
.L_x_2168:
[----:B------:R-:W-:Y:S05]  /*25b0*/  BSYNC B0 ;  /* 0x0000000000007941 */ /* 0x000fea0003800000 */
.L_x_2167:
        /* <DEDUP_REMOVED lines=13> */
.L_x_2169:
        /* <DEDUP_REMOVED lines=13> */
.L_x_2171:
[----:B------:R-:W-:Y:S05]  /*2760*/  BSYNC B0 ;  /* 0x0000000000007941 */ /* 0x000fea0003800000 */
.L_x_2170:
[C---:B------:R-:W-:Y:S01]  /*2770*/  IADD3 R22, R37.reuse, 0xc0, RZ ;  /* 0x000000c025167810 */ /* 0x040fe20007ffe0ff */
[-C--:B------:R-:W-:Y:S01]  /*2780*/  FMUL.FTZ R6, R6, R17.reuse ;  /* 0x0000001106067220 */ /* 0x080fe20000410000 */
[C---:B0-----:R-:W-:Y:S01]  /*2790*/  IADD3 R15, R37.reuse, 0x100, RZ ;  /* 0x00000100250f7810 */ /* 0x041fe20007ffe0ff */
[-C--:B------:R-:W-:Y:S01]  /*27a0*/  FMUL.FTZ R44, R44, R17.reuse ;  /* 0x000000112c2c7220 */ /* 0x080fe20000410000 */
[----:B------:R-:W-:Y:S01]  /*27b0*/  IADD3 R13, R37, 0x140, RZ ;  /* 0x00000140250d7810 */ /* 0x000fe20007ffe0ff */
[-C--:B------:R-:W-:Y:S01]  /*27c0*/  FMUL.FTZ R25, R3, R17.reuse ;  /* 0x0000001103197220 */ /* 0x080fe20000410000 */
[----:B------:R-:W-:Y:S01]  /*27d0*/  IADD3 R12, R37, 0x180, RZ ;  /* 0x00000180250c7810 */ /* 0x000fe20007ffe0ff */
[-C--:B------:R-:W-:Y:S01]  /*27e0*/  FMUL.FTZ R3, R7, R17.reuse ;  /* 0x0000001107037220 */ /* 0x080fe20000410000 */
[----:B------:R-:W-:Y:S01]  /*27f0*/  IADD3 R11, R37, 0x1c0, RZ ;  /* 0x000001c0250b7810 */ /* 0x000fe20007ffe0ff */
[-C--:B------:R-:W-:Y:S01]  /*2800*/  FMUL.FTZ R27, R8, R17.reuse ;  /* 0x00000011081b7220 */ /* 0x080fe20000410000 */
[----:B------:R-:W-:Y:S01]  /*2810*/  ISETP.GE.U32.AND P5, PT, R22, UR14, PT ;  /* 0x0000000e16007c0c */ /* 0x000fe2000bfa6070 */
        /* <DEDUP_REMOVED lines=8> */
[----:B------:R-:W-:Y:S01]  /*28a0*/  FMUL.FTZ R16, R16, R17 ;  /* 0x0000001110107220 */ /* 0x000fe20000410000 */
[----:B------:R-:W-:Y:S01]  /*28b0*/  SHF.R.S32.HI R24, RZ, 0x1f, R22 ;  /* 0x0000001fff187819 */ /* 0x000fe20000011416 */
[----:B------:R-:W-:Y:S01]  /*28c0*/  FFMA.FTZ R6, R0, R6, R19 ;  /* 0x0000000600067223 */ /* 0x000fe20000010013 */
        /* <DEDUP_REMOVED lines=26> */
.L_x_2172:
        /* <DEDUP_REMOVED lines=13> */
.L_x_2174:
[----:B------:R-:W-:Y:S05]  /*2b40*/  BSYNC B0 ;  /* 0x0000000000007941 */ /* 0x000fea0003800000 */
.L_x_2173:
        /* <DEDUP_REMOVED lines=13> */
.L_x_2175:
        /* <DEDUP_REMOVED lines=13> */
.L_x_2177:
[----:B------:R-:W-:Y:S05]  /*2cf0*/  BSYNC B0 ;  /* 0x0000000000007941 */ /* 0x000fea0003800000 */
.L_x_2176:
        /* <DEDUP_REMOVED lines=13> */
.L_x_2178:
        /* <DEDUP_REMOVED lines=13> */
.L_x_2180:
[----:B------:R-:W-:Y:S05]  /*2ea0*/  BSYNC B0 ;  /* 0x0000000000007941 */ /* 0x000fea0003800000 */
.L_x_2179:
        /* <DEDUP_REMOVED lines=13> */
.L_x_2181:
        /* <DEDUP_REMOVED lines=13> */
.L_x_2183:
[----:B------:R-:W-:Y:S05]  /*3050*/  BSYNC B0 ;  /* 0x0000000000007941 */ /* 0x000fea0003800000 */
.L_x_2182:
        /* <DEDUP_REMOVED lines=13> */
.L_x_2184:
        /* <DEDUP_REMOVED lines=12> */
.L_x_2186:
[----:B------:R-:W-:Y:S05]  /*31f0*/  BSYNC B0 ;  /* 0x0000000000007941 */ /* 0x000fea0003800000 */
.L_x_2185:
[----:B-1----:R-:W1:Y:S01]  /*3200*/  LDC R3, c[0x0][0x10] ;  /* 0x00000400ff037b82 */ /* 0x002e620000000800 */
[----:B------:R-:W-:Y:S02]  /*3210*/  IADD3 R32, R32, 0x1, RZ ;  /* 0x0000000120207810 */ /* 0x000fe40007ffe0ff */
[----:B-1----:R-:W-:-:S04]  /*3220*/  IADD3 R38, R3, R38, RZ ;  /* 0x0000002603267210 */ /* 0x002fc80007ffe0ff */
[----:B------:R-:W-:-:S13]  /*3230*/  ISETP.GE.AND P1, PT, R38, UR4, PT ;  /* 0x0000000426007c0c */ /* 0x000fda000bf26270 */
[----:B------:R-:W-:Y:S05]  /*3240*/  @!P1 BRA `(.L_x_2187) ;  /* 0xffffffcc00d09947 */ /* 0x000fea000383ffff */
[----:B------:R-:W-:Y:S05]  /*3250*/  EXIT ;  /* 0x000000000000794d */ /* 0x000fea0003800000 */
.L_x_2188:
        /* <DEDUP_REMOVED lines=10> */
.L_x_2346:


//--------------------- .text._Z35group_norm_nhwc_fwd_one_pass_kernelI11Fp32IOFp16WLi64ELi20ELi640EEv26Group_norm_nhwc_fwd_params --------------------------
	.section	.text._Z35group_norm_nhwc_fwd_one_pass_kernelI11Fp32IOFp16WLi64ELi20ELi640EEv26Group_norm_nhwc_fwd_params,"ax",@progbits
	.align	128
        .global         _Z35group_norm_nhwc_fwd_one_pass_kernelI11Fp32IOFp16WLi64ELi20ELi640EEv26Group_norm_nhwc_fwd_params
        .type           _Z35group_norm_nhwc_fwd_one_pass_kernelI11Fp32IOFp16WLi64ELi20ELi640EEv26Group_norm_nhwc_fwd_params,@function
        .size           _Z35group_norm_nhwc_fwd_one_pass_kernelI11Fp32IOFp16WLi64ELi20ELi640EEv26Group_norm_nhwc_fwd_params,(.L_x_2347 - _Z35group_norm_nhwc_fwd_one_pass_kernelI11Fp32IOFp16WLi64ELi20ELi640EEv26Group_norm_nhwc_fwd_params)
        .other          _Z35group_norm_nhwc_fwd_one_pass_kernelI11Fp32IOFp16WLi64ELi20ELi640EEv26Group_norm_nhwc_fwd_params,@"STO_CUDA_ENTRY STV_DEFAULT"
_Z35group_norm_nhwc_fwd_one_pass_kernelI11Fp32IOFp16WLi64ELi20ELi640EEv26Group_norm_nhwc_fwd_params:
.text._Z35group_norm_nhwc_fwd_one_pass_kernelI11Fp32IOFp16WLi64ELi20ELi640EEv26Group_norm_nhwc_fwd_params:
        /* <DEDUP_REMOVED lines=31> */
.L_x_2201:
        /* <DEDUP_REMOVED lines=139> */
.L_x_2190:
[----:B------:R-:W-:Y:S05]  /*0aa0*/  BSYNC B0 ;  /* 0x0000000000007941 */ /* 0x000fea0003800000 */
.L_x_2189:
        /* <DEDUP_REMOVED lines=28> */
.L_x_2193:
[----:B-1----:R-:W2:Y:S04]  /*0c70*/  LDG.E.STRONG.GPU R10, desc[UR8][R8.64] ;  /* 0x00000008080a7981 */ /* 0x002ea8000c1ef900 */
[----:B--2---:R-:W-:Y:S01]  /*0c80*/  CCTL.IVALL ;  /* 0x00000000ff00798f */ /* 0x004fe20002000000 */
[----:B------:R-:W-:Y:S05]  /*0c90*/  YIELD ;  /* 0x0000000000007946 */ /* 0x000fea0003800000 */
[----:B------:R-:W-:-:S13]  /*0ca0*/  ISETP.NE.AND P1, PT, R10, R13, PT ;  /* 0x0000000d0a00720c */ /* 0x000fda0003f25270 */
[----:B------:R-:W-:Y:S05]  /*0cb0*/  @P1 BRA `(.L_x_2193) ;  /* 0xfffffffc00ec1947 */ /* 0x000fea000383ffff */
.L_x_2192:
        /* <DEDUP_REMOVED lines=11> */
.L_x_2195:
        /* <DEDUP_REMOVED lines=63> */
.L_x_2194:
        /* <DEDUP_REMOVED lines=19> */
.L_x_2197:
[----:B------:R-:W-:Y:S05]  /*1290*/  BSYNC B0 ;  /* 0x0000000000007941 */ /* 0x000fea0003800000 */
.L_x_2196:
        /* <DEDUP_REMOVED lines=32> */
.L_x_2191:
        /* <DEDUP_REMOVED lines=38> */
[----:B--2---:R-:W-:Y:S02]  /*1700*/  HADD2.F32 R2, -RZ, R2.H0_H0 ;  /* 0x20000002ff027230 */ /* 0x004fe40000004100 */
[----:B---3--:R-:W-:Y:S02]  /*1710*/  HADD2.F32 R8, -RZ, R19.H0_H0 ;  /* 0x20000013ff087230 */ /* 0x008fe40000004100 */
[----:B----4-:R-:W-:Y:S02]  /*1720*/  HADD2.F32 R11, -RZ, R18.H0_H0 ;  /* 0x20000012ff0b7230 */ /* 0x010fe40000004100 */
[----:B-----5:R-:W-:-:S03]  /*1730*/  HADD2.F32 R13, -RZ, R24.H0_H0 ;  /* 0x20000018ff0d7230 */ /* 0x020fc60000004100 */
        /* <DEDUP_REMOVED lines=13> */
.L_x_2198:
        /* <DEDUP_REMOVED lines=13> */
.L_x_2200:
[----:B------:R-:W-:Y:S05]  /*18e0*/  BSYNC B0 ;  /* 0x0000000000007941 */ /* 0x000fea0003800000 */
.L_x_2199:
[----:B------:R-:W1:Y:S01]  /*18f0*/  LDC R2, c[0x0][0x10] ;  /* 0x00000400ff027b82 */ /* 0x000e620000000800 */
[----:B------:R-:W-:Y:S02]  /*1900*/  IADD3 R6, R6, 0x1, RZ ;  /* 0x0000000106067810 */ /* 0x000fe40007ffe0ff */
[----:B-1----:R-:W-:-:S04]  /*1910*/  IADD3 R21, R2, R21, RZ ;  /* 0x0000001502157210 */ /* 0x002fc80007ffe0ff */
[----:B------:R-:W-:-:S13]  /*1920*/  ISETP.GE.AND P1, PT, R21, UR4, PT ;  /* 0x0000000415007c0c */ /* 0x000fda000bf26270 */
[----:B------:R-:W-:Y:S05]  /*1930*/  @!P1 BRA `(.L_x_2201) ;  /* 0xffffffe8002c9947 */ /* 0x000fea000383ffff */
[----:B------:R-:W-:Y:S05]  /*1940*/  EXIT ;  /* 0x000000000000794d */ /* 0x000fea0003800000 */
.L_x_2202:
        /* <DEDUP_REMOVED lines=11> */
.L_x_2347:


//--------------------- .text._Z35group_norm_nhwc_fwd_one_pass_kernelI11Fp32IOFp16WLi128ELi20ELi640EEv26Group_norm_nhwc_fwd_params --------------------------
	.section	.text._Z35group_norm_nhwc_fwd_one_pass_kernelI11Fp32IOFp16WLi128ELi20ELi640EEv26Group_norm_nhwc_fwd_params,"ax",@progbits
	.align	128
        .global         _Z35group_norm_nhwc_fwd_one_pass_kernelI11Fp32IOFp16WLi128ELi20ELi640EEv26Group_norm_nhwc_fwd_params
        .type           _Z35group_norm_nhwc_fwd_one_pass_kernelI11Fp32IOFp16WLi128ELi20ELi640EEv26Group_norm_nhwc_fwd_params,@function
        .size           _Z35group_norm_nhwc_fwd_one_pass_kernelI11Fp32IOFp16WLi128ELi20ELi640EEv26Group_norm_nhwc_fwd_params,(.L_x_2348 - _Z35group_norm_nhwc_fwd_one_pass_kernelI11Fp32IOFp16WLi128ELi20ELi640EEv26Group_norm_nhwc_fwd_params)
        .other          _Z35group_norm_nhwc_fwd_one_pass_kernelI11Fp32IOFp16WLi128ELi20ELi640EEv26Group_norm_nhwc_fwd_params,@"STO_CUDA_ENTRY STV_DEFAULT"
_Z35group_norm_nhwc_fwd_one_pass_kernelI11Fp32IOFp16WLi128ELi20ELi640EEv26Group_norm_nhwc_fwd_params:
.text._Z35group_norm_nhwc_fwd_one_pass_kernelI11Fp32IOFp16WLi128ELi20ELi640EEv26Group_norm_nhwc_fwd_params:
        /* <DEDUP_REMOVED lines=28> */
.L_x_2218:
        /* <DEDUP_REMOVED lines=166> */
.L_x_2204:
[----:B------:R-:W-:Y:S05]  /*0c20*/  BSYNC B0 ;  /* 0x0000000000007941 */ /* 0x000fea0003800000 */
.L_x_2203:
        /* <DEDUP_REMOVED lines=28> */
.L_x_2207:
[----:B-1----:R-:W2:Y:S04]  /*0df0*/  LDG.E.STRONG.GPU R10, desc[UR8][R8.64] ;  /* 0x00000008080a7981 */ /* 0x002ea8000c1ef900 */
[----:B--2---:R-:W-:Y:S01]  /*0e00*/  CCTL.IVALL ;  /* 0x00000000ff00798f */ /* 0x004fe20002000000 */
[----:B------:R-:W-:Y:S05]  /*0e10*/  YIELD ;  /* 0x0000000000007946 */ /* 0x000fea0003800000 */
[----:B------:R-:W-:-:S13]  /*0e20*/  ISETP.NE.AND P1, PT, R10, R13, PT ;  /* 0x0000000d0a00720c */ /* 0x000fda0003f25270 */
[----:B------:R-:W-:Y:S05]  /*0e30*/  @P1 BRA `(.L_x_2207) ;  /* 0xfffffffc00ec1947 */ /* 0x000fea000383ffff */
.L_x_2206:
        /* <DEDUP_REMOVED lines=11> */
.L_x_2209:
        /* <DEDUP_REMOVED lines=63> */
.L_x_2208:
        /* <DEDUP_REMOVED lines=19> */
.L_x_2211:
[----:B------:R-:W-:Y:S05]  /*1410*/  BSYNC B0 ;  /* 0x0000000000007941 */ /* 0x000fea0003800000 */
.L_x_2210:
        /* <DEDUP_REMOVED lines=33> */
.L_x_2205:
        /* <DEDUP_REMOVED lines=46> */
[----:B--2---:R-:W-:Y:S02]  /*1910*/  HADD2.F32 R2, -RZ, R0.H0_H0 ;  /* 0x20000000ff027230 */ /* 0x004fe40000004100 */
[----:B---3--:R-:W-:Y:S02]  /*1920*/  HADD2.F32 R18, -RZ, R18.H0_H0 ;  /* 0x20000012ff127230 */ /* 0x008fe40000004100 */
[----:B----4-:R-:W-:-:S02]  /*1930*/  HADD2.F32 R3, -RZ, R19.H0_H0 ;  /* 0x20000013ff037230 */ /* 0x010fc40000004100 */
[----:B------:R-:W-:Y:S02]  /*1940*/  HADD2.F32 R0, -RZ, R25.H0_H0 ;  /* 0x20000019ff007230 */ /* 0x000fe40000004100 */
[C-C-:B------:R-:W-:Y:S01]  /*1950*/  FFMA.FTZ R4, R2.reuse, R9, R18.reuse ;  /* 0x0000000902047223 */ /* 0x140fe20000010012 */
        /* <DEDUP_REMOVED lines=13> */
.L_x_2212:
        /* <DEDUP_REMOVED lines=14> */
.L_x_2214:
[----:B------:R-:W-:Y:S05]  /*1b10*/  BSYNC B0 ;  /* 0x0000000000007941 */ /* 0x000fea0003800000 */
.L_x_2213:
        /* <DEDUP_REMOVED lines=13> */
.L_x_2215:
        /* <DEDUP_REMOVED lines=17> */
.L_x_2217:
[----:B------:R-:W-:Y:S05]  /*1d00*/  BSYNC B0 ;  /* 0x0000000000007941 */ /* 0x000fea0003800000 */
.L_x_2216:
[----:B-1----:R-:W1:Y:S01]  /*1d10*/  LDC R3, c[0x0][0x10] ;  /* 0x00000400ff037b82 */ /* 0x002e620000000800 */
[----:B------:R-:W-:Y:S02]  /*1d20*/  IADD3 R7, R7, 0x1, RZ ;  /* 0x0000000107077810 */ /* 0x000fe40007ffe0ff */
[----:B-1----:R-:W-:-:S04]  /*1d30*/  IADD3 R24, R3, R24, RZ ;  /* 0x0000001803187210 */ /* 0x002fc80007ffe0ff */
[----:B------:R-:W-:-:S13]  /*1d40*/  ISETP.GE.AND P1, PT, R24, UR4, PT ;  /* 0x0000000418007c0c */ /* 0x000fda000bf26270 */
[----:B------:R-:W-:Y:S05]  /*1d50*/  @!P1 BRA `(.L_x_2218) ;  /* 0xffffffe400189947 */ /* 0x000fea000383ffff */
[----:B------:R-:W-:Y:S05]  /*1d60*/  EXIT ;  /* 0x000000000000794d */ /* 0x000fea0003800000 */
.L_x_2219:
        /* <DEDUP_REMOVED lines=9> */
.L_x_2348:


//--------------------- .text._Z35group_norm_nhwc_fwd_one_pass_kernelI11Fp32IOFp16WLi256ELi20ELi640EEv26Group_norm_nhwc_fwd_params --------------------------
	.section	.text._Z35group_norm_nhwc_fwd_one_pass_kernelI11Fp32IOFp16WLi256ELi20ELi640EEv26Group_norm_nhwc_fwd_params,"ax",@progbits
	.align	128
        .global         _Z35group_norm_nhwc_fwd_one_pass_kernelI11Fp32IOFp16WLi256ELi20ELi640EEv26Group_norm_nhwc_fwd_params
        .type           _Z35group_norm_nhwc_fwd_one_pass_kernelI11Fp32IOFp16WLi256ELi20ELi640EEv26Group_norm_nhwc_fwd_params,@function
        .size           _Z35group_norm_nhwc_fwd_one_pass_kernelI11Fp32IOFp16WLi256ELi20ELi640EEv26Group_norm_nhwc_fwd_params,(.L_x_2349 - _Z35group_norm_nhwc_fwd_one_pass_kernelI11Fp32IOFp16WLi256ELi20ELi640EEv26Group_norm_nhwc_fwd_params)
        .other          _Z35group_norm_nhwc_fwd_one_pass_kernelI11Fp32IOFp16WLi256ELi20ELi640EEv26Group_norm_nhwc_fwd_params,@"STO_CUDA_ENTRY STV_DEFAULT"
_Z35group_norm_nhwc_fwd_one_pass_kernelI11Fp32IOFp16WLi256ELi20ELi640EEv26Group_norm_nhwc_fwd_params:
.text._Z35group_norm_nhwc_fwd_one_pass_kernelI11Fp32IOFp16WLi256ELi20ELi640EEv26Group_norm_nhwc_fwd_params:
        /* <DEDUP_REMOVED lines=34> */
.L_x_2241:
        /* <DEDUP_REMOVED lines=202> */
.L_x_2221:
[----:B------:R-:W-:Y:S05]  /*0ec0*/  BSYNC B0 ;  /* 0x0000000000007941 */ /* 0x000fea0003800000 */
.L_x_2220:
        /* <DEDUP_REMOVED lines=28> */
.L_x_2224:
[----:B-1----:R-:W2:Y:S04]  /*1090*/  LDG.E.STRONG.GPU R18, desc[UR8][R16.64] ;  /* 0x0000000810127981 */ /* 0x002ea8000c1ef900 */
[----:B--2---:R-:W-:Y:S01]  /*10a0*/  CCTL.IVALL ;  /* 0x00000000ff00798f */ /* 0x004fe20002000000 */
[----:B------:R-:W-:Y:S05]  /*10b0*/  YIELD ;  /* 0x0000000000007946 */ /* 0x000fea0003800000 */
[----:B------:R-:W-:-:S13]  /*10c0*/  ISETP.NE.AND P1, PT, R18, R21, PT ;  /* 0x000000151200720c */ /* 0x000fda0003f25270 */
[----:B------:R-:W-:Y:S05]  /*10d0*/  @P1 BRA `(.L_x_2224) ;  /* 0xfffffffc00ec1947 */ /* 0x000fea000383ffff */
.L_x_2223:
        /* <DEDUP_REMOVED lines=11> */
.L_x_2226:
        /* <DEDUP_REMOVED lines=63> */
.L_x_2225:
        /* <DEDUP_REMOVED lines=19> */
.L_x_2228:
[----:B------:R-:W-:Y:S05]  /*16b0*/  BSYNC B0 ;  /* 0x0000000000007941 */ /* 0x000fea0003800000 */
.L_x_2227:
        /* <DEDUP_REMOVED lines=32> */
.L_x_2222:
        /* <DEDUP_REMOVED lines=60> */
[----:B--2---:R-:W-:Y:S02]  /*1c80*/  HADD2.F32 R0, -RZ, R0.H0_H0 ;  /* 0x20000000ff007230 */ /* 0x004fe40000004100 */
[----:B----4-:R-:W-:-:S02]  /*1c90*/  HADD2.F32 R6, -RZ, R29.H0_H0 ;  /* 0x2000001dff067230 */ /* 0x010fc40000004100 */
        /* <DEDUP_REMOVED lines=15> */
.L_x_2229:
        /* <DEDUP_REMOVED lines=13> */
.L_x_2231:
[----:B------:R-:W-:Y:S05]  /*1e60*/  BSYNC B0 ;  /* 0x0000000000007941 */ /* 0x000fea0003800000 */
.L_x_2230:
        /* <DEDUP_REMOVED lines=13> */
.L_x_2232:
        /* <DEDUP_REMOVED lines=13> */
.L_x_2234:
[----:B------:R-:W-:Y:S05]  /*2010*/  BSYNC B0 ;  /* 0x0000000000007941 */ /* 0x000fea0003800000 */
.L_x_2233:
        /* <DEDUP_REMOVED lines=13> */
.L_x_2235:
        /* <DEDUP_REMOVED lines=13> */
.L_x_2237:
[----:B------:R-:W-:Y:S05]  /*21c0*/  BSYNC B0 ;  /* 0x0000000000007941 */ /* 0x000fea0003800000 */
.L_x_2236:
        /* <DEDUP_REMOVED lines=13> */
.L_x_2238:
        /* <DEDUP_REMOVED lines=12> */
.L_x_2240:
[----:B------:R-:W-:Y:S05]  /*2360*/  BSYNC B0 ;  /* 0x0000000000007941 */ /* 0x000fea0003800000 */
.L_x_2239:
[----:B------:R-:W2:Y:S01]  /*2370*/  LDC R3, c[0x0][0x10] ;  /* 0x00000400ff037b82 */ /* 0x000ea20000000800 */
[----:B------:R-:W-:Y:S02]  /*2380*/  IADD3 R14, R14, 0x1, RZ ;  /* 0x000000010e0e7810 */ /* 0x000fe40007ffe0ff */
[----:B--2---:R-:W-:-:S04]  /*2390*/  IADD3 R38, R3, R38, RZ ;  /* 0x0000002603267210 */ /* 0x004fc80007ffe0ff */
[----:B------:R-:W-:-:S13]  /*23a0*/  ISETP.GE.AND P1, PT, R38, UR4, PT ;  /* 0x0000000426007c0c */ /* 0x000fda000bf26270 */
[----:B------:R-:W-:Y:S05]  /*23b0*/  @!P1 BRA `(.L_x_2241) ;  /* 0xffffffdc00989947 */ /* 0x000fea000383ffff */
[----:B------:R-:W-:Y:S05]  /*23c0*/  EXIT ;  /* 0x000000000000794d */ /* 0x000fea0003800000 */
.L_x_2242:
        /* <DEDUP_REMOVED lines=11> */
.L_x_2349:


//--------------------- .text._Z35group_norm_nhwc_fwd_one_pass_kernelI11Fp32IOFp16WLi512ELi20ELi640EEv26Group_norm_nhwc_fwd_params --------------------------
	.section	.text._Z35group_norm_nhwc_fwd_one_pass_kernelI11Fp32IOFp16WLi512ELi20ELi640EEv26Group_norm_nhwc_fwd_params,"ax",@progbits
	.align	128
        .global         _Z35group_norm_nhwc_fwd_one_pass_kernelI11Fp32IOFp16WLi512ELi20ELi640EEv26Group_norm_nhwc_fwd_params
        .type           _Z35group_norm_nhwc_fwd_one_pass_kernelI11Fp32IOFp16WLi512ELi20ELi640EEv26Group_norm_nhwc_fwd_params,@function
        .size           _Z35group_norm_nhwc_fwd_one_pass_kernelI11Fp32IOFp16WLi512ELi20ELi640EEv26Group_norm_nhwc_fwd_params,(.L_x_2350 - _Z35group_norm_nhwc_fwd_one_pass_kernelI11Fp32IOFp16WLi512ELi20ELi640EEv26Group_norm_nhwc_fwd_params)
        .other          _Z35group_norm_nhwc_fwd_one_pass_kernelI11Fp32IOFp16WLi512ELi20ELi640EEv26Group_norm_nhwc_fwd_params,@"STO_CUDA_ENTRY STV_DEFAULT"
_Z35group_norm_nhwc_fwd_one_pass_kernelI11Fp32IOFp16WLi512ELi20ELi640EEv26Group_norm_nhwc_fwd_params:
.text._Z35group_norm_nhwc_fwd_one_pass_kernelI11Fp32IOFp16WLi512ELi20ELi640EEv26Group_norm_nhwc_fwd_params:
        /* <DEDUP_REMOVED lines=25> */
.L_x_2276:
        /* <DEDUP_REMOVED lines=298> */
.L_x_2244:
[----:B------:R-:W-:Y:S05]  /*1430*/  BSYNC B0 ;  /* 0x0000000000007941 */ /* 0x000fea0003800000 */
.L_x_2243:
        /* <DEDUP_REMOVED lines=28> */
.L_x_2247:
[----:B-1----:R-:W2:Y:S04]  /*1600*/  LDG.E.STRONG.GPU R18, desc[UR8][R16.64] ;  /* 0x0000000810127981 */ /* 0x002ea8000c1ef900 */
[----:B--2---:R-:W-:Y:S01]  /*1610*/  CCTL.IVALL ;  /* 0x00000000ff00798f */ /* 0x004fe20002000000 */
[----:B------:R-:W-:Y:S05]  /*1620*/  YIELD ;  /* 0x0000000000007946 */ /* 0x000fea0003800000 */
[----:B------:R-:W-:-:S13]  /*1630*/  ISETP.NE.AND P1, PT, R18, R21, PT ;  /* 0x000000151200720c */ /* 0x000fda0003f25270 */
[----:B------:R-:W-:Y:S05]  /*1640*/  @P1 BRA `(.L_x_2247) ;  /* 0xfffffffc00ec1947 */ /* 0x000fea000383ffff */
.L_x_2246:
        /* <DEDUP_REMOVED lines=11> */
.L_x_2249:
        /* <DEDUP_REMOVED lines=63> */
.L_x_2248:
        /* <DEDUP_REMOVED lines=19> */
.L_x_2251:
[----:B------:R-:W-:Y:S05]  /*1c20*/  BSYNC B0 ;  /* 0x0000000000007941 */ /* 0x000fea0003800000 */
.L_x_2250:
        /* <DEDUP_REMOVED lines=32> */
.L_x_2245:
        /* <DEDUP_REMOVED lines=57> */
[----:B--2---:R-:W-:Y:S02]  /*21c0*/  HADD2.F32 R0, -RZ, R0.H0_H0 ;  /* 0x20000000ff007230 */ /* 0x004fe40000004100 */
[----:B---3--:R-:W-:Y:S02]  /*21d0*/  HADD2.F32 R18, -RZ, R18.H0_H0 ;  /* 0x20000012ff127230 */ /* 0x008fe40000004100 */
[----:B----4-:R-:W-:Y:S02]  /*21e0*/  HADD2.F32 R19, -RZ, R19.H0_H0 ;  /* 0x20000013ff137230 */ /* 0x010fe40000004100 */
[----:B-----5:R-:W-:Y:S02]  /*21f0*/  HADD2.F32 R23, -RZ, R20.H0_H0 ;  /* 0x20000014ff177230 */ /* 0x020fe40000004100 */
[C---:B------:R-:W-:Y:S01]  /*2200*/  FADD.FTZ R20, -R16.reuse, R14 ;  /* 0x0000000e10147221 */ /* 0x040fe20000010100 */
[----:B------:R-:W-:Y:S01]  /*2210*/  FADD.FTZ R16, -R16, R15 ;  /* 0x0000000f10107221 */ /* 0x000fe20000010100 */
        /* <DEDUP_REMOVED lines=13> */
.L_x_2252:
        /* <DEDUP_REMOVED lines=13> */
.L_x_2254:
[----:B------:R-:W-:Y:S05]  /*23c0*/  BSYNC B0 ;  /* 0x0000000000007941 */ /* 0x000fea0003800000 */
.L_x_2253:
        /* <DEDUP_REMOVED lines=17> */
.L_x_2255:
        /* <DEDUP_REMOVED lines=13> */
.L_x_2257:
[----:B------:R-:W-:Y:S05]  /*25b0*/  BSYNC B0 ;  /* 0x0000000000007941 */ /* 0x000fea0003800000 */
.L_x_2256:
        /* <DEDUP_REMOVED lines=13> */
.L_x_2258:
        /* <DEDUP_REMOVED lines=13> */
.L_x_2260:
[----:B------:R-:W-:Y:S05]  /*2760*/  BSYNC B0 ;  /* 0x0000000000007941 */ /* 0x000fea0003800000 */
.L_x_2259:
        /* <DEDUP_REMOVED lines=48> */
.L_x_2261:
        /* <DEDUP_REMOVED lines=13> */
.L_x_2263:
[----:B------:R-:W-:Y:S05]  /*2b40*/  BSYNC B0 ;  /* 0x0000000000007941 */ /* 0x000fea0003800000 */
.L_x_2262:
        /* <DEDUP_REMOVED lines=13> */
.L_x_2264:
        /* <DEDUP_REMOVED lines=13> */
.L_x_2266:
[----:B------:R-:W-:Y:S05]  /*2cf0*/  BSYNC B0 ;  /* 0x0000000000007941 */ /* 0x000fea0003800000 */
.L_x_2265:
        /* <DEDUP_REMOVED lines=13> */
.L_x_2267:
        /* <DEDUP_REMOVED lines=13> */
.L_x_2269:
[----:B------:R-:W-:Y:S05]  /*2ea0*/  BSYNC B0 ;  /* 0x0000000000007941 */ /* 0x000fea0003800000 */
.L_x_2268:
        /* <DEDUP_REMOVED lines=13> */
.L_x_2270:
        /* <DEDUP_REMOVED lines=13> */
.L_x_2272:
[----:B------:R-:W-:Y:S05]  /*3050*/  BSYNC B0 ;  /* 0x0000000000007941 */ /* 0x000fea0003800000 */
.L_x_2271:
        /* <DEDUP_REMOVED lines=13> */
.L_x_2273:
        /* <DEDUP_REMOVED lines=12> */
.L_x_2275:
[----:B------:R-:W-:Y:S05]  /*31f0*/  BSYNC B0 ;  /* 0x0000000000007941 */ /* 0x000fea0003800000 */
.L_x_2274:
[----:B-1----:R-:W1:Y:S01]  /*3200*/  LDC R3, c[0x0][0x10] ;  /* 0x00000400ff037b82 */ /* 0x002e620000000800 */
[----:B------:R-:W-:Y:S02]  /*3210*/  IADD3 R32, R32, 0x1, RZ ;  /* 0x0000000120207810 */ /* 0x000fe40007ffe0ff */
[----:B-1----:R-:W-:-:S04]  /*3220*/  IADD3 R38, R3, R38, RZ ;  /* 0x0000002603267210 */ /* 0x002fc80007ffe0ff */
[----:B------:R-:W-:-:S13]  /*3230*/  ISETP.GE.AND P1, PT, R38, UR4, PT ;  /* 0x0000000426007c0c */ /* 0x000fda000bf26270 */
[----:B------:R-:W-:Y:S05]  /*3240*/  @!P1 BRA `(.L_x_2276) ;  /* 0xffffffcc00d09947 */ /* 0x000fea000383ffff */
[----:B------:R-:W-:Y:S05]  /*3250*/  EXIT ;  /* 0x000000000000794d */ /* 0x000fea0003800000 */
.L_x_2277:
        /* <DEDUP_REMOVED lines=10> */
.L_x_2350:


//--------------------- .nv.shared.reserved.0     --------------------------
	.section	.nv.shared.reserved.0,"aw",@nobits
	.weak		__nv_reservedSMEM_offset_0_alias
	.size		__nv_reservedSMEM_offset_0_alias, 0, 0
	.other		__nv_reservedSMEM_offset_0_alias,@"STO_CUDA_RESERVED_SHARED STV_DEFAULT"
__nv_reservedSMEM_offset_0_alias:
	.zero		0


//--------------------- .nv.global                --------------------------
	.section	.nv.global,"aw",@nobits
.nv.global:
	.type		_ZN61_INTERNAL_869251a4_30_group_norm_nhwc_one_pass_20_cu_9e977bab6thrust23THRUST_300001_SM_900_NS12placeholders2_5E,@object
	.size		_ZN61_INTERNAL_869251a4_30_group_norm_nhwc_one_pass_20_cu_9e977bab6thrust23THRUST_300001_SM_900_NS12placeholders2_5E,(_ZN61_INTERNAL_869251a4_30_group_norm_nhwc_one_pass_20_cu_9e977bab4cuda3std3__45__cpo6cbeginE - _ZN61_INTERNAL_869251a4_30_group_norm_nhwc_one_pass_20_cu_9e977bab6thrust23THRUST_300001_SM_900_NS12placeholders2_5E)
_ZN61_INTERNAL_869251a4_30_group_norm_nhwc_one_pass_20_cu_9e977bab6thrust23THRUST_300001_SM_900_NS12placeholders2_5E:
	.zero		1
	.type		_ZN61_INTERNAL_869251a4_30_group_norm_nhwc_one_pass_20_cu_9e977bab4cuda3std3__45__cpo6cbeginE,@object
	.size		_ZN61_INTERNAL_869251a4_30_group_norm_nhwc_one_pass_20_cu_9e977bab4cuda3std3__45__cpo6cbeginE,(_ZN61_INTERNAL_869251a4_30_group_norm_nhwc_one_pass_20_cu_9e977bab4cuda3std6ranges3__45__cpo6cbeginE - _ZN61_INTERNAL_869251a4_30_group_norm_nhwc_one_pass_20_cu_9e977bab4cuda3std3__45__cpo6cbeginE)
_ZN61_INTERNAL_869251a4_30_group_norm_nhwc_one_pass_20_cu_9e977bab4cuda3std3__45__cpo6cbeginE:
	.zero		1
	.type		_ZN61_INTERNAL_869251a4_30_group_norm_nhwc_one_pass_20_cu_9e977bab4cuda3std6ranges3__45__cpo6cbeginE,@object
	.size		_ZN61_INTERNAL_869251a4_30_group_norm_nhwc_one_pass_20_cu_9e977bab4cuda3std6ranges3__45__cpo6cbeginE,(_ZN61_INTERNAL_869251a4_30_group_norm_nhwc_one_pass_20_cu_9e977bab4cuda3std3__48in_placeE - _ZN61_INTERNAL_869251a4_30_group_norm_nhwc_one_pass_20_cu_9e977bab4cuda3std6ranges3__45__cpo6cbeginE)
_ZN61_INTERNAL_869251a4_30_group_norm_nhwc_one_pass_20_cu_9e977bab4cuda3std6ranges3__45__cpo6cbeginE:
	.zero		1
	.type		_ZN61_INTERNAL_869251a4_30_group_norm_nhwc_one_pass_20_cu_9e977bab4cuda3std3__48in_placeE,@object
	.size		_ZN61_INTERNAL_869251a4_30_group_norm_nhwc_one_pass_20_cu_9e977bab4cuda3std3__48in_placeE,(_ZN61_INTERNAL_869251a4_30_group_norm_nhwc_one_pass_20_cu_9e977bab4cuda3std6ranges3__45__cpo4sizeE - _ZN61_INTERNAL_869251a4_30_group_norm_nhwc_one_pass_20_cu_9e977bab4cuda3std3__48in_placeE)
_ZN61_INTERNAL_869251a4_30_group_norm_nhwc_one_pass_20_cu_9e977bab4cuda3std3__48in_placeE:
	.zero		1
	.type		_ZN61_INTERNAL_869251a4_30_group_norm_nhwc_one_pass_20_cu_9e977bab4cuda3std6ranges3__45__cpo4sizeE,@object
	.size		_ZN61_INTERNAL_869251a4_30_group_norm_nhwc_one_pass_20_cu_9e977bab4cuda3std6ranges3__45__cpo4sizeE,(_ZN61_INTERNAL_869251a4_30_group_norm_nhwc_one_pass_20_cu_9e977bab6thrust23THRUST_300001_SM_900_NS12placeholders2_9E - _ZN61_INTERNAL_869251a4_30_group_norm_nhwc_one_pass_20_cu_9e977bab4cuda3std6ranges3__45__cpo4sizeE)
_ZN61_INTERNAL_869251a4_30_group_norm_nhwc_one_pass_20_cu_9e977bab4cuda3std6ranges3__45__cpo4sizeE:
	.zero		1
	.type		_ZN61_INTERNAL_869251a4_30_group_norm_nhwc_one_pass_20_cu_9e977bab6thrust23THRUST_300001_SM_900_NS12placeholders2_9E,@object
	.size		_ZN61_INTERNAL_869251a4_30_group_norm_nhwc_one_pass_20_cu_9e977bab6thrust23THRUST_300001_SM_900_NS12placeholders2_9E,(_ZN61_INTERNAL_869251a4_30_group_norm_nhwc_one_pass_20_cu_9e977bab4cuda3std3__45__cpo7crbeginE - _ZN61_INTERNAL_869251a4_30_group_norm_nhwc_one_pass_20_cu_9e977bab6thrust23THRUST_300001_SM_900_NS12placeholders2_9E)
_ZN61_INTERNAL_869251a4_30_group_norm_nhwc_one_pass_20_cu_9e977bab6thrust23THRUST_300001_SM_900_NS12placeholders2_9E:
	.zero		1
	.type		_ZN61_INTERNAL_869251a4_30_group_norm_nhwc_one_pass_20_cu_9e977bab4cuda3std3__45__cpo7crbeginE,@object
	.size		_ZN61_INTERNAL_869251a4_30_group_norm_nhwc_one_pass_20_cu_9e977bab4cuda3std3__45__cpo7crbeginE,(_ZN61_INTERNAL_869251a4_30_group_norm_nhwc_one_pass_20_cu_9e977bab4cuda3std6ranges3__45__cpo4nextE - _ZN61_INTERNAL_869251a4_30_group_norm_nhwc_one_pass_20_cu_9e977bab4cuda3std3__45__cpo7crbeginE)
_ZN61_INTERNAL_869251a4_30_group_norm_nhwc_one_pass_20_cu_9e977bab4cuda3std3__45__cpo7crbeginE:
	.zero		1
	.type		_ZN61_INTERNAL_869251a4_30_group_norm_nhwc_one_pass_20_cu_9e977bab4cuda3std6ranges3__45__cpo4nextE,@object
	.size		_ZN61_INTERNAL_869251a4_30_group_norm_nhwc_one_pass_20_cu_9e977bab4cuda3std6ranges3__45__cpo4nextE,(_ZN61_INTERNAL_869251a4_30_group_norm_nhwc_one_pass_20_cu_9e977bab4cuda3std6ranges3__45__cpo4swapE - _ZN61_INTERNAL_869251a4_30_group_norm_nhwc_one_pass_20_cu_9e977bab4cuda3std6ranges3__45__cpo4nextE)
_ZN61_INTERNAL_869251a4_30_group_norm_nhwc_one_pass_20_cu_9e977bab4cuda3std6ranges3__45__cpo4nextE:
	.zero		1
	.type		_ZN61_INTERNAL_869251a4_30_group_norm_nhwc_one_pass_20_cu_9e977bab4cuda3std6ranges3__45__cpo4swapE,@object
	.size		_ZN61_INTERNAL_869251a4_30_group_norm_nhwc_one_pass_20_cu_9e977bab4cuda3std6ranges3__45__cpo4swapE,(_ZN61_INTERNAL_869251a4_30_group_norm_nhwc_one_pass_20_cu_9e977bab6thrust23THRUST_300001_SM_900_NS12placeholders2_1E - _ZN61_INTERNAL_869251a4_30_group_norm_nhwc_one_pass_20_cu_9e977bab4cuda3std6ranges3__45__cpo4swapE)
_ZN61_INTERNAL_869251a4_30_group_norm_nhwc_one_pass_20_cu_9e977bab4cuda3std6ranges3__45__cpo4swapE:
	.zero		1
	.type		_ZN61_INTERNAL_869251a4_30_group_norm_nhwc_one_pass_20_cu_9e977bab6thrust23THRUST_300001_SM_900_NS12placeholders2_1E,@object
	.size		_ZN61_INTERNAL_869251a4_30_group_norm_nhwc_one_pass_20_cu_9e977bab6thrust23THRUST_300001_SM_900_NS12placeholders2_1E,(_ZN61_INTERNAL_869251a4_30_group_norm_nhwc_one_pass_20_cu_9e977bab6thrust23THRUST_300001_SM_900_NS12placeholders2_3E - _ZN61_INTERNAL_869251a4_30_group_norm_nhwc_one_pass_20_cu_9e977bab6thrust23THRUST_300001_SM_900_NS12placeholders2_1E)
_ZN61_INTERNAL_869251a4_30_group_norm_nhwc_one_pass_20_cu_9e977bab6thrust23THRUST_300001_SM_900_NS12placeholders2_1E:
	.zero		1
	.type		_ZN61_INTERNAL_869251a4_30_group_norm_nhwc_one_pass_20_cu_9e977bab6thrust23THRUST_300001_SM_900_NS12placeholders2_3E,@object
	.size		_ZN61_INTERNAL_869251a4_30_group_norm_nhwc_one_pass_20_cu_9e977bab6thrust23THRUST_300001_SM_900_NS12placeholders2_3E,(_ZN61_INTERNAL_869251a4_30_group_norm_nhwc_one_pass_20_cu_9e977bab4cuda3std3__45__cpo5beginE - _ZN61_INTERNAL_869251a4_30_group_norm_nhwc_one_pass_20_cu_9e977bab6thrust23THRUST_300001_SM_900_NS12placeholders2_3E)
_ZN61_INTERNAL_869251a4_30_group_norm_nhwc_one_pass_20_cu_9e977bab6thrust23THRUST_300001_SM_900_NS12placeholders2_3E:
	.zero		1
	.type		_ZN61_INTERNAL_869251a4_30_group_norm_nhwc_one_pass_20_cu_9e977bab4cuda3std3__45__cpo5beginE,@object
	.size		_ZN61_INTERNAL_869251a4_30_group_norm_nhwc_one_pass_20_cu_9e977bab4cuda3std3__45__cpo5beginE,(_ZN61_INTERNAL_869251a4_30_group_norm_nhwc_one_pass_20_cu_9e977bab4cuda3std6ranges3__45__cpo5beginE - _ZN61_INTERNAL_869251a4_30_group_norm_nhwc_one_pass_20_cu_9e977bab4cuda3std3__45__cpo5beginE)
_ZN61_INTERNAL_869251a4_30_group_norm_nhwc_one_pass_20_cu_9e977bab4cuda3std3__45__cpo5beginE:
	.zero		1
	.type		_ZN61_INTERNAL_869251a4_30_group_norm_nhwc_one_pass_20_cu_9e977bab4cuda3std6ranges3__45__cpo5beginE,@object
	.size		_ZN61_INTERNAL_869251a4_30_group_norm_nhwc_one_pass_20_cu_9e977bab4cuda3std6ranges3__45__cpo5beginE,(_ZN61_INTERNAL_869251a4_30_group_norm_nhwc_one_pass_20_cu_9e977bab4cuda3std3__463_GLOBAL__N__869251a4_30_group_norm_nhwc_one_pass_20_cu_9e977bab6ignoreE - _ZN61_INTERNAL_869251a4_30_group_norm_nhwc_one_pass_20_cu_9e977bab4cuda3std6ranges3__45__cpo5beginE)
_ZN61_INTERNAL_869251a4_30_group_norm_nhwc_one_pass_20_cu_9e977bab4cuda3std6ranges3__45__cpo5beginE:
	.zero		1
	.type		_ZN61_INTERNAL_869251a4_30_group_norm_nhwc_one_pass_20_cu_9e977bab4cuda3std3__463_GLOBAL__N__869251a4_30_group_norm_nhwc_one_pass_20_cu_9e977bab6ignoreE,@object
	.size		_ZN61_INTERNAL_869251a4_30_group_norm_nhwc_one_pass_20_cu_9e977bab4cuda3std3__463_GLOBAL__N__869251a4_30_group_norm_nhwc_one_pass_20_cu_9e977bab6ignoreE,(_ZN61_INTERNAL_869251a4_30_group_norm_nhwc_one_pass_20_cu_9e977bab4cuda3std6ranges3__45__cpo4dataE - _ZN61_INTERNAL_869251a4_30_group_norm_nhwc_one_pass_20_cu_9e977bab4cuda3std3__463_GLOBAL__N__869251a4_30_group_norm_nhwc_one_pass_20_cu_9e977bab6ignoreE)
_ZN61_INTERNAL_869251a4_30_group_norm_nhwc_one_pass_20_cu_9e977bab4cuda3std3__463_GLOBAL__N__869251a4_30_group_norm_nhwc_one_pass_20_cu_9e977bab6ignoreE:
	.zero		1
	.type		_ZN61_INTERNAL_869251a4_30_group_norm_nhwc_one_pass_20_cu_9e977bab4cuda3std6ranges3__45__cpo4dataE,@object
	.size		_ZN61_INTERNAL_869251a4_30_group_norm_nhwc_one_pass_20_cu_9e977bab4cuda3std6ranges3__45__cpo4dataE,(_ZN61_INTERNAL_869251a4_30_group_norm_nhwc_one_pass_20_cu_9e977bab6thrust23THRUST_300001_SM_900_NS12placeholders2_7E - _ZN61_INTERNAL_869251a4_30_group_norm_nhwc_one_pass_20_cu_9e977bab4cuda3std6ranges3__45__cpo4dataE)
_ZN61_INTERNAL_869251a4_30_group_norm_nhwc_one_pass_20_cu_9e977bab4cuda3std6ranges3__45__cpo4dataE:
	.zero		1
	.type		_ZN61_INTERNAL_869251a4_30_group_norm_nhwc_one_pass_20_cu_9e977bab6thrust23THRUST_300001_SM_900_NS12placeholders2_7E,@object
	.size		_ZN61_INTERNAL_869251a4_30_group_norm_nhwc_one_pass_20_cu_9e977bab6thrust23THRUST_300001_SM_900_NS12placeholders2_7E,(_ZN61_INTERNAL_869251a4_30_group_norm_nhwc_one_pass_20_cu_9e977bab4cuda3std3__45__cpo6rbeginE - _ZN61_INTERNAL_869251a4_30_group_norm_nhwc_one_pass_20_cu_9e977bab6thrust23THRUST_300001_SM_900_NS12placeholders2_7E)
_ZN61_INTERNAL_869251a4_30_group_norm_nhwc_one_pass_20_cu_9e977bab6thrust23THRUST_300001_SM_900_NS12placeholders2_7E:
	.zero		1
	.type		_ZN61_INTERNAL_869251a4_30_group_norm_nhwc_one_pass_20_cu_9e977bab4cuda3std3__45__cpo6rbeginE,@object
	.size		_ZN61_INTERNAL_869251a4_30_group_norm_nhwc_one_pass_20_cu_9e977bab4cuda3std3__45__cpo6rbeginE,(_ZN61_INTERNAL_869251a4_30_group_norm_nhwc_one_pass_20_cu_9e977bab4cuda3std6ranges3__45__cpo7advanceE - _ZN61_INTERNAL_869251a4_30_group_norm_nhwc_one_pass_20_cu_9e977bab4cuda3std3__45__cpo6rbeginE)
_ZN61_INTERNAL_869251a4_30_group_norm_nhwc_one_pass_20_cu_9e977bab4cuda3std3__45__cpo6rbeginE:
	.zero		1
	.type		_ZN61_INTERNAL_869251a4_30_group_norm_nhwc_one_pass_20_cu_9e977bab4cuda3std6ranges3__45__cpo7advanceE,@object
	.size		_ZN61_INTERNAL_869251a4_30_group_norm_nhwc_one_pass_20_cu_9e977bab4cuda3std6ranges3__45__cpo7advanceE,(_ZN61_INTERNAL_869251a4_30_group_norm_nhwc_one_pass_20_cu_9e977bab4cuda3std3__47nulloptE - _ZN61_INTERNAL_869251a4_30_group_norm_nhwc_one_pass_20_cu_9e977bab4cuda3std6ranges3__45__cpo7advanceE)
_ZN61_INTERNAL_869251a4_30_group_norm_nhwc_one_pass_20_cu_9e977bab4cuda3std6ranges3__45__cpo7advanceE:
	.zero		1
	.type		_ZN61_INTERNAL_869251a4_30_group_norm_nhwc_one_pass_20_cu_9e977bab4cuda3std3__47nulloptE,@object
	.size		_ZN61_INTERNAL_869251a4_30_group_norm_nhwc_one_pass_20_cu_9e977bab4cuda3std3__47nulloptE,(_ZN61_INTERNAL_869251a4_30_group_norm_nhwc_one_pass_20_cu_9e977bab4cuda3std6ranges3__45__cpo8distanceE - _ZN61_INTERNAL_869251a4_30_group_norm_nhwc_one_pass_20_cu_9e977bab4cuda3std3__47nulloptE)
_ZN61_INTERNAL_869251a4_30_group_norm_nhwc_one_pass_20_cu_9e977bab4cuda3std3__47nulloptE:
	.zero		1
	.type		_ZN61_INTERNAL_869251a4_30_group_norm_nhwc_one_pass_20_cu_9e977bab4cuda3std6ranges3__45__cpo8distanceE,@object
	.size		_ZN61_INTERNAL_869251a4_30_group_norm_nhwc_one_pass_20_cu_9e977bab4cuda3std6ranges3__45__cpo8distanceE,(_ZN61_INTERNAL_869251a4_30_group_norm_nhwc_one_pass_20_cu_9e977bab6thrust23THRUST_300001_SM_900_NS12placeholders2_6E - _ZN61_INTERNAL_869251a4_30_group_norm_nhwc_one_pass_20_cu_9e977bab4cuda3std6ranges3__45__cpo8distanceE)
_ZN61_INTERNAL_869251a4_30_group_norm_nhwc_one_pass_20_cu_9e977bab4cuda3std6ranges3__45__cpo8distanceE:
	.zero		1
	.type		_ZN61_INTERNAL_869251a4_30_group_norm_nhwc_one_pass_20_cu_9e977bab6thrust23THRUST_300001_SM_900_NS12placeholders2_6E,@object
	.size		_ZN61_INTERNAL_869251a4_30_group_norm_nhwc_one_pass_20_cu_9e977bab6thrust23THRUST_300001_SM_900_NS12placeholders2_6E,(_ZN61_INTERNAL_869251a4_30_group_norm_nhwc_one_pass_20_cu_9e977bab4cuda3std3__45__cpo4cendE - _ZN61_INTERNAL_869251a4_30_group_norm_nhwc_one_pass_20_cu_9e977bab6thrust23THRUST_300001_SM_900_NS12placeholders2_6E)
_ZN61_INTERNAL_869251a4_30_group_norm_nhwc_one_pass_20_cu_9e977bab6thrust23THRUST_300001_SM_900_NS12placeholders2_6E:
	.zero		1
	.type		_ZN61_INTERNAL_869251a4_30_group_norm_nhwc_one_pass_20_cu_9e977bab4cuda3std3__45__cpo4cendE,@object
	.size		_ZN61_INTERNAL_869251a4_30_group_norm_nhwc_one_pass_20_cu_9e977bab4cuda3std3__45__cpo4cendE,(_ZN61_INTERNAL_869251a4_30_group_norm_nhwc_one_pass_20_cu_9e977bab4cuda3std6ranges3__45__cpo4cendE - _ZN61_INTERNAL_869251a4_30_group_norm_nhwc_one_pass_20_cu_9e977bab4cuda3std3__45__cpo4cendE)
_ZN61_INTERNAL_869251a4_30_group_norm_nhwc_one_pass_20_cu_9e977bab4cuda3std3__45__cpo4cendE:
	.zero		1
	.type		_ZN61_INTERNAL_869251a4_30_group_norm_nhwc_one_pass_20_cu_9e977bab4cuda3std6ranges3__45__cpo4cendE,@object
	.size		_ZN61_INTERNAL_869251a4_30_group_norm_nhwc_one_pass_20_cu_9e977bab4cuda3std6ranges3__45__cpo4cendE,(_ZN61_INTERNAL_869251a4_30_group_norm_nhwc_one_pass_20_cu_9e977bab4cuda3std3__420unreachable_sentinelE - _ZN61_INTERNAL_869251a4_30_group_norm_nhwc_one_pass_20_cu_9e977bab4cuda3std6ranges3__45__cpo4cendE)
_ZN61_INTERNAL_869251a4_30_group_norm_nhwc_one_pass_20_cu_9e977bab4cuda3std6ranges3__45__cpo4cendE:
	.zero		1
	.type		_ZN61_INTERNAL_869251a4_30_group_norm_nhwc_one_pass_20_cu_9e977bab4cuda3std3__420unreachable_sentinelE,@object
	.size		_ZN61_INTERNAL_869251a4_30_group_norm_nhwc_one_pass_20_cu_9e977bab4cuda3std3__420unreachable_sentinelE,(_ZN61_INTERNAL_869251a4_30_group_norm_nhwc_one_pass_20_cu_9e977bab4cuda3std6ranges3__45__cpo5ssizeE - _ZN61_INTERNAL_869251a4_30_group_norm_nhwc_one_pass_20_cu_9e977bab4cuda3std3__420unreachable_sentinelE)
_ZN61_INTERNAL_869251a4_30_group_norm_nhwc_one_pass_20_cu_9e977bab4cuda3std3__420unreachable_sentinelE:
	.zero		1
	.type		_ZN61_INTERNAL_869251a4_30_group_norm_nhwc_one_pass_20_cu_9e977bab4cuda3std6ranges3__45__cpo5ssizeE,@object
	.size		_ZN61_INTERNAL_869251a4_30_group_norm_nhwc_one_pass_20_cu_9e977bab4cuda3std6ranges3__45__cpo5ssizeE,(_ZN61_INTERNAL_869251a4_30_group_norm_nhwc_one_pass_20_cu_9e977bab6thrust23THRUST_300001_SM_900_NS12placeholders3_10E - _ZN61_INTERNAL_869251a4_30_group_norm_nhwc_one_pass_20_cu_9e977bab4cuda3std6ranges3__45__cpo5ssizeE)
_ZN61_INTERNAL_869251a4_30_group_norm_nhwc_one_pass_20_cu_9e977bab4cuda3std6ranges3__45__cpo5ssizeE:
	.zero		1
	.type		_ZN61_INTERNAL_869251a4_30_group_norm_nhwc_one_pass_20_cu_9e977bab6thrust23THRUST_300001_SM_900_NS12placeholders3_10E,@object
	.size		_ZN61_INTERNAL_869251a4_30_group_norm_nhwc_one_pass_20_cu_9e977bab6thrust23THRUST_300001_SM_900_NS12placeholders3_10E,(_ZN61_INTERNAL_869251a4_30_group_norm_nhwc_one_pass_20_cu_9e977bab4cuda3std3__45__cpo5crendE - _ZN61_INTERNAL_869251a4_30_group_norm_nhwc_one_pass_20_cu_9e977bab6thrust23THRUST_300001_SM_900_NS12placeholders3_10E)
_ZN61_INTERNAL_869251a4_30_group_norm_nhwc_one_pass_20_cu_9e977bab6thrust23THRUST_300001_SM_900_NS12placeholders3_10E:
	.zero		1
	.type		_ZN61_INTERNAL_869251a4_30_group_norm_nhwc_one_pass_20_cu_9e977bab4cuda3std3__45__cpo5crendE,@object
	.size		_ZN61_INTERNAL_869251a4_30_group_norm_nhwc_one_pass_20_cu_9e977bab4cuda3std3__45__cpo5crendE,(_ZN61_INTERNAL_869251a4_30_group_norm_nhwc_one_pass_20_cu_9e977bab4cuda3std6ranges3__45__cpo4prevE - _ZN61_INTERNAL_869251a4_30_group_norm_nhwc_one_pass_20_cu_9e977bab4cuda3std3__45__cpo5crendE)
_ZN61_INTERNAL_869251a4_30_group_norm_nhwc_one_pass_20_cu_9e977bab4cuda3std3__45__cpo5crendE:
	.zero		1
	.type		_ZN61_INTERNAL_869251a4_30_group_norm_nhwc_one_pass_20_cu_9e977bab4cuda3std6ranges3__45__cpo4prevE,@object
	.size		_ZN61_INTERNAL_869251a4_30_group_norm_nhwc_one_pass_20_cu_9e977bab4cuda3std6ranges3__45__cpo4prevE,(_ZN61_INTERNAL_869251a4_30_group_norm_nhwc_one_pass_20_cu_9e977bab4cuda3std6ranges3__45__cpo9iter_moveE - _ZN61_INTERNAL_869251a4_30_group_norm_nhwc_one_pass_20_cu_9e977bab4cuda3std6ranges3__45__cpo4prevE)
_ZN61_INTERNAL_869251a4_30_group_norm_nhwc_one_pass_20_cu_9e977bab4cuda3std6ranges3__45__cpo4prevE:
	.zero		1
	.type		_ZN61_INTERNAL_869251a4_30_group_norm_nhwc_one_pass_20_cu_9e977bab4cuda3std6ranges3__45__cpo9iter_moveE,@object
	.size		_ZN61_INTERNAL_869251a4_30_group_norm_nhwc_one_pass_20_cu_9e977bab4cuda3std6ranges3__45__cpo9iter_moveE,(_ZN61_INTERNAL_869251a4_30_group_norm_nhwc_one_pass_20_cu_9e977bab6thrust23THRUST_300001_SM_900_NS12placeholders2_2E - _ZN61_INTERNAL_869251a4_30_group_norm_nhwc_one_pass_20_cu_9e977bab4cuda3std6ranges3__45__cpo9iter_moveE)
_ZN61_INTERNAL_869251a4_30_group_norm_nhwc_one_pass_20_cu_9e977bab4cuda3std6ranges3__45__cpo9iter_moveE:
	.zero		1
	.type		_ZN61_INTERNAL_869251a4_30_group_norm_nhwc_one_pass_20_cu_9e977bab6thrust23THRUST_300001_SM_900_NS12placeholders2_2E,@object
	.size		_ZN61_INTERNAL_869251a4_30_group_norm_nhwc_one_pass_20_cu_9e977bab6thrust23THRUST_300001_SM_900_NS12placeholders2_2E,(_ZN61_INTERNAL_869251a4_30_group_norm_nhwc_one_pass_20_cu_9e977bab6thrust23THRUST_300001_SM_900_NS12placeholders2_4E - _ZN61_INTERNAL_869251a4_30_group_norm_nhwc_one_pass_20_cu_9e977bab6thrust23THRUST_300001_SM_900_NS12placeholders2_2E)
_ZN61_INTERNAL_869251a4_30_group_norm_nhwc_one_pass_20_cu_9e977bab6thrust23THRUST_300001_SM_900_NS12placeholders2_2E:
	.zero		1
	.type		_ZN61_INTERNAL_869251a4_30_group_norm_nhwc_one_pass_20_cu_9e977bab6thrust23THRUST_300001_SM_900_NS12placeholders2_4E,@object
	.size		_ZN61_INTERNAL_869251a4_30_group_norm_nhwc_one_pass_20_cu_9e977bab6thrust23THRUST_300001_SM_900_NS12placeholders2_4E,(_ZN61_INTERNAL_869251a4_30_group_norm_nhwc_one_pass_20_cu_9e977bab4cuda3std3__45__cpo3endE - _ZN61_INTERNAL_869251a4_30_group_norm_nhwc_one_pass_20_cu_9e977bab6thrust23THRUST_300001_SM_900_NS12placeholders2_4E)
_ZN61_INTERNAL_869251a4_30_group_norm_nhwc_one_pass_20_cu_9e977bab6thrust23THRUST_300001_SM_900_NS12placeholders2_4E:
	.zero		1
	.type		_ZN61_INTERNAL_869251a4_30_group_norm_nhwc_one_pass_20_cu_9e977bab4cuda3std3__45__cpo3endE,@object
	.size		_ZN61_INTERNAL_869251a4_30_group_norm_nhwc_one_pass_20_cu_9e977bab4cuda3std3__45__cpo3endE,(_ZN61_INTERNAL_869251a4_30_group_norm_nhwc_one_pass_20_cu_9e977bab4cuda3std6ranges3__45__cpo3endE - _ZN61_INTERNAL_869251a4_30_group_norm_nhwc_one_pass_20_cu_9e977bab4cuda3std3__45__cpo3endE)
_ZN61_INTERNAL_869251a4_30_group_norm_nhwc_one_pass_20_cu_9e977bab4cuda3std3__45__cpo3endE:
	.zero		1
	.type		_ZN61_INTERNAL_869251a4_30_group_norm_nhwc_one_pass_20_cu_9e977bab4cuda3std6ranges3__45__cpo3endE,@object
	.size		_ZN61_INTERNAL_869251a4_30_group_norm_nhwc_one_pass_20_cu_9e977bab4cuda3std6ranges3__45__cpo3endE,(_ZN61_INTERNAL_869251a4_30_group_norm_nhwc_one_pass_20_cu_9e977bab4cuda3std3__419piecewise_constructE - _ZN61_INTERNAL_869251a4_30_group_norm_nhwc_one_pass_20_cu_9e977bab4cuda3std6ranges3__45__cpo3endE)
_ZN61_INTERNAL_869251a4_30_group_norm_nhwc_one_pass_20_cu_9e977bab4cuda3std6ranges3__45__cpo3endE:
	.zero		1
	.type		_ZN61_INTERNAL_869251a4_30_group_norm_nhwc_one_pass_20_cu_9e977bab4cuda3std3__419piecewise_constructE,@object
	.size		_ZN61_INTERNAL_869251a4_30_group_norm_nhwc_one_pass_20_cu_9e977bab4cuda3std3__419piecewise_constructE,(_ZN61_INTERNAL_869251a4_30_group_norm_nhwc_one_pass_20_cu_9e977bab4cuda3std6ranges3__45__cpo5cdataE - _ZN61_INTERNAL_869251a4_30_group_norm_nhwc_one_pass_20_cu_9e977bab4cuda3std3__419piecewise_constructE)
_ZN61_INTERNAL_869251a4_30_group_norm_nhwc_one_pass_20_cu_9e977bab4cuda3std3__419piecewise_constructE:
	.zero		1
	.type		_ZN61_INTERNAL_869251a4_30_group_norm_nhwc_one_pass_20_cu_9e977bab4cuda3std6ranges3__45__cpo5cdataE,@object
	.size		_ZN61_INTERNAL_869251a4_30_group_norm_nhwc_one_pass_20_cu_9e977bab4cuda3std6ranges3__45__cpo5cdataE,(_ZN61_INTERNAL_869251a4_30_group_norm_nhwc_one_pass_20_cu_9e977bab6thrust23THRUST_300001_SM_900_NS12placeholders2_8E - _ZN61_INTERNAL_869251a4_30_group_norm_nhwc_one_pass_20_cu_9e977bab4cuda3std6ranges3__45__cpo5cdataE)
_ZN61_INTERNAL_869251a4_30_group_norm_nhwc_one_pass_20_cu_9e977bab4cuda3std6ranges3__45__cpo5cdataE:
	.zero		1
	.type		_ZN61_INTERNAL_869251a4_30_group_norm_nhwc_one_pass_20_cu_9e977bab6thrust23THRUST_300001_SM_900_NS12placeholders2_8E,@object
	.size		_ZN61_INTERNAL_869251a4_30_group_norm_nhwc_one_pass_20_cu_9e977bab6thrust23THRUST_300001_SM_900_NS12placeholders2_8E,(_ZN61_INTERNAL_869251a4_30_group_norm_nhwc_one_pass_20_cu_9e977bab4cuda3std3__45__cpo4rendE - _ZN61_INTERNAL_869251a4_30_group_norm_nhwc_one_pass_20_cu_9e977bab6thrust23THRUST_300001_SM_900_NS12placeholders2_8E)
_ZN61_INTERNAL_869251a4_30_group_norm_nhwc_one_pass_20_cu_9e977bab6thrust23THRUST_300001_SM_900_NS12placeholders2_8E:
	.zero		1
	.type		_ZN61_INTERNAL_869251a4_30_group_norm_nhwc_one_pass_20_cu_9e977bab4cuda3std3__45__cpo4rendE,@object
	.size		_ZN61_INTERNAL_869251a4_30_group_norm_nhwc_one_pass_20_cu_9e977bab4cuda3std3__45__cpo4rendE,(_ZN61_INTERNAL_869251a4_30_group_norm_nhwc_one_pass_20_cu_9e977bab4cuda3std6ranges3__45__cpo9iter_swapE - _ZN61_INTERNAL_869251a4_30_group_norm_nhwc_one_pass_20_cu_9e977bab4cuda3std3__45__cpo4rendE)
_ZN61_INTERNAL_869251a4_30_group_norm_nhwc_one_pass_20_cu_9e977bab4cuda3std3__45__cpo4rendE:
	.zero		1
	.type		_ZN61_INTERNAL_869251a4_30_group_norm_nhwc_one_pass_20_cu_9e977bab4cuda3std6ranges3__45__cpo9iter_swapE,@object
	.size		_ZN61_INTERNAL_869251a4_30_group_norm_nhwc_one_pass_20_cu_9e977bab4cuda3std6ranges3__45__cpo9iter_swapE,(_ZN61_INTERNAL_869251a4_30_group_norm_nhwc_one_pass_20_cu_9e977bab4cuda3std3__48unexpectE - _ZN61_INTERNAL_869251a4_30_group_norm_nhwc_one_pass_20_cu_9e977bab4cuda3std6ranges3__45__cpo9iter_swapE)
_ZN61_INTERNAL_869251a4_30_group_norm_nhwc_one_pass_20_cu_9e977bab4cuda3std6ranges3__45__cpo9iter_swapE:
	.zero		1
	.type		_ZN61_INTERNAL_869251a4_30_group_norm_nhwc_one_pass_20_cu_9e977bab4cuda3std3__48unexpectE,@object
	.size		_ZN61_INTERNAL_869251a4_30_group_norm_nhwc_one_pass_20_cu_9e977bab4cuda3std3__48unexpectE,(_ZN61_INTERNAL_869251a4_30_group_norm_nhwc_one_pass_20_cu_9e977bab6thrust23THRUST_300001_SM_900_NS6system6detail10sequential3seqE - _ZN61_INTERNAL_869251a4_30_group_norm_nhwc_one_pass_20_cu_9e977bab4cuda3std3__48unexpectE)
_ZN61_INTERNAL_869251a4_30_group_norm_nhwc_one_pass_20_cu_9e977bab4cuda3std3__48unexpectE:
	.zero		1
	.type		_ZN61_INTERNAL_869251a4_30_group_norm_nhwc_one_pass_20_cu_9e977bab6thrust23THRUST_300001_SM_900_NS6system6detail10sequential3seqE,@object
	.size		_ZN61_INTERNAL_869251a4_30_group_norm_nhwc_one_pass_20_cu_9e977bab6thrust23THRUST_300001_SM_900_NS6system6detail10sequential3seqE,(.L_29 - _ZN61_INTERNAL_869251a4_30_group_norm_nhwc_one_pass_20_cu_9e977bab6thrust23THRUST_300001_SM_900_NS6system6detail10sequential3seqE)
_ZN61_INTERNAL_869251a4_30_group_norm_nhwc_one_pass_20_cu_9e977bab6thrust23THRUST_300001_SM_900_NS6system6detail10sequential3seqE:
	.zero		1
.L_29:


//--------------------- .nv.shared._Z35group_norm_nhwc_bwd_one_pass_kernelI11Bf16IOFp32WLi64ELi20ELi640EEv26Group_norm_nhwc_bwd_params --------------------------
	.section	.nv.shared._Z35group_norm_nhwc_bwd_one_pass_kernelI11Bf16IOFp32WLi64ELi20ELi640EEv26Group_norm_nhwc_bwd_params,"aw",@nobits
	.sectionflags	@""
	.align	16
.nv.shared._Z35group_norm_nhwc_bwd_one_pass_kernelI11Bf16IOFp32WLi64ELi20ELi640EEv26Group_norm_nhwc_bwd_params:
	.zero		11472


//--------------------- .nv.shared._Z35group_norm_nhwc_bwd_one_pass_kernelI11Bf16IOFp32WLi128ELi20ELi640EEv26Group_norm_nhwc_bwd_params --------------------------
	.section	.nv.shared._Z35group_norm_nhwc_bwd_one_pass_kernelI11Bf16IOFp32WLi128ELi20ELi640EEv26Group_norm_nhwc_bwd_params,"aw",@nobits
	.sectionflags	@""
	.align	16
.nv.shared._Z35group_norm_nhwc_bwd_one_pass_kernelI11Bf16IOFp32WLi128ELi20ELi640EEv26Group_norm_nhwc_bwd_params:
	.zero		11472


//--------------------- .nv.shared._Z35group_norm_nhwc_bwd_one_pass_kernelI11Bf16IOFp32WLi256ELi20ELi640EEv26Group_norm_nhwc_bwd_params --------------------------
	.section	.nv.shared._Z35group_norm_nhwc_bwd_one_pass_kernelI11Bf16IOFp32WLi256ELi20ELi640EEv26Group_norm_nhwc_bwd_params,"aw",@nobits
	.sectionflags	@""
	.align	16
.nv.shared._Z35group_norm_nhwc_bwd_one_pass_kernelI11Bf16IOFp32WLi256ELi20ELi640EEv26Group_norm_nhwc_bwd_params:
	.zero		11472


//--------------------- .nv.shared._Z35group_norm_nhwc_bwd_one_pass_kernelI11Bf16IOFp32WLi512ELi20ELi640EEv26Group_norm_nhwc_bwd_params --------------------------
	.section	.nv.shared._Z35group_norm_nhwc_bwd_one_pass_kernelI11Bf16IOFp32WLi512ELi20ELi640EEv26Group_norm_nhwc_bwd_params,"aw",@nobits
	.sectionflags	@""
	.align	16
.nv.shared._Z35group_norm_nhwc_bwd_one_pass_kernelI11Bf16IOFp32WLi512ELi20ELi640EEv26Group_norm_nhwc_bwd_params:
	.zero		11472


//--------------------- .nv.shared._Z35group_norm_nhwc_bwd_one_pass_kernelI11Bf16IOBf16WLi64ELi20ELi640EEv26Group_norm_nhwc_bwd_params --------------------------
	.section	.nv.shared._Z35group_norm_nhwc_bwd_one_pass_kernelI11Bf16IOBf16WLi64ELi20ELi640EEv26Group_norm_nhwc_bwd_params,"aw",@nobits
	.sectionflags	@""
	.align	16
.nv.shared._Z35group_norm_nhwc_bwd_one_pass_kernelI11Bf16IOBf16WLi64ELi20ELi640EEv26Group_norm_nhwc_bwd_params:
	.zero		11472


//--------------------- .nv.shared._Z35group_norm_nhwc_bwd_one_pass_kernelI11Bf16IOBf16WLi128ELi20ELi640EEv26Group_norm_nhwc_bwd_params --------------------------
	.section	.nv.shared._Z35group_norm_nhwc_bwd_one_pass_kernelI11Bf16IOBf16WLi128ELi20ELi640EEv26Group_norm_nhwc_bwd_params,"aw",@nobits
	.sectionflags	@""
	.align	16
.nv.shared._Z35group_norm_nhwc_bwd_one_pass_kernelI11Bf16IOBf16WLi128ELi20ELi640EEv26Group_norm_nhwc_bwd_params:
	.zero		11472


//--------------------- .nv.shared._Z35group_norm_nhwc_bwd_one_pass_kernelI11Bf16IOBf16WLi256ELi20ELi640EEv26Group_norm_nhwc_bwd_params --------------------------
	.section	.nv.shared._Z35group_norm_nhwc_bwd_one_pass_kernelI11Bf16IOBf16WLi256ELi20ELi640EEv26Group_norm_nhwc_bwd_params,"aw",@nobits
	.sectionflags	@""
	.align	16
.nv.shared._Z35group_norm_nhwc_bwd_one_pass_kernelI11Bf16IOBf16WLi256ELi20ELi640EEv26Group_norm_nhwc_bwd_params:
	.zero		11472


//--------------------- .nv.shared._Z35group_norm_nhwc_bwd_one_pass_kernelI11Bf16IOBf16WLi512ELi20ELi640EEv26Group_norm_nhwc_bwd_params --------------------------
	.section	.nv.shared._Z35group_norm_nhwc_bwd_one_pass_kernelI11Bf16IOBf16WLi512ELi20ELi640EEv26Group_norm_nhwc_bwd_params,"aw",@nobits
	.sectionflags	@""
	.align	16
.nv.shared._Z35group_norm_nhwc_bwd_one_pass_kernelI11Bf16IOBf16WLi512ELi20ELi640EEv26Group_norm_nhwc_bwd_params:
	.zero		11472


//--------------------- .nv.shared._Z35group_norm_nhwc_bwd_one_pass_kernelI11Bf16IOFp16WLi64ELi20ELi640EEv26Group_norm_nhwc_bwd_params --------------------------
	.section	.nv.shared._Z35group_norm_nhwc_bwd_one_pass_kernelI11Bf16IOFp16WLi64ELi20ELi640EEv26Group_norm_nhwc_bwd_params,"aw",@nobits
	.sectionflags	@""
	.align	16
.nv.shared._Z35group_norm_nhwc_bwd_one_pass_kernelI11Bf16IOFp16WLi64ELi20ELi640EEv26Group_norm_nhwc_bwd_params:
	.zero		11472


//--------------------- .nv.shared._Z35group_norm_nhwc_bwd_one_pass_kernelI11Bf16IOFp16WLi128ELi20ELi640EEv26Group_norm_nhwc_bwd_params --------------------------
	.section	.nv.shared._Z35group_norm_nhwc_bwd_one_pass_kernelI11Bf16IOFp16WLi128ELi20ELi640EEv26Group_norm_nhwc_bwd_params,"aw",@nobits
	.sectionflags	@""
	.align	16
.nv.shared._Z35group_norm_nhwc_bwd_one_pass_kernelI11Bf16IOFp16WLi128ELi20ELi640EEv26Group_norm_nhwc_bwd_params:
	.zero		11472


//--------------------- .nv.shared._Z35group_norm_nhwc_bwd_one_pass_kernelI11Bf16IOFp16WLi256ELi20ELi640EEv26Group_norm_nhwc_bwd_params --------------------------
	.section	.nv.shared._Z35group_norm_nhwc_bwd_one_pass_kernelI11Bf16IOFp16WLi256ELi20ELi640EEv26Group_norm_nhwc_bwd_params,"aw",@nobits
	.sectionflags	@""
	.align	16
.nv.shared._Z35group_norm_nhwc_bwd_one_pass_kernelI11Bf16IOFp16WLi256ELi20ELi640EEv26Group_norm_nhwc_bwd_params:
	.zero		11472


//--------------------- .nv.shared._Z35group_norm_nhwc_bwd_one_pass_kernelI11Bf16IOFp16WLi512ELi20ELi640EEv26Group_norm_nhwc_bwd_params --------------------------
	.section	.nv.shared._Z35group_norm_nhwc_bwd_one_pass_kernelI11Bf16IOFp16WLi512ELi20ELi640EEv26Group_norm_nhwc_bwd_params,"aw",@nobits
	.sectionflags	@""
	.align	16
.nv.shared._Z35group_norm_nhwc_bwd_one_pass_kernelI11Bf16IOFp16WLi512ELi20ELi640EEv26Group_norm_nhwc_bwd_params:
	.zero		11472


//--------------------- .nv.shared._Z35group_norm_nhwc_bwd_one_pass_kernelI11Fp16IOFp32WLi64ELi20ELi640EEv26Group_norm_nhwc_bwd_params --------------------------
	.section	.nv.shared._Z35group_norm_nhwc_bwd_one_pass_kernelI11Fp16IOFp32WLi64ELi20ELi640EEv26Group_norm_nhwc_bwd_params,"aw",@nobits
	.sectionflags	@""
	.align	16
.nv.shared._Z35group_norm_nhwc_bwd_one_pass_kernelI11Fp16IOFp32WLi64ELi20ELi640EEv26Group_norm_nhwc_bwd_params:
	.zero		11472


//--------------------- .nv.shared._Z35group_norm_nhwc_bwd_one_pass_kernelI11Fp16IOFp32WLi128ELi20ELi640EEv26Group_norm_nhwc_bwd_params --------------------------
	.section	.nv.shared._Z35group_norm_nhwc_bwd_one_pass_kernelI11Fp16IOFp32WLi128ELi20ELi640EEv26Group_norm_nhwc_bwd_params,"aw",@nobits
	.sectionflags	@""
	.align	16
.nv.shared._Z35group_norm_nhwc_bwd_one_pass_kernelI11Fp16IOFp32WLi128ELi20ELi640EEv26Group_norm_nhwc_bwd_params:
	.zero		11472


//--------------------- .nv.shared._Z35group_norm_nhwc_bwd_one_pass_kernelI11Fp16IOFp32WLi256ELi20ELi640EEv26Group_norm_nhwc_bwd_params --------------------------
	.section	.nv.shared._Z35group_norm_nhwc_bwd_one_pass_kernelI11Fp16IOFp32WLi256ELi20ELi640EEv26Group_norm_nhwc_bwd_params,"aw",@nobits
	.sectionflags	@""
	.align	16
.nv.shared._Z35group_norm_nhwc_bwd_one_pass_kernelI11Fp16IOFp32WLi256ELi20ELi640EEv26Group_norm_nhwc_bwd_params:
	.zero		11472


//--------------------- .nv.shared._Z35group_norm_nhwc_bwd_one_pass_kernelI11Fp16IOFp32WLi512ELi20ELi640EEv26Group_norm_nhwc_bwd_params --------------------------
	.section	.nv.shared._Z35group_norm_nhwc_bwd_one_pass_kernelI11Fp16IOFp32WLi512ELi20ELi640EEv26Group_norm_nhwc_bwd_params,"aw",@nobits
	.sectionflags	@""
	.align	16
.nv.shared._Z35group_norm_nhwc_bwd_one_pass_kernelI11Fp16IOFp32WLi512ELi20ELi640EEv26Group_norm_nhwc_bwd_params:
	.zero		11472


//--------------------- .nv.shared._Z35group_norm_nhwc_bwd_one_pass_kernelI11Fp16IOBf16WLi64ELi20ELi640EEv26Group_norm_nhwc_bwd_params --------------------------
	.section	.nv.shared._Z35group_norm_nhwc_bwd_one_pass_kernelI11Fp16IOBf16WLi64ELi20ELi640EEv26Group_norm_nhwc_bwd_params,"aw",@nobits
	.sectionflags	@""
	.align	16
.nv.shared._Z35group_norm_nhwc_bwd_one_pass_kernelI11Fp16IOBf16WLi64ELi20ELi640EEv26Group_norm_nhwc_bwd_params:
	.zero		11472


//--------------------- .nv.shared._Z35group_norm_nhwc_bwd_one_pass_kernelI11Fp16IOBf16WLi128ELi20ELi640EEv26Group_norm_nhwc_bwd_params --------------------------
	.section	.nv.shared._Z35group_norm_nhwc_bwd_one_pass_kernelI11Fp16IOBf16WLi128ELi20ELi640EEv26Group_norm_nhwc_bwd_params,"aw",@nobits
	.sectionflags	@""
	.align	16
.nv.shared._Z35group_norm_nhwc_bwd_one_pass_kernelI11Fp16IOBf16WLi128ELi20ELi640EEv26Group_norm_nhwc_bwd_params:
	.zero		11472


//--------------------- .nv.shared._Z35group_norm_nhwc_bwd_one_pass_kernelI11Fp16IOBf16WLi256ELi20ELi640EEv26Group_norm_nhwc_bwd_params --------------------------
	.section	.nv.shared._Z35group_norm_nhwc_bwd_one_pass_kernelI11Fp16IOBf16WLi256ELi20ELi640EEv26Group_norm_nhwc_bwd_params,"aw",@nobits
	.sectionflags	@""
	.align	16
.nv.shared._Z35group_norm_nhwc_bwd_one_pass_kernelI11Fp16IOBf16WLi256ELi20ELi640EEv26Group_norm_nhwc_bwd_params:
	.zero		11472


//--------------------- .nv.shared._Z35group_norm_nhwc_bwd_one_pass_kernelI11Fp16IOBf16WLi512ELi20ELi640EEv26Group_norm_nhwc_bwd_params --------------------------
	.section	.nv.shared._Z35group_norm_nhwc_bwd_one_pass_kernelI11Fp16IOBf16WLi512ELi20ELi640EEv26Group_norm_nhwc_bwd_params,"aw",@nobits
	.sectionflags	@""
	.align	16
.nv.shared._Z35group_norm_nhwc_bwd_one_pass_kernelI11Fp16IOBf16WLi512ELi20ELi640EEv26Group_norm_nhwc_bwd_params:
	.zero		11472


//--------------------- .nv.shared._Z35group_norm_nhwc_bwd_one_pass_kernelI11Fp16IOFp16WLi64ELi20ELi640EEv26Group_norm_nhwc_bwd_params --------------------------
	.section	.nv.shared._Z35group_norm_nhwc_bwd_one_pass_kernelI11Fp16IOFp16WLi64ELi20ELi640EEv26Group_norm_nhwc_bwd_params,"aw",@nobits
	.sectionflags	@""
	.align	16
.nv.shared._Z35group_norm_nhwc_bwd_one_pass_kernelI11Fp16IOFp16WLi64ELi20ELi640EEv26Group_norm_nhwc_bwd_params:
	.zero		11472


//--------------------- .nv.shared._Z35group_norm_nhwc_bwd_one_pass_kernelI11Fp16IOFp16WLi128ELi20ELi640EEv26Group_norm_nhwc_bwd_params --------------------------
	.section	.nv.shared._Z35group_norm_nhwc_bwd_one_pass_kernelI11Fp16IOFp16WLi128ELi20ELi640EEv26Group_norm_nhwc_bwd_params,"aw",@nobits
	.sectionflags	@""
	.align	16
.nv.shared._Z35group_norm_nhwc_bwd_one_pass_kernelI11Fp16IOFp16WLi128ELi20ELi640EEv26Group_norm_nhwc_bwd_params:
	.zero		11472


//--------------------- .nv.shared._Z35group_norm_nhwc_bwd_one_pass_kernelI11Fp16IOFp16WLi256ELi20ELi640EEv26Group_norm_nhwc_bwd_params --------------------------
	.section	.nv.shared._Z35group_norm_nhwc_bwd_one_pass_kernelI11Fp16IOFp16WLi256ELi20ELi640EEv26Group_norm_nhwc_bwd_params,"aw",@nobits
	.sectionflags	@""
	.align	16
.nv.shared._Z35group_norm_nhwc_bwd_one_pass_kernelI11Fp16IOFp16WLi256ELi20ELi640EEv26Group_norm_nhwc_bwd_params:
	.zero		11472


//--------------------- .nv.shared._Z35group_norm_nhwc_bwd_one_pass_kernelI11Fp16IOFp16WLi512ELi20ELi640EEv26Group_norm_nhwc_bwd_params --------------------------
	.section	.nv.shared._Z35group_norm_nhwc_bwd_one_pass_kernelI11Fp16IOFp16WLi512ELi20ELi640EEv26Group_norm_nhwc_bwd_params,"aw",@nobits
	.sectionflags	@""
	.align	16
.nv.shared._Z35group_norm_nhwc_bwd_one_pass_kernelI11Fp16IOFp16WLi512ELi20ELi640EEv26Group_norm_nhwc_bwd_params:
	.zero		11472


//--------------------- .nv.shared._Z35group_norm_nhwc_bwd_one_pass_kernelI11Fp32IOFp32WLi64ELi20ELi640EEv26Group_norm_nhwc_bwd_params --------------------------
	.section	.nv.shared._Z35group_norm_nhwc_bwd_one_pass_kernelI11Fp32IOFp32WLi64ELi20ELi640EEv26Group_norm_nhwc_bwd_params,"aw",@nobits
	.sectionflags	@""
	.align	16
.nv.shared._Z35group_norm_nhwc_bwd_one_pass_kernelI11Fp32IOFp32WLi64ELi20ELi640EEv26Group_norm_nhwc_bwd_params:
	.zero		11472


//--------------------- .nv.shared._Z35group_norm_nhwc_bwd_one_pass_kernelI11Fp32IOFp32WLi128ELi20ELi640EEv26Group_norm_nhwc_bwd_params --------------------------
	.section	.nv.shared._Z35group_norm_nhwc_bwd_one_pass_kernelI11Fp32IOFp32WLi128ELi20ELi640EEv26Group_norm_nhwc_bwd_params,"aw",@nobits
	.sectionflags	@""
	.align	16
.nv.shared._Z35group_norm_nhwc_bwd_one_pass_kernelI11Fp32IOFp32WLi128ELi20ELi640EEv26Group_norm_nhwc_bwd_params:
	.zero		11472


//--------------------- .nv.shared._Z35group_norm_nhwc_bwd_one_pass_kernelI11Fp32IOFp32WLi256ELi20ELi640EEv26Group_norm_nhwc_bwd_params --------------------------
	.section	.nv.shared._Z35group_norm_nhwc_bwd_one_pass_kernelI11Fp32IOFp32WLi256ELi20ELi640EEv26Group_norm_nhwc_bwd_params,"aw",@nobits
	.sectionflags	@""
	.align	16
.nv.shared._Z35group_norm_nhwc_bwd_one_pass_kernelI11Fp32IOFp32WLi256ELi20ELi640EEv26Group_norm_nhwc_bwd_params:
	.zero		11472


//--------------------- .nv.shared._Z35group_norm_nhwc_bwd_one_pass_kernelI11Fp32IOFp32WLi512ELi20ELi640EEv26Group_norm_nhwc_bwd_params --------------------------
	.section	.nv.shared._Z35group_norm_nhwc_bwd_one_pass_kernelI11Fp32IOFp32WLi512ELi20ELi640EEv26Group_norm_nhwc_bwd_params,"aw",@nobits
	.sectionflags	@""
	.align	16
.nv.shared._Z35group_norm_nhwc_bwd_one_pass_kernelI11Fp32IOFp32WLi512ELi20ELi640EEv26Group_norm_nhwc_bwd_params:
	.zero		11472


//--------------------- .nv.shared._Z35group_norm_nhwc_bwd_one_pass_kernelI11Fp32IOBf16WLi64ELi20ELi640EEv26Group_norm_nhwc_bwd_params --------------------------
	.section	.nv.shared._Z35group_norm_nhwc_bwd_one_pass_kernelI11Fp32IOBf16WLi64ELi20ELi640EEv26Group_norm_nhwc_bwd_params,"aw",@nobits
	.sectionflags	@""
	.align	16
.nv.shared._Z35group_norm_nhwc_bwd_one_pass_kernelI11Fp32IOBf16WLi64ELi20ELi640EEv26Group_norm_nhwc_bwd_params:
	.zero		11472


//--------------------- .nv.shared._Z35group_norm_nhwc_bwd_one_pass_kernelI11Fp32IOBf16WLi128ELi20ELi640EEv26Group_norm_nhwc_bwd_params --------------------------
	.section	.nv.shared._Z35group_norm_nhwc_bwd_one_pass_kernelI11Fp32IOBf16WLi128ELi20ELi640EEv26Group_norm_nhwc_bwd_params,"aw",@nobits
	.sectionflags	@""
	.align	16
.nv.shared._Z35group_norm_nhwc_bwd_one_pass_kernelI11Fp32IOBf16WLi128ELi20ELi640EEv26Group_norm_nhwc_bwd_params:
	.zero		11472


//--------------------- .nv.shared._Z35group_norm_nhwc_bwd_one_pass_kernelI11Fp32IOBf16WLi256ELi20ELi640EEv26Group_norm_nhwc_bwd_params --------------------------
	.section	.nv.shared._Z35group_norm_nhwc_bwd_one_pass_kernelI11Fp32IOBf16WLi256ELi20ELi640EEv26Group_norm_nhwc_bwd_params,"aw",@nobits
	.sectionflags	@""
	.align	16
.nv.shared._Z35group_norm_nhwc_bwd_one_pass_kernelI11Fp32IOBf16WLi256ELi20ELi640EEv26Group_norm_nhwc_bwd_params:
	.zero		11472


//--------------------- .nv.shared._Z35group_norm_nhwc_bwd_one_pass_kernelI11Fp32IOBf16WLi512ELi20ELi640EEv26Group_norm_nhwc_bwd_params --------------------------
	.section	.nv.shared._Z35group_norm_nhwc_bwd_one_pass_kernelI11Fp32IOBf16WLi512ELi20ELi640EEv26Group_norm_nhwc_bwd_params,"aw",@nobits
	.sectionflags	@""
	.align	16
.nv.shared._Z35group_norm_nhwc_bwd_one_pass_kernelI11Fp32IOBf16WLi512ELi20ELi640EEv26Group_norm_nhwc_bwd_params:
	.zero		11472


//--------------------- .nv.shared._Z35group_norm_nhwc_bwd_one_pass_kernelI11Fp32IOFp16WLi64ELi20ELi640EEv26Group_norm_nhwc_bwd_params --------------------------
	.section	.nv.shared._Z35group_norm_nhwc_bwd_one_pass_kernelI11Fp32IOFp16WLi64ELi20ELi640EEv26Group_norm_nhwc_bwd_params,"aw",@nobits
	.sectionflags	@""
	.align	16
.nv.shared._Z35group_norm_nhwc_bwd_one_pass_kernelI11Fp32IOFp16WLi64ELi20ELi640EEv26Group_norm_nhwc_bwd_params:
	.zero		11472


//--------------------- .nv.shared._Z35group_norm_nhwc_bwd_one_pass_kernelI11Fp32IOFp16WLi128ELi20ELi640EEv26Group_norm_nhwc_bwd_params --------------------------
	.section	.nv.shared._Z35group_norm_nhwc_bwd_one_pass_kernelI11Fp32IOFp16WLi128ELi20ELi640EEv26Group_norm_nhwc_bwd_params,"aw",@nobits
	.sectionflags	@""
	.align	16
.nv.shared._Z35group_norm_nhwc_bwd_one_pass_kernelI11Fp32IOFp16WLi128ELi20ELi640EEv26Group_norm_nhwc_bwd_params:
	.zero		11472


//--------------------- .nv.shared._Z35group_norm_nhwc_bwd_one_pass_kernelI11Fp32IOFp16WLi256ELi20ELi640EEv26Group_norm_nhwc_bwd_params --------------------------
	.section	.nv.shared._Z35group_norm_nhwc_bwd_one_pass_kernelI11Fp32IOFp16WLi256ELi20ELi640EEv26Group_norm_nhwc_bwd_params,"aw",@nobits
	.sectionflags	@""
	.align	16
.nv.shared._Z35group_norm_nhwc_bwd_one_pass_kernelI11Fp32IOFp16WLi256ELi20ELi640EEv26Group_norm_nhwc_bwd_params:
	.zero		11472


//--------------------- .nv.shared._Z35group_norm_nhwc_bwd_one_pass_kernelI11Fp32IOFp16WLi512ELi20ELi640EEv26Group_norm_nhwc_bwd_params --------------------------
	.section	.nv.shared._Z35group_norm_nhwc_bwd_one_pass_kernelI11Fp32IOFp16WLi512ELi20ELi640EEv26Group_norm_nhwc_bwd_params,"aw",@nobits
	.sectionflags	@""
	.align	16
.nv.shared._Z35group_norm_nhwc_bwd_one_pass_kernelI11Fp32IOFp16WLi512ELi20ELi640EEv26Group_norm_nhwc_bwd_params:
	.zero		11472


//--------------------- .nv.shared._Z35group_norm_nhwc_fwd_one_pass_kernelI11Bf16IOFp32WLi64ELi20ELi640EEv26Group_norm_nhwc_fwd_params --------------------------
	.section	.nv.shared._Z35group_norm_nhwc_fwd_one_pass_kernelI11Bf16IOFp32WLi64ELi20ELi640EEv26Group_norm_nhwc_fwd_params,"aw",@nobits
	.sectionflags	@""
	.align	8
.nv.shared._Z35group_norm_nhwc_fwd_one_pass_kernelI11Bf16IOFp32WLi64ELi20ELi640EEv26Group_norm_nhwc_fwd_params:
	.zero		1224


//--------------------- .nv.shared._Z35group_norm_nhwc_fwd_one_pass_kernelI11Bf16IOFp32WLi128ELi20ELi640EEv26Group_norm_nhwc_fwd_params --------------------------
	.section	.nv.shared._Z35group_norm_nhwc_fwd_one_pass_kernelI11Bf16IOFp32WLi128ELi20ELi640EEv26Group_norm_nhwc_fwd_params,"aw",@nobits
	.sectionflags	@""
	.align	8
.nv.shared._Z35group_norm_nhwc_fwd_one_pass_kernelI11Bf16IOFp32WLi128ELi20ELi640EEv26Group_norm_nhwc_fwd_params:
	.zero		1224


//--------------------- .nv.shared._Z35group_norm_nhwc_fwd_one_pass_kernelI11Bf16IOFp32WLi256ELi20ELi640EEv26Group_norm_nhwc_fwd_params --------------------------
	.section	.nv.shared._Z35group_norm_nhwc_fwd_one_pass_kernelI11Bf16IOFp32WLi256ELi20ELi640EEv26Group_norm_nhwc_fwd_params,"aw",@nobits
	.sectionflags	@""
	.align	8
.nv.shared._Z35group_norm_nhwc_fwd_one_pass_kernelI11Bf16IOFp32WLi256ELi20ELi640EEv26Group_norm_nhwc_fwd_params:
	.zero		1224


//--------------------- .nv.shared._Z35group_norm_nhwc_fwd_one_pass_kernelI11Bf16IOFp32WLi512ELi20ELi640EEv26Group_norm_nhwc_fwd_params --------------------------
	.section	.nv.shared._Z35group_norm_nhwc_fwd_one_pass_kernelI11Bf16IOFp32WLi512ELi20ELi640EEv26Group_norm_nhwc_fwd_params,"aw",@nobits
	.sectionflags	@""
	.align	8
.nv.shared._Z35group_norm_nhwc_fwd_one_pass_kernelI11Bf16IOFp32WLi512ELi20ELi640EEv26Group_norm_nhwc_fwd_params:
	.zero		1224


//--------------------- .nv.shared._Z35group_norm_nhwc_fwd_one_pass_kernelI11Bf16IOBf16WLi64ELi20ELi640EEv26Group_norm_nhwc_fwd_params --------------------------
	.section	.nv.shared._Z35group_norm_nhwc_fwd_one_pass_kernelI11Bf16IOBf16WLi64ELi20ELi640EEv26Group_norm_nhwc_fwd_params,"aw",@nobits
	.sectionflags	@""
	.align	8
.nv.shared._Z35group_norm_nhwc_fwd_one_pass_kernelI11Bf16IOBf16WLi64ELi20ELi640EEv26Group_norm_nhwc_fwd_params:
	.zero		1224


//--------------------- .nv.shared._Z35group_norm_nhwc_fwd_one_pass_kernelI11Bf16IOBf16WLi128ELi20ELi640EEv26Group_norm_nhwc_fwd_params --------------------------
	.section	.nv.shared._Z35group_norm_nhwc_fwd_one_pass_kernelI11Bf16IOBf16WLi128ELi20ELi640EEv26Group_norm_nhwc_fwd_params,"aw",@nobits
	.sectionflags	@""
	.align	8
.nv.shared._Z35group_norm_nhwc_fwd_one_pass_kernelI11Bf16IOBf16WLi128ELi20ELi640EEv26Group_norm_nhwc_fwd_params:
	.zero		1224


//--------------------- .nv.shared._Z35group_norm_nhwc_fwd_one_pass_kernelI11Bf16IOBf16WLi256ELi20ELi640EEv26Group_norm_nhwc_fwd_params --------------------------
	.section	.nv.shared._Z35group_norm_nhwc_fwd_one_pass_kernelI11Bf16IOBf16WLi256ELi20ELi640EEv26Group_norm_nhwc_fwd_params,"aw",@nobits
	.sectionflags	@""
	.align	8
.nv.shared._Z35group_norm_nhwc_fwd_one_pass_kernelI11Bf16IOBf16WLi256ELi20ELi640EEv26Group_norm_nhwc_fwd_params:
	.zero		1224


//--------------------- .nv.shared._Z35group_norm_nhwc_fwd_one_pass_kernelI11Bf16IOBf16WLi512ELi20ELi640EEv26Group_norm_nhwc_fwd_params --------------------------
	.section	.nv.shared._Z35group_norm_nhwc_fwd_one_pass_kernelI11Bf16IOBf16WLi512ELi20ELi640EEv26Group_norm_nhwc_fwd_params,"aw",@nobits
	.sectionflags	@""
	.align	8
.nv.shared._Z35group_norm_nhwc_fwd_one_pass_kernelI11Bf16IOBf16WLi512ELi20ELi640EEv26Group_norm_nhwc_fwd_params:
	.zero		1224


//--------------------- .nv.shared._Z35group_norm_nhwc_fwd_one_pass_kernelI11Bf16IOFp16WLi64ELi20ELi640EEv26Group_norm_nhwc_fwd_params --------------------------
	.section	.nv.shared._Z35group_norm_nhwc_fwd_one_pass_kernelI11Bf16IOFp16WLi64ELi20ELi640EEv26Group_norm_nhwc_fwd_params,"aw",@nobits
	.sectionflags	@""
	.align	8
.nv.shared._Z35group_norm_nhwc_fwd_one_pass_kernelI11Bf16IOFp16WLi64ELi20ELi640EEv26Group_norm_nhwc_fwd_params:
	.zero		1224


//--------------------- .nv.shared._Z35group_norm_nhwc_fwd_one_pass_kernelI11Bf16IOFp16WLi128ELi20ELi640EEv26Group_norm_nhwc_fwd_params --------------------------
	.section	.nv.shared._Z35group_norm_nhwc_fwd_one_pass_kernelI11Bf16IOFp16WLi128ELi20ELi640EEv26Group_norm_nhwc_fwd_params,"aw",@nobits
	.sectionflags	@""
	.align	8
.nv.shared._Z35group_norm_nhwc_fwd_one_pass_kernelI11Bf16IOFp16WLi128ELi20ELi640EEv26Group_norm_nhwc_fwd_params:
	.zero		1224


//--------------------- .nv.shared._Z35group_norm_nhwc_fwd_one_pass_kernelI11Bf16IOFp16WLi256ELi20ELi640EEv26Group_norm_nhwc_fwd_params --------------------------
	.section	.nv.shared._Z35group_norm_nhwc_fwd_one_pass_kernelI11Bf16IOFp16WLi256ELi20ELi640EEv26Group_norm_nhwc_fwd_params,"aw",@nobits
	.sectionflags	@""
	.align	8
.nv.shared._Z35group_norm_nhwc_fwd_one_pass_kernelI11Bf16IOFp16WLi256ELi20ELi640EEv26Group_norm_nhwc_fwd_params:
	.zero		1224


//--------------------- .nv.shared._Z35group_norm_nhwc_fwd_one_pass_kernelI11Bf16IOFp16WLi512ELi20ELi640EEv26Group_norm_nhwc_fwd_params --------------------------
	.section	.nv.shared._Z35group_norm_nhwc_fwd_one_pass_kernelI11Bf16IOFp16WLi512ELi20ELi640EEv26Group_norm_nhwc_fwd_params,"aw",@nobits
	.sectionflags	@""
	.align	8
.nv.shared._Z35group_norm_nhwc_fwd_one_pass_kernelI11Bf16IOFp16WLi512ELi20ELi640EEv26Group_norm_nhwc_fwd_params:
	.zero		1224


//--------------------- .nv.shared._Z35group_norm_nhwc_fwd_one_pass_kernelI11Fp16IOFp32WLi64ELi20ELi640EEv26Group_norm_nhwc_fwd_params --------------------------
	.section	.nv.shared._Z35group_norm_nhwc_fwd_one_pass_kernelI11Fp16IOFp32WLi64ELi20ELi640EEv26Group_norm_nhwc_fwd_params,"aw",@nobits
	.sectionflags	@""
	.align	8
.nv.shared._Z35group_norm_nhwc_fwd_one_pass_kernelI11Fp16IOFp32WLi64ELi20ELi640EEv26Group_norm_nhwc_fwd_params:
	.zero		1224


//--------------------- .nv.shared._Z35group_norm_nhwc_fwd_one_pass_kernelI11Fp16IOFp32WLi128ELi20ELi640EEv26Group_norm_nhwc_fwd_params --------------------------
	.section	.nv.shared._Z35group_norm_nhwc_fwd_one_pass_kernelI11Fp16IOFp32WLi128ELi20ELi640EEv26Group_norm_nhwc_fwd_params,"aw",@nobits
	.sectionflags	@""
	.align	8
.nv.shared._Z35group_norm_nhwc_fwd_one_pass_kernelI11Fp16IOFp32WLi128ELi20ELi640EEv26Group_norm_nhwc_fwd_params:
	.zero		1224


//--------------------- .nv.shared._Z35group_norm_nhwc_fwd_one_pass_kernelI11Fp16IOFp32WLi256ELi20ELi640EEv26Group_norm_nhwc_fwd_params --------------------------
	.section	.nv.shared._Z35group_norm_nhwc_fwd_one_pass_kernelI11Fp16IOFp32WLi256ELi20ELi640EEv26Group_norm_nhwc_fwd_params,"aw",@nobits
	.sectionflags	@""
	.align	8
.nv.shared._Z35group_norm_nhwc_fwd_one_pass_kernelI11Fp16IOFp32WLi256ELi20ELi640EEv26Group_norm_nhwc_fwd_params:
	.zero		1224


//--------------------- .nv.shared._Z35group_norm_nhwc_fwd_one_pass_kernelI11Fp16IOFp32WLi512ELi20ELi640EEv26Group_norm_nhwc_fwd_params --------------------------
	.section	.nv.shared._Z35group_norm_nhwc_fwd_one_pass_kernelI11Fp16IOFp32WLi512ELi20ELi640EEv26Group_norm_nhwc_fwd_params,"aw",@nobits
	.sectionflags	@""
	.align	8
.nv.shared._Z35group_norm_nhwc_fwd_one_pass_kernelI11Fp16IOFp32WLi512ELi20ELi640EEv26Group_norm_nhwc_fwd_params:
	.zero		1224


//--------------------- .nv.shared._Z35group_norm_nhwc_fwd_one_pass_kernelI11Fp16IOBf16WLi64ELi20ELi640EEv26Group_norm_nhwc_fwd_params --------------------------
	.section	.nv.shared._Z35group_norm_nhwc_fwd_one_pass_kernelI11Fp16IOBf16WLi64ELi20ELi640EEv26Group_norm_nhwc_fwd_params,"aw",@nobits
	.sectionflags	@""
	.align	8
.nv.shared._Z35group_norm_nhwc_fwd_one_pass_kernelI11Fp16IOBf16WLi64ELi20ELi640EEv26Group_norm_nhwc_fwd_params:
	.zero		1224


//--------------------- .nv.shared._Z35group_norm_nhwc_fwd_one_pass_kernelI11Fp16IOBf16WLi128ELi20ELi640EEv26Group_norm_nhwc_fwd_params --------------------------
	.section	.nv.shared._Z35group_norm_nhwc_fwd_one_pass_kernelI11Fp16IOBf16WLi128ELi20ELi640EEv26Group_norm_nhwc_fwd_params,"aw",@nobits
	.sectionflags	@""
	.align	8
.nv.shared._Z35group_norm_nhwc_fwd_one_pass_kernelI11Fp16IOBf16WLi128ELi20ELi640EEv26Group_norm_nhwc_fwd_params:
	.zero		1224


//--------------------- .nv.shared._Z35group_norm_nhwc_fwd_one_pass_kernelI11Fp16IOBf16WLi256ELi20ELi640EEv26Group_norm_nhwc_fwd_params --------------------------
	.section	.nv.shared._Z35group_norm_nhwc_fwd_one_pass_kernelI11Fp16IOBf16WLi256ELi20ELi640EEv26Group_norm_nhwc_fwd_params,"aw",@nobits
	.sectionflags	@""
	.align	8
.nv.shared._Z35group_norm_nhwc_fwd_one_pass_kernelI11Fp16IOBf16WLi256ELi20ELi640EEv26Group_norm_nhwc_fwd_params:
	.zero		1224


//--------------------- .nv.shared._Z35group_norm_nhwc_fwd_one_pass_kernelI11Fp16IOBf16WLi512ELi20ELi640EEv26Group_norm_nhwc_fwd_params --------------------------
	.section	.nv.shared._Z35group_norm_nhwc_fwd_one_pass_kernelI11Fp16IOBf16WLi512ELi20ELi640EEv26Group_norm_nhwc_fwd_params,"aw",@nobits
	.sectionflags	@""
	.align	8
.nv.shared._Z35group_norm_nhwc_fwd_one_pass_kernelI11Fp16IOBf16WLi512ELi20ELi640EEv26Group_norm_nhwc_fwd_params:
	.zero		1224


//--------------------- .nv.shared._Z35group_norm_nhwc_fwd_one_pass_kernelI11Fp16IOFp16WLi64ELi20ELi640EEv26Group_norm_nhwc_fwd_params --------------------------
	.section	.nv.shared._Z35group_norm_nhwc_fwd_one_pass_kernelI11Fp16IOFp16WLi64ELi20ELi640EEv26Group_norm_nhwc_fwd_params,"aw",@nobits
	.sectionflags	@""
	.align	8
.nv.shared._Z35group_norm_nhwc_fwd_one_pass_kernelI11Fp16IOFp16WLi64ELi20ELi640EEv26Group_norm_nhwc_fwd_params:
	.zero		1224


//--------------------- .nv.shared._Z35group_norm_nhwc_fwd_one_pass_kernelI11Fp16IOFp16WLi128ELi20ELi640EEv26Group_norm_nhwc_fwd_params --------------------------
	.section	.nv.shared._Z35group_norm_nhwc_fwd_one_pass_kernelI11Fp16IOFp16WLi128ELi20ELi640EEv26Group_norm_nhwc_fwd_params,"aw",@nobits
	.sectionflags	@""
	.align	8
.nv.shared._Z35group_norm_nhwc_fwd_one_pass_kernelI11Fp16IOFp16WLi128ELi20ELi640EEv26Group_norm_nhwc_fwd_params:
	.zero		1224


//--------------------- .nv.shared._Z35group_norm_nhwc_fwd_one_pass_kernelI11Fp16IOFp16WLi256ELi20ELi640EEv26Group_norm_nhwc_fwd_params --------------------------
	.section	.nv.shared._Z35group_norm_nhwc_fwd_one_pass_kernelI11Fp16IOFp16WLi256ELi20ELi640EEv26Group_norm_nhwc_fwd_params,"aw",@nobits
	.sectionflags	@""
	.align	8
.nv.shared._Z35group_norm_nhwc_fwd_one_pass_kernelI11Fp16IOFp16WLi256ELi20ELi640EEv26Group_norm_nhwc_fwd_params:
	.zero		1224


//--------------------- .nv.shared._Z35group_norm_nhwc_fwd_one_pass_kernelI11Fp16IOFp16WLi512ELi20ELi640EEv26Group_norm_nhwc_fwd_params --------------------------
	.section	.nv.shared._Z35group_norm_nhwc_fwd_one_pass_kernelI11Fp16IOFp16WLi512ELi20ELi640EEv26Group_norm_nhwc_fwd_params,"aw",@nobits
	.sectionflags	@""
	.align	8
.nv.shared._Z35group_norm_nhwc_fwd_one_pass_kernelI11Fp16IOFp16WLi512ELi20ELi640EEv26Group_norm_nhwc_fwd_params:
	.zero		1224


//--------------------- .nv.shared._Z35group_norm_nhwc_fwd_one_pass_kernelI11Fp32IOFp32WLi64ELi20ELi640EEv26Group_norm_nhwc_fwd_params --------------------------
	.section	.nv.shared._Z35group_norm_nhwc_fwd_one_pass_kernelI11Fp32IOFp32WLi64ELi20ELi640EEv26Group_norm_nhwc_fwd_params,"aw",@nobits
	.sectionflags	@""
	.align	8
.nv.shared._Z35group_norm_nhwc_fwd_one_pass_kernelI11Fp32IOFp32WLi64ELi20ELi640EEv26Group_norm_nhwc_fwd_params:
	.zero		1224


//--------------------- .nv.shared._Z35group_norm_nhwc_fwd_one_pass_kernelI11Fp32IOFp32WLi128ELi20ELi640EEv26Group_norm_nhwc_fwd_params --------------------------
	.section	.nv.shared._Z35group_norm_nhwc_fwd_one_pass_kernelI11Fp32IOFp32WLi128ELi20ELi640EEv26Group_norm_nhwc_fwd_params,"aw",@nobits
	.sectionflags	@""
	.align	8
.nv.shared._Z35group_norm_nhwc_fwd_one_pass_kernelI11Fp32IOFp32WLi128ELi20ELi640EEv26Group_norm_nhwc_fwd_params:
	.zero		1224


//--------------------- .nv.shared._Z35group_norm_nhwc_fwd_one_pass_kernelI11Fp32IOFp32WLi256ELi20ELi640EEv26Group_norm_nhwc_fwd_params --------------------------
	.section	.nv.shared._Z35group_norm_nhwc_fwd_one_pass_kernelI11Fp32IOFp32WLi256ELi20ELi640EEv26Group_norm_nhwc_fwd_params,"aw",@nobits
	.sectionflags	@""
	.align	8
.nv.shared._Z35group_norm_nhwc_fwd_one_pass_kernelI11Fp32IOFp32WLi256ELi20ELi640EEv26Group_norm_nhwc_fwd_params:
	.zero		1224


//--------------------- .nv.shared._Z35group_norm_nhwc_fwd_one_pass_kernelI11Fp32IOFp32WLi512ELi20ELi640EEv26Group_norm_nhwc_fwd_params --------------------------
	.section	.nv.shared._Z35group_norm_nhwc_fwd_one_pass_kernelI11Fp32IOFp32WLi512ELi20ELi640EEv26Group_norm_nhwc_fwd_params,"aw",@nobits
	.sectionflags	@""
	.align	8
.nv.shared._Z35group_norm_nhwc_fwd_one_pass_kernelI11Fp32IOFp32WLi512ELi20ELi640EEv26Group_norm_nhwc_fwd_params:
	.zero		1224


//--------------------- .nv.shared._Z35group_norm_nhwc_fwd_one_pass_kernelI11Fp32IOBf16WLi64ELi20ELi640EEv26Group_norm_nhwc_fwd_params --------------------------
	.section	.nv.shared._Z35group_norm_nhwc_fwd_one_pass_kernelI11Fp32IOBf16WLi64ELi20ELi640EEv26Group_norm_nhwc_fwd_params,"aw",@nobits
	.sectionflags	@""
	.align	8
.nv.shared._Z35group_norm_nhwc_fwd_one_pass_kernelI11Fp32IOBf16WLi64ELi20ELi640EEv26Group_norm_nhwc_fwd_params:
	.zero		1224


//--------------------- .nv.shared._Z35group_norm_nhwc_fwd_one_pass_kernelI11Fp32IOBf16WLi128ELi20ELi640EEv26Group_norm_nhwc_fwd_params --------------------------
	.section	.nv.shared._Z35group_norm_nhwc_fwd_one_pass_kernelI11Fp32IOBf16WLi128ELi20ELi640EEv26Group_norm_nhwc_fwd_params,"aw",@nobits
	.sectionflags	@""
	.align	8
.nv.shared._Z35group_norm_nhwc_fwd_one_pass_kernelI11Fp32IOBf16WLi128ELi20ELi640EEv26Group_norm_nhwc_fwd_params:
	.zero		1224


//--------------------- .nv.shared._Z35group_norm_nhwc_fwd_one_pass_kernelI11Fp32IOBf16WLi256ELi20ELi640EEv26Group_norm_nhwc_fwd_params --------------------------
	.section	.nv.shared._Z35group_norm_nhwc_fwd_one_pass_kernelI11Fp32IOBf16WLi256ELi20ELi640EEv26Group_norm_nhwc_fwd_params,"aw",@nobits
	.sectionflags	@""
	.align	8
.nv.shared._Z35group_norm_nhwc_fwd_one_pass_kernelI11Fp32IOBf16WLi256ELi20ELi640EEv26Group_norm_nhwc_fwd_params:
	.zero		1224


//--------------------- .nv.shared._Z35group_norm_nhwc_fwd_one_pass_kernelI11Fp32IOBf16WLi512ELi20ELi640EEv26Group_norm_nhwc_fwd_params --------------------------
	.section	.nv.shared._Z35group_norm_nhwc_fwd_one_pass_kernelI11Fp32IOBf16WLi512ELi20ELi640EEv26Group_norm_nhwc_fwd_params,"aw",@nobits
	.sectionflags	@""
	.align	8
.nv.shared._Z35group_norm_nhwc_fwd_one_pass_kernelI11Fp32IOBf16WLi512ELi20ELi640EEv26Group_norm_nhwc_fwd_params:
	.zero		1224


//--------------------- .nv.shared._Z35group_norm_nhwc_fwd_one_pass_kernelI11Fp32IOFp16WLi64ELi20ELi640EEv26Group_norm_nhwc_fwd_params --------------------------
	.section	.nv.shared._Z35group_norm_nhwc_fwd_one_pass_kernelI11Fp32IOFp16WLi64ELi20ELi640EEv26Group_norm_nhwc_fwd_params,"aw",@nobits
	.sectionflags	@""
	.align	8
.nv.shared._Z35group_norm_nhwc_fwd_one_pass_kernelI11Fp32IOFp16WLi64ELi20ELi640EEv26Group_norm_nhwc_fwd_params:
	.zero		1224


//--------------------- .nv.shared._Z35group_norm_nhwc_fwd_one_pass_kernelI11Fp32IOFp16WLi128ELi20ELi640EEv26Group_norm_nhwc_fwd_params --------------------------
	.section	.nv.shared._Z35group_norm_nhwc_fwd_one_pass_kernelI11Fp32IOFp16WLi128ELi20ELi640EEv26Group_norm_nhwc_fwd_params,"aw",@nobits
	.sectionflags	@""
	.align	8
.nv.shared._Z35group_norm_nhwc_fwd_one_pass_kernelI11Fp32IOFp16WLi128ELi20ELi640EEv26Group_norm_nhwc_fwd_params:
	.zero		1224


//--------------------- .nv.shared._Z35group_norm_nhwc_fwd_one_pass_kernelI11Fp32IOFp16WLi256ELi20ELi640EEv26Group_norm_nhwc_fwd_params --------------------------
	.section	.nv.shared._Z35group_norm_nhwc_fwd_one_pass_kernelI11Fp32IOFp16WLi256ELi20ELi640EEv26Group_norm_nhwc_fwd_params,"aw",@nobits
	.sectionflags	@""
	.align	8
.nv.shared._Z35group_norm_nhwc_fwd_one_pass_kernelI11Fp32IOFp16WLi256ELi20ELi640EEv26Group_norm_nhwc_fwd_params:
	.zero		1224


//--------------------- .nv.shared._Z35group_norm_nhwc_fwd_one_pass_kernelI11Fp32IOFp16WLi512ELi20ELi640EEv26Group_norm_nhwc_fwd_params --------------------------
	.section	.nv.shared._Z35group_norm_nhwc_fwd_one_pass_kernelI11Fp32IOFp16WLi512ELi20ELi640EEv26Group_norm_nhwc_fwd_params,"aw",@nobits
	.sectionflags	@""
	.align	8
.nv.shared._Z35group_norm_nhwc_fwd_one_pass_kernelI11Fp32IOFp16WLi512ELi20ELi640EEv26Group_norm_nhwc_fwd_params:
	.zero		1224


//--------------------- .nv.constant0._ZN3cub17CUB_300001_SM_9006detail11EmptyKernelIvEEvv --------------------------
	.section	.nv.constant0._ZN3cub17CUB_300001_SM_9006detail11EmptyKernelIvEEvv,"a",@progbits
	.sectionflags	@""
	.align	4
.nv.constant0._ZN3cub17CUB_300001_SM_9006detail11EmptyKernelIvEEvv:
	.zero		528


//--------------------- .nv.constant0._Z35group_norm_nhwc_bwd_one_pass_kernelI11Bf16IOFp32WLi64ELi20ELi640EEv26Group_norm_nhwc_bwd_params --------------------------
	.section	.nv.constant0._Z35group_norm_nhwc_bwd_one_pass_kernelI11Bf16IOFp32WLi64ELi20ELi640EEv26Group_norm_nhwc_bwd_params,"a",@progbits
	.sectionflags	@""
	.align	4
.nv.constant0._Z35group_norm_nhwc_bwd_one_pass_kernelI11Bf16IOFp32WLi64ELi20ELi640EEv26Group_norm_nhwc_bwd_params:
	.zero		712


//--------------------- .nv.constant0._Z35group_norm_nhwc_bwd_one_pass_kernelI11Bf16IOFp32WLi128ELi20ELi640EEv26Group_norm_nhwc_bwd_params --------------------------
	.section	.nv.constant0._Z35group_norm_nhwc_bwd_one_pass_kernelI11Bf16IOFp32WLi128ELi20ELi640EEv26Group_norm_nhwc_bwd_params,"a",@progbits
	.sectionflags	@""
	.align	4
.nv.constant0._Z35group_norm_nhwc_bwd_one_pass_kernelI11Bf16IOFp32WLi128ELi20ELi640EEv26Group_norm_nhwc_bwd_params:
	.zero		712


//--------------------- .nv.constant0._Z35group_norm_nhwc_bwd_one_pass_kernelI11Bf16IOFp32WLi256ELi20ELi640EEv26Group_norm_nhwc_bwd_params --------------------------
	.section	.nv.constant0._Z35group_norm_nhwc_bwd_one_pass_kernelI11Bf16IOFp32WLi256ELi20ELi640EEv26Group_norm_nhwc_bwd_params,"a",@progbits
	.sectionflags	@""
	.align	4
.nv.constant0._Z35group_norm_nhwc_bwd_one_pass_kernelI11Bf16IOFp32WLi256ELi20ELi640EEv26Group_norm_nhwc_bwd_params:
	.zero		712


//--------------------- .nv.constant0._Z35group_norm_nhwc_bwd_one_pass_kernelI11Bf16IOFp32WLi512ELi20ELi640EEv26Group_norm_nhwc_bwd_params --------------------------
	.section	.nv.constant0._Z35group_norm_nhwc_bwd_one_pass_kernelI11Bf16IOFp32WLi512ELi20ELi640EEv26Group_norm_nhwc_bwd_params,"a",@progbits
	.sectionflags	@""
	.align	4
.nv.constant0._Z35group_norm_nhwc_bwd_one_pass_kernelI11Bf16IOFp32WLi512ELi20ELi640EEv26Group_norm_nhwc_bwd_params:
	.zero		712


//--------------------- .nv.constant0._Z35group_norm_nhwc_bwd_one_pass_kernelI11Bf16IOBf16WLi64ELi20ELi640EEv26Group_norm_nhwc_bwd_params --------------------------
	.section	.nv.constant0._Z35group_norm_nhwc_bwd_one_pass_kernelI11Bf16IOBf16WLi64ELi20ELi640EEv26Group_norm_nhwc_bwd_params,"a",@progbits
	.sectionflags	@""
	.align	4
.nv.constant0._Z35group_norm_nhwc_bwd_one_pass_kernelI11Bf16IOBf16WLi64ELi20ELi640EEv26Group_norm_nhwc_bwd_params:
	.zero		712


//--------------------- .nv.constant0._Z35group_norm_nhwc_bwd_one_pass_kernelI11Bf16IOBf16WLi128ELi20ELi640EEv26Group_norm_nhwc_bwd_params --------------------------
	.section	.nv.constant0._Z35group_norm_nhwc_bwd_one_pass_kernelI11Bf16IOBf16WLi128ELi20ELi640EEv26Group_norm_nhwc_bwd_params,"a",@progbits
	.sectionflags	@""
	.align	4
.nv.constant0._Z35group_norm_nhwc_bwd_one_pass_kernelI11Bf16IOBf16WLi128ELi20ELi640EEv26Group_norm_nhwc_bwd_params:
	.zero		712


//--------------------- .nv.constant0._Z35group_norm_nhwc_bwd_one_pass_kernelI11Bf16IOBf16WLi256ELi20ELi640EEv26Group_norm_nhwc_bwd_params --------------------------
	.section	.nv.constant0._Z35group_norm_nhwc_bwd_one_pass_kernelI11Bf16IOBf16WLi256ELi20ELi640EEv26Group_norm_nhwc_bwd_params,"a",@progbits
	.sectionflags	@""
	.align	4
.nv.constant0._Z35group_norm_nhwc_bwd_one_pass_kernelI11Bf16IOBf16WLi256ELi20ELi640EEv26Group_norm_nhwc_bwd_params:
	.zero		712


//--------------------- .nv.constant0._Z35group_norm_nhwc_bwd_one_pass_kernelI11Bf16IOBf16WLi512ELi20ELi640EEv26Group_norm_nhwc_bwd_params --------------------------
	.section	.nv.constant0._Z35group_norm_nhwc_bwd_one_pass_kernelI11Bf16IOBf16WLi512ELi20ELi640EEv26Group_norm_nhwc_bwd_params,"a",@progbits
	.sectionflags	@""
	.align	4
.nv.constant0._Z35group_norm_nhwc_bwd_one_pass_kernelI11Bf16IOBf16WLi512ELi20ELi640EEv26Group_norm_nhwc_bwd_params:
	.zero		712


//--------------------- .nv.constant0._Z35group_norm_nhwc_bwd_one_pass_kernelI11Bf16IOFp16WLi64ELi20ELi640EEv26Group_norm_nhwc_bwd_params --------------------------
	.section	.nv.constant0._Z35group_norm_nhwc_bwd_one_pass_kernelI11Bf16IOFp16WLi64ELi20ELi640EEv26Group_norm_nhwc_bwd_params,"a",@progbits
	.sectionflags	@""
	.align	4
.nv.constant0._Z35group_norm_nhwc_bwd_one_pass_kernelI11Bf16IOFp16WLi64ELi20ELi640EEv26Group_norm_nhwc_bwd_params:
	.zero		712


//--------------------- .nv.constant0._Z35group_norm_nhwc_bwd_one_pass_kernelI11Bf16IOFp16WLi128ELi20ELi640EEv26Group_norm_nhwc_bwd_params --------------------------
	.section	.nv.constant0._Z35group_norm_nhwc_bwd_one_pass_kernelI11Bf16IOFp16WLi128ELi20ELi640EEv26Group_norm_nhwc_bwd_params,"a",@progbits
	.sectionflags	@""
	.align	4
.nv.constant0._Z35group_norm_nhwc_bwd_one_pass_kernelI11Bf16IOFp16WLi128ELi20ELi640EEv26Group_norm_nhwc_bwd_params:
	.zero		712


//--------------------- .nv.constant0._Z35group_norm_nhwc_bwd_one_pass_kernelI11Bf16IOFp16WLi256ELi20ELi640EEv26Group_norm_nhwc_bwd_params --------------------------
	.section	.nv.constant0._Z35group_norm_nhwc_bwd_one_pass_kernelI11Bf16IOFp16WLi256ELi20ELi640EEv26Group_norm_nhwc_bwd_params,"a",@progbits
	.sectionflags	@""
	.align	4
.nv.constant0._Z35group_norm_nhwc_bwd_one_pass_kernelI11Bf16IOFp16WLi256ELi20ELi640EEv26Group_norm_nhwc_bwd_params:
	.zero		712


//--------------------- .nv.constant0._Z35group_norm_nhwc_bwd_one_pass_kernelI11Bf16IOFp16WLi512ELi20ELi640EEv26Group_norm_nhwc_bwd_params --------------------------
	.section	.nv.constant0._Z35group_norm_nhwc_bwd_one_pass_kernelI11Bf16IOFp16WLi512ELi20ELi640EEv26Group_norm_nhwc_bwd_params,"a",@progbits
	.sectionflags	@""
	.align	4
.nv.constant0._Z35group_norm_nhwc_bwd_one_pass_kernelI11Bf16IOFp16WLi512ELi20ELi640EEv26Group_norm_nhwc_bwd_params:
	.zero		712


//--------------------- .nv.constant0._Z35group_norm_nhwc_bwd_one_pass_kernelI11Fp16IOFp32WLi64ELi20ELi640EEv26Group_norm_nhwc_bwd_params --------------------------
	.section	.nv.constant0._Z35group_norm_nhwc_bwd_one_pass_kernelI11Fp16IOFp32WLi64ELi20ELi640EEv26Group_norm_nhwc_bwd_params,"a",@progbits
	.sectionflags	@""
	.align	4
.nv.constant0._Z35group_norm_nhwc_bwd_one_pass_kernelI11Fp16IOFp32WLi64ELi20ELi640EEv26Group_norm_nhwc_bwd_params:
	.zero		712


//--------------------- .nv.constant0._Z35group_norm_nhwc_bwd_one_pass_kernelI11Fp16IOFp32WLi128ELi20ELi640EEv26Group_norm_nhwc_bwd_params --------------------------
	.section	.nv.constant0._Z35group_norm_nhwc_bwd_one_pass_kernelI11Fp16IOFp32WLi128ELi20ELi640EEv26Group_norm_nhwc_bwd_params,"a",@progbits
	.sectionflags	@""
	.align	4
.nv.constant0._Z35group_norm_nhwc_bwd_one_pass_kernelI11Fp16IOFp32WLi128ELi20ELi640EEv26Group_norm_nhwc_bwd_params:
	.zero		712


//--------------------- .nv.constant0._Z35group_norm_nhwc_bwd_one_pass_kernelI11Fp16IOFp32WLi256ELi20ELi640EEv26Group_norm_nhwc_bwd_params --------------------------
	.section	.nv.constant0._Z35group_norm_nhwc_bwd_one_pass_kernelI11Fp16IOFp32WLi256ELi20ELi640EEv26Group_norm_nhwc_bwd_params,"a",@progbits
	.sectionflags	@""
	.align	4
.nv.constant0._Z35group_norm_nhwc_bwd_one_pass_kernelI11Fp16IOFp32WLi256ELi20ELi640EEv26Group_norm_nhwc_bwd_params:
	.zero		712


//--------------------- .nv.constant0._Z35group_norm_nhwc_bwd_one_pass_kernelI11Fp16IOFp32WLi512ELi20ELi640EEv26Group_norm_nhwc_bwd_params --------------------------
	.section	.nv.constant0._Z35group_norm_nhwc_bwd_one_pass_kernelI11Fp16IOFp32WLi512ELi20ELi640EEv26Group_norm_nhwc_bwd_params,"a",@progbits
	.sectionflags	@""
	.align	4
.nv.constant0._Z35group_norm_nhwc_bwd_one_pass_kernelI11Fp16IOFp32WLi512ELi20ELi640EEv26Group_norm_nhwc_bwd_params:
	.zero		712


//--------------------- .nv.constant0._Z35group_norm_nhwc_bwd_one_pass_kernelI11Fp16IOBf16WLi64ELi20ELi640EEv26Group_norm_nhwc_bwd_params --------------------------
	.section	.nv.constant0._Z35group_norm_nhwc_bwd_one_pass_kernelI11Fp16IOBf16WLi64ELi20ELi640EEv26Group_norm_nhwc_bwd_params,"a",@progbits
	.sectionflags	@""
	.align	4
.nv.constant0._Z35group_norm_nhwc_bwd_one_pass_kernelI11Fp16IOBf16WLi64ELi20ELi640EEv26Group_norm_nhwc_bwd_params:
	.zero		712


//--------------------- .nv.constant0._Z35group_norm_nhwc_bwd_one_pass_kernelI11Fp16IOBf16WLi128ELi20ELi640EEv26Group_norm_nhwc_bwd_params --------------------------
	.section	.nv.constant0._Z35group_norm_nhwc_bwd_one_pass_kernelI11Fp16IOBf16WLi128ELi20ELi640EEv26Group_norm_nhwc_bwd_params,"a",@progbits
	.sectionflags	@""
	.align	4
.nv.constant0._Z35group_norm_nhwc_bwd_one_pass_kernelI11Fp16IOBf16WLi128ELi20ELi640EEv26Group_norm_nhwc_bwd_params:
	.zero		712


//--------------------- .nv.constant0._Z35group_norm_nhwc_bwd_one_pass_kernelI11Fp16IOBf16WLi256ELi20ELi640EEv26Group_norm_nhwc_bwd_params --------------------------
	.section	.nv.constant0._Z35group_norm_nhwc_bwd_one_pass_kernelI11Fp16IOBf16WLi256ELi20ELi640EEv26Group_norm_nhwc_bwd_params,"a",@progbits
	.sectionflags	@""
	.align	4
.nv.constant0._Z35group_norm_nhwc_bwd_one_pass_kernelI11Fp16IOBf16WLi256ELi20ELi640EEv26Group_norm_nhwc_bwd_params:
	.zero		712


//--------------------- .nv.constant0._Z35group_norm_nhwc_bwd_one_pass_kernelI11Fp16IOBf16WLi512ELi20ELi640EEv26Group_norm_nhwc_bwd_params --------------------------
	.section	.nv.constant0._Z35group_norm_nhwc_bwd_one_pass_kernelI11Fp16IOBf16WLi512ELi20ELi640EEv26Group_norm_nhwc_bwd_params,"a",@progbits
	.sectionflags	@""
	.align	4
.nv.constant0._Z35group_norm_nhwc_bwd_one_pass_kernelI11Fp16IOBf16WLi512ELi20ELi640EEv26Group_norm_nhwc_bwd_params:
	.zero		712


//--------------------- .nv.constant0._Z35group_norm_nhwc_bwd_one_pass_kernelI11Fp16IOFp16WLi64ELi20ELi640EEv26Group_norm_nhwc_bwd_params --------------------------
	.section	.nv.constant0._Z35group_norm_nhwc_bwd_one_pass_kernelI11Fp16IOFp16WLi64ELi20ELi640EEv26Group_norm_nhwc_bwd_params,"a",@progbits
	.sectionflags	@""
	.align	4
.nv.constant0._Z35group_norm_nhwc_bwd_one_pass_kernelI11Fp16IOFp16WLi64ELi20ELi640EEv26Group_norm_nhwc_bwd_params:
	.zero		712


//--------------------- .nv.constant0._Z35group_norm_nhwc_bwd_one_pass_kernelI11Fp16IOFp16WLi128ELi20ELi640EEv26Group_norm_nhwc_bwd_params --------------------------
	.section	.nv.constant0._Z35group_norm_nhwc_bwd_one_pass_kernelI11Fp16IOFp16WLi128ELi20ELi640EEv26Group_norm_nhwc_bwd_params,"a",@progbits
	.sectionflags	@""
	.align	4
.nv.constant0._Z35group_norm_nhwc_bwd_one_pass_kernelI11Fp16IOFp16WLi128ELi20ELi640EEv26Group_norm_nhwc_bwd_params:
	.zero		712


//--------------------- .nv.constant0._Z35group_norm_nhwc_bwd_one_pass_kernelI11Fp16IOFp16WLi256ELi20ELi640EEv26Group_norm_nhwc_bwd_params --------------------------
	.section	.nv.constant0._Z35group_norm_nhwc_bwd_one_pass_kernelI11Fp16IOFp16WLi256ELi20ELi640EEv26Group_norm_nhwc_bwd_params,"a",@progbits
	.sectionflags	@""
	.align	4
.nv.constant0._Z35group_norm_nhwc_bwd_one_pass_kernelI11Fp16IOFp16WLi256ELi20ELi640EEv26Group_norm_nhwc_bwd_params:
	.zero		712


//--------------------- .nv.constant0._Z35group_norm_nhwc_bwd_one_pass_kernelI11Fp16IOFp16WLi512ELi20ELi640EEv26Group_norm_nhwc_bwd_params --------------------------
	.section	.nv.constant0._Z35group_norm_nhwc_bwd_one_pass_kernelI11Fp16IOFp16WLi512ELi20ELi640EEv26Group_norm_nhwc_bwd_params,"a",@progbits
	.sectionflags	@""
	.align	4
.nv.constant0._Z35group_norm_nhwc_bwd_one_pass_kernelI11Fp16IOFp16WLi512ELi20ELi640EEv26Group_norm_nhwc_bwd_params:
	.zero		712


//--------------------- .nv.constant0._Z35group_norm_nhwc_bwd_one_pass_kernelI11Fp32IOFp32WLi64ELi20ELi640EEv26Group_norm_nhwc_bwd_params --------------------------
	.section	.nv.constant0._Z35group_norm_nhwc_bwd_one_pass_kernelI11Fp32IOFp32WLi64ELi20ELi640EEv26Group_norm_nhwc_bwd_params,"a",@progbits
	.sectionflags	@""
	.align	4
.nv.constant0._Z35group_norm_nhwc_bwd_one_pass_kernelI11Fp32IOFp32WLi64ELi20ELi640EEv26Group_norm_nhwc_bwd_params:
	.zero		712


//--------------------- .nv.constant0._Z35group_norm_nhwc_bwd_one_pass_kernelI11Fp32IOFp32WLi128ELi20ELi640EEv26Group_norm_nhwc_bwd_params --------------------------
	.section	.nv.constant0._Z35group_norm_nhwc_bwd_one_pass_kernelI11Fp32IOFp32WLi128ELi20ELi640EEv26Group_norm_nhwc_bwd_params,"a",@progbits
	.sectionflags	@""
	.align	4
.nv.constant0._Z35group_norm_nhwc_bwd_one_pass_kernelI11Fp32IOFp32WLi128ELi20ELi640EEv26Group_norm_nhwc_bwd_params:
	.zero		712


//--------------------- .nv.constant0._Z35group_norm_nhwc_bwd_one_pass_kernelI11Fp32IOFp32WLi256ELi20ELi640EEv26Group_norm_nhwc_bwd_params --------------------------
	.section	.nv.constant0._Z35group_norm_nhwc_bwd_one_pass_kernelI11Fp32IOFp32WLi256ELi20ELi640EEv26Group_norm_nhwc_bwd_params,"a",@progbits
	.sectionflags	@""
	.align	4
.nv.constant0._Z35group_norm_nhwc_bwd_one_pass_kernelI11Fp32IOFp32WLi256ELi20ELi640EEv26Group_norm_nhwc_bwd_params:
	.zero		712


//--------------------- .nv.constant0._Z35group_norm_nhwc_bwd_one_pass_kernelI11Fp32IOFp32WLi512ELi20ELi640EEv26Group_norm_nhwc_bwd_params --------------------------
	.section	.nv.constant0._Z35group_norm_nhwc_bwd_one_pass_kernelI11Fp32IOFp32WLi512ELi20ELi640EEv26Group_norm_nhwc_bwd_params,"a",@progbits
	.sectionflags	@""
	.align	4
.nv.constant0._Z35group_norm_nhwc_bwd_one_pass_kernelI11Fp32IOFp32WLi512ELi20ELi640EEv26Group_norm_nhwc_bwd_params:
	.zero		712


//--------------------- .nv.constant0._Z35group_norm_nhwc_bwd_one_pass_kernelI11Fp32IOBf16WLi64ELi20ELi640EEv26Group_norm_nhwc_bwd_params --------------------------
	.section	.nv.constant0._Z35group_norm_nhwc_bwd_one_pass_kernelI11Fp32IOBf16WLi64ELi20ELi640EEv26Group_norm_nhwc_bwd_params,"a",@progbits
	.sectionflags	@""
	.align	4
.nv.constant0._Z35group_norm_nhwc_bwd_one_pass_kernelI11Fp32IOBf16WLi64ELi20ELi640EEv26Group_norm_nhwc_bwd_params:
	.zero		712


//--------------------- .nv.constant0._Z35group_norm_nhwc_bwd_one_pass_kernelI11Fp32IOBf16WLi128ELi20ELi640EEv26Group_norm_nhwc_bwd_params --------------------------
	.section	.nv.constant0._Z35group_norm_nhwc_bwd_one_pass_kernelI11Fp32IOBf16WLi128ELi20ELi640EEv26Group_norm_nhwc_bwd_params,"a",@progbits
	.sectionflags	@""
	.align	4
.nv.constant0._Z35group_norm_nhwc_bwd_one_pass_kernelI11Fp32IOBf16WLi128ELi20ELi640EEv26Group_norm_nhwc_bwd_params:
	.zero		712


//--------------------- .nv.constant0._Z35group_norm_nhwc_bwd_one_pass_kernelI11Fp32IOBf16WLi256ELi20ELi640EEv26Group_norm_nhwc_bwd_params --------------------------
	.section	.nv.constant0._Z35group_norm_nhwc_bwd_one_pass_kernelI11Fp32IOBf16WLi256ELi20ELi640EEv26Group_norm_nhwc_bwd_params,"a",@progbits
	.sectionflags	@""
	.align	4
.nv.constant0._Z35group_norm_nhwc_bwd_one_pass_kernelI11Fp32IOBf16WLi256ELi20ELi640EEv26Group_norm_nhwc_bwd_params:
	.zero		712


//--------------------- .nv.constant0._Z35group_norm_nhwc_bwd_one_pass_kernelI11Fp32IOBf16WLi512ELi20ELi640EEv26Group_norm_nhwc_bwd_params --------------------------
	.section	.nv.constant0._Z35group_norm_nhwc_bwd_one_pass_kernelI11Fp32IOBf16WLi512ELi20ELi640EEv26Group_norm_nhwc_bwd_params,"a",@progbits
	.sectionflags	@""
	.align	4
.nv.constant0._Z35group_norm_nhwc_bwd_one_pass_kernelI11Fp32IOBf16WLi512ELi20ELi640EEv26Group_norm_nhwc_bwd_params:
	.zero		712


//--------------------- .nv.constant0._Z35group_norm_nhwc_bwd_one_pass_kernelI11Fp32IOFp16WLi64ELi20ELi640EEv26Group_norm_nhwc_bwd_params --------------------------
	.section	.nv.constant0._Z35group_norm_nhwc_bwd_one_pass_kernelI11Fp32IOFp16WLi64ELi20ELi640EEv26Group_norm_nhwc_bwd_params,"a",@progbits
	.sectionflags	@""
	.align	4
.nv.constant0._Z35group_norm_nhwc_bwd_one_pass_kernelI11Fp32IOFp16WLi64ELi20ELi640EEv26Group_norm_nhwc_bwd_params:
	.zero		712


//--------------------- .nv.constant0._Z35group_norm_nhwc_bwd_one_pass_kernelI11Fp32IOFp16WLi128ELi20ELi640EEv26Group_norm_nhwc_bwd_params --------------------------
	.section	.nv.constant0._Z35group_norm_nhwc_bwd_one_pass_kernelI11Fp32IOFp16WLi128ELi20ELi640EEv26Group_norm_nhwc_bwd_params,"a",@progbits
	.sectionflags	@""
	.align	4
.nv.constant0._Z35group_norm_nhwc_bwd_one_pass_kernelI11Fp32IOFp16WLi128ELi20ELi640EEv26Group_norm_nhwc_bwd_params:
	.zero		712


//--------------------- .nv.constant0._Z35group_norm_nhwc_bwd_one_pass_kernelI11Fp32IOFp16WLi256ELi20ELi640EEv26Group_norm_nhwc_bwd_params --------------------------
	.section	.nv.constant0._Z35group_norm_nhwc_bwd_one_pass_kernelI11Fp32IOFp16WLi256ELi20ELi640EEv26Group_norm_nhwc_bwd_params,"a",@progbits
	.sectionflags	@""
	.align	4
.nv.constant0._Z35group_norm_nhwc_bwd_one_pass_kernelI11Fp32IOFp16WLi256ELi20ELi640EEv26Group_norm_nhwc_bwd_params:
	.zero		712


//--------------------- .nv.constant0._Z35group_norm_nhwc_bwd_one_pass_kernelI11Fp32IOFp16WLi512ELi20ELi640EEv26Group_norm_nhwc_bwd_params --------------------------
	.section	.nv.constant0._Z35group_norm_nhwc_bwd_one_pass_kernelI11Fp32IOFp16WLi512ELi20ELi640EEv26Group_norm_nhwc_bwd_params,"a",@progbits
	.sectionflags	@""
	.align	4
.nv.constant0._Z35group_norm_nhwc_bwd_one_pass_kernelI11Fp32IOFp16WLi512ELi20ELi640EEv26Group_norm_nhwc_bwd_params:
	.zero		712


//--------------------- .nv.constant0._Z35group_norm_nhwc_fwd_one_pass_kernelI11Bf16IOFp32WLi64ELi20ELi640EEv26Group_norm_nhwc_fwd_params --------------------------
	.section	.nv.constant0._Z35group_norm_nhwc_fwd_one_pass_kernelI11Bf16IOFp32WLi64ELi20ELi640EEv26Group_norm_nhwc_fwd_params,"a",@progbits
	.sectionflags	@""
	.align	4
.nv.constant0._Z35group_norm_nhwc_fwd_one_pass_kernelI11Bf16IOFp32WLi64ELi20ELi640EEv26Group_norm_nhwc_fwd_params:
	.zero		688


//--------------------- .nv.constant0._Z35group_norm_nhwc_fwd_one_pass_kernelI11Bf16IOFp32WLi128ELi20ELi640EEv26Group_norm_nhwc_fwd_params --------------------------
	.section	.nv.constant0._Z35group_norm_nhwc_fwd_one_pass_kernelI11Bf16IOFp32WLi128ELi20ELi640EEv26Group_norm_nhwc_fwd_params,"a",@progbits
	.sectionflags	@""
	.align	4
.nv.constant0._Z35group_norm_nhwc_fwd_one_pass_kernelI11Bf16IOFp32WLi128ELi20ELi640EEv26Group_norm_nhwc_fwd_params:
	.zero		688


//--------------------- .nv.constant0._Z35group_norm_nhwc_fwd_one_pass_kernelI11Bf16IOFp32WLi256ELi20ELi640EEv26Group_norm_nhwc_fwd_params --------------------------
	.section	.nv.constant0._Z35group_norm_nhwc_fwd_one_pass_kernelI11Bf16IOFp32WLi256ELi20ELi640EEv26Group_norm_nhwc_fwd_params,"a",@progbits
	.sectionflags	@""
	.align	4
.nv.constant0._Z35group_norm_nhwc_fwd_one_pass_kernelI11Bf16IOFp32WLi256ELi20ELi640EEv26Group_norm_nhwc_fwd_params:
	.zero		688


//--------------------- .nv.constant0._Z35group_norm_nhwc_fwd_one_pass_kernelI11Bf16IOFp32WLi512ELi20ELi640EEv26Group_norm_nhwc_fwd_params --------------------------
	.section	.nv.constant0._Z35group_norm_nhwc_fwd_one_pass_kernelI11Bf16IOFp32WLi512ELi20ELi640EEv26Group_norm_nhwc_fwd_params,"a",@progbits
	.sectionflags	@""
	.align	4
.nv.constant0._Z35group_norm_nhwc_fwd_one_pass_kernelI11Bf16IOFp32WLi512ELi20ELi640EEv26Group_norm_nhwc_fwd_params:
	.zero		688


//--------------------- .nv.constant0._Z35group_norm_nhwc_fwd_one_pass_kernelI11Bf16IOBf16WLi64ELi20ELi640EEv26Group_norm_nhwc_fwd_params --------------------------
	.section	.nv.constant0._Z35group_norm_nhwc_fwd_one_pass_kernelI11Bf16IOBf16WLi64ELi20ELi640EEv26Group_norm_nhwc_fwd_params,"a",@progbits
	.sectionflags	@""
	.align	4
.nv.constant0._Z35group_norm_nhwc_fwd_one_pass_kernelI11Bf16IOBf16WLi64ELi20ELi640EEv26Group_norm_nhwc_fwd_params:
	.zero		688


//--------------------- .nv.constant0._Z35group_norm_nhwc_fwd_one_pass_kernelI11Bf16IOBf16WLi128ELi20ELi640EEv26Group_norm_nhwc_fwd_params --------------------------
	.section	.nv.constant0._Z35group_norm_nhwc_fwd_one_pass_kernelI11Bf16IOBf16WLi128ELi20ELi640EEv26Group_norm_nhwc_fwd_params,"a",@progbits
	.sectionflags	@""
	.align	4
.nv.constant0._Z35group_norm_nhwc_fwd_one_pass_kernelI11Bf16IOBf16WLi128ELi20ELi640EEv26Group_norm_nhwc_fwd_params:
	.zero		688


//--------------------- .nv.constant0._Z35group_norm_nhwc_fwd_one_pass_kernelI11Bf16IOBf16WLi256ELi20ELi640EEv26Group_norm_nhwc_fwd_params --------------------------
	.section	.nv.constant0._Z35group_norm_nhwc_fwd_one_pass_kernelI11Bf16IOBf16WLi256ELi20ELi640EEv26Group_norm_nhwc_fwd_params,"a",@progbits
	.sectionflags	@""
	.align	4
.nv.constant0._Z35group_norm_nhwc_fwd_one_pass_kernelI11Bf16IOBf16WLi256ELi20ELi640EEv26Group_norm_nhwc_fwd_params:
	.zero		688


//--------------------- .nv.constant0._Z35group_norm_nhwc_fwd_one_pass_kernelI11Bf16IOBf16WLi512ELi20ELi640EEv26Group_norm_nhwc_fwd_params --------------------------
	.section	.nv.constant0._Z35group_norm_nhwc_fwd_one_pass_kernelI11Bf16IOBf16WLi512ELi20ELi640EEv26Group_norm_nhwc_fwd_params,"a",@progbits
	.sectionflags	@""
	.align	4
.nv.constant0._Z35group_norm_nhwc_fwd_one_pass_kernelI11Bf16IOBf16WLi512ELi20ELi640EEv26Group_norm_nhwc_fwd_params:
	.zero		688


//--------------------- .nv.constant0._Z35group_norm_nhwc_fwd_one_pass_kernelI11Bf16IOFp16WLi64ELi20ELi640EEv26Group_norm_nhwc_fwd_params --------------------------
	.section	.nv.constant0._Z35group_norm_nhwc_fwd_one_pass_kernelI11Bf16IOFp16WLi64ELi20ELi640EEv26Group_norm_nhwc_fwd_params,"a",@progbits
	.sectionflags	@""
	.align	4
.nv.constant0._Z35group_norm_nhwc_fwd_one_pass_kernelI11Bf16IOFp16WLi64ELi20ELi640EEv26Group_norm_nhwc_fwd_params:
	.zero		688


//--------------------- .nv.constant0._Z35group_norm_nhwc_fwd_one_pass_kernelI11Bf16IOFp16WLi128ELi20ELi640EEv26Group_norm_nhwc_fwd_params --------------------------
	.section	.nv.constant0._Z35group_norm_nhwc_fwd_one_pass_kernelI11Bf16IOFp16WLi128ELi20ELi640EEv26Group_norm_nhwc_fwd_params,"a",@progbits
	.sectionflags	@""
	.align	4
.nv.constant0._Z35group_norm_nhwc_fwd_one_pass_kernelI11Bf16IOFp16WLi128ELi20ELi640EEv26Group_norm_nhwc_fwd_params:
	.zero		688


//--------------------- .nv.constant0._Z35group_norm_nhwc_fwd_one_pass_kernelI11Bf16IOFp16WLi256ELi20ELi640EEv26Group_norm_nhwc_fwd_params --------------------------
	.section	.nv.constant0._Z35group_norm_nhwc_fwd_one_pass_kernelI11Bf16IOFp16WLi256ELi20ELi640EEv26Group_norm_nhwc_fwd_params,"a",@progbits
	.sectionflags	@""
	.align	4
.nv.constant0._Z35group_norm_nhwc_fwd_one_pass_kernelI11Bf16IOFp16WLi256ELi20ELi640EEv26Group_norm_nhwc_fwd_params:
	.zero		688


//--------------------- .nv.constant0._Z35group_norm_nhwc_fwd_one_pass_kernelI11Bf16IOFp16WLi512ELi20ELi640EEv26Group_norm_nhwc_fwd_params --------------------------
	.section	.nv.constant0._Z35group_norm_nhwc_fwd_one_pass_kernelI11Bf16IOFp16WLi512ELi20ELi640EEv26Group_norm_nhwc_fwd_params,"a",@progbits
	.sectionflags	@""
	.align	4
.nv.constant0._Z35group_norm_nhwc_fwd_one_pass_kernelI11Bf16IOFp16WLi512ELi20ELi640EEv26Group_norm_nhwc_fwd_params:
	.zero		688


//--------------------- .nv.constant0._Z35group_norm_nhwc_fwd_one_pass_kernelI11Fp16IOFp32WLi64ELi20ELi640EEv26Group_norm_nhwc_fwd_params --------------------------
	.section	.nv.constant0._Z35group_norm_nhwc_fwd_one_pass_kernelI11Fp16IOFp32WLi64ELi20ELi640EEv26Group_norm_nhwc_fwd_params,"a",@progbits
	.sectionflags	@""
	.align	4
.nv.constant0._Z35group_norm_nhwc_fwd_one_pass_kernelI11Fp16IOFp32WLi64ELi20ELi640EEv26Group_norm_nhwc_fwd_params:
	.zero		688


//--------------------- .nv.constant0._Z35group_norm_nhwc_fwd_one_pass_kernelI11Fp16IOFp32WLi128ELi20ELi640EEv26Group_norm_nhwc_fwd_params --------------------------
	.section	.nv.constant0._Z35group_norm_nhwc_fwd_one_pass_kernelI11Fp16IOFp32WLi128ELi20ELi640EEv26Group_norm_nhwc_fwd_params,"a",@progbits
	.sectionflags	@""
	.align	4
.nv.constant0._Z35group_norm_nhwc_fwd_one_pass_kernelI11Fp16IOFp32WLi128ELi20ELi640EEv26Group_norm_nhwc_fwd_params:
	.zero		688


//--------------------- .nv.constant0._Z35group_norm_nhwc_fwd_one_pass_kernelI11Fp16IOFp32WLi256ELi20ELi640EEv26Group_norm_nhwc_fwd_params --------------------------
	.section	.nv.constant0._Z35group_norm_nhwc_fwd_one_pass_kernelI11Fp16IOFp32WLi256ELi20ELi640EEv26Group_norm_nhwc_fwd_params,"a",@progbits
	.sectionflags	@""
	.align	4
.nv.constant0._Z35group_norm_nhwc_fwd_one_pass_kernelI11Fp16IOFp32WLi256ELi20ELi640EEv26Group_norm_nhwc_fwd_params:
	.zero		688


//--------------------- .nv.constant0._Z35group_norm_nhwc_fwd_one_pass_kernelI11Fp16IOFp32WLi512ELi20ELi640EEv26Group_norm_nhwc_fwd_params --------------------------
	.section	.nv.constant0._Z35group_norm_nhwc_fwd_one_pass_kernelI11Fp16IOFp32WLi512ELi20ELi640EEv26Group_norm_nhwc_fwd_params,"a",@progbits
	.sectionflags	@""
	.align	4
.nv.constant0._Z35group_norm_nhwc_fwd_one_pass_kernelI11Fp16IOFp32WLi512ELi20ELi640EEv26Group_norm_nhwc_fwd_params:
	.zero		688


//--------------------- .nv.constant0._Z35group_norm_nhwc_fwd_one_pass_kernelI11Fp16IOBf16WLi64ELi20ELi640EEv26Group_norm_nhwc_fwd_params --------------------------
	.section	.nv.constant0._Z35group_norm_nhwc_fwd_one_pass_kernelI11Fp16IOBf16WLi64ELi20ELi640EEv26Group_norm_nhwc_fwd_params,"a",@progbits
	.sectionflags	@""
	.align	4
.nv.constant0._Z35group_norm_nhwc_fwd_one_pass_kernelI11Fp16IOBf16WLi64ELi20ELi640EEv26Group_norm_nhwc_fwd_params:
	.zero		688


//--------------------- .nv.constant0._Z35group_norm_nhwc_fwd_one_pass_kernelI11Fp16IOBf16WLi128ELi20ELi640EEv26Group_norm_nhwc_fwd_params --------------------------
	.section	.nv.constant0._Z35group_norm_nhwc_fwd_one_pass_kernelI11Fp16IOBf16WLi128ELi20ELi640EEv26Group_norm_nhwc_fwd_params,"a",@progbits
	.sectionflags	@""
	.align	4
.nv.constant0._Z35group_norm_nhwc_fwd_one_pass_kernelI11Fp16IOBf16WLi128ELi20ELi640EEv26Group_norm_nhwc_fwd_params:
	.zero		688


//--------------------- .nv.constant0._Z35group_norm_nhwc_fwd_one_pass_kernelI11Fp16IOBf16WLi256ELi20ELi640EEv26Group_norm_nhwc_fwd_params --------------------------
	.section	.nv.constant0._Z35group_norm_nhwc_fwd_one_pass_kernelI11Fp16IOBf16WLi256ELi20ELi640EEv26Group_norm_nhwc_fwd_params,"a",@progbits
	.sectionflags	@""
	.align	4
.nv.constant0._Z35group_norm_nhwc_fwd_one_pass_kernelI11Fp16IOBf16WLi256ELi20ELi640EEv26Group_norm_nhwc_fwd_params:
	.zero		688


//--------------------- .nv.constant0._Z35group_norm_nhwc_fwd_one_pass_kernelI11Fp16IOBf16WLi512ELi20ELi640EEv26Group_norm_nhwc_fwd_params --------------------------
	.section	.nv.constant0._Z35group_norm_nhwc_fwd_one_pass_kernelI11Fp16IOBf16WLi512ELi20ELi640EEv26Group_norm_nhwc_fwd_params,"a",@progbits
	.sectionflags	@""
	.align	4
.nv.constant0._Z35group_norm_nhwc_fwd_one_pass_kernelI11Fp16IOBf16WLi512ELi20ELi640EEv26Group_norm_nhwc_fwd_params:
	.zero		688


//--------------------- .nv.constant0._Z35group_norm_nhwc_fwd_one_pass_kernelI11Fp16IOFp16WLi64ELi20ELi640EEv26Group_norm_nhwc_fwd_params --------------------------
	.section	.nv.constant0._Z35group_norm_nhwc_fwd_one_pass_kernelI11Fp16IOFp16WLi64ELi20ELi640EEv26Group_norm_nhwc_fwd_params,"a",@progbits
	.sectionflags	@""
	.align	4
.nv.constant0._Z35group_norm_nhwc_fwd_one_pass_kernelI11Fp16IOFp16WLi64ELi20ELi640EEv26Group_norm_nhwc_fwd_params:
	.zero		688


//--------------------- .nv.constant0._Z35group_norm_nhwc_fwd_one_pass_kernelI11Fp16IOFp16WLi128ELi20ELi640EEv26Group_norm_nhwc_fwd_params --------------------------
	.section	.nv.constant0._Z35group_norm_nhwc_fwd_one_pass_kernelI11Fp16IOFp16WLi128ELi20ELi640EEv26Group_norm_nhwc_fwd_params,"a",@progbits
	.sectionflags	@""
	.align	4
.nv.constant0._Z35group_norm_nhwc_fwd_one_pass_kernelI11Fp16IOFp16WLi128ELi20ELi640EEv26Group_norm_nhwc_fwd_params:
	.zero		688


//--------------------- .nv.constant0._Z35group_norm_nhwc_fwd_one_pass_kernelI11Fp16IOFp16WLi256ELi20ELi640EEv26Group_norm_nhwc_fwd_params --------------------------
	.section	.nv.constant0._Z35group_norm_nhwc_fwd_one_pass_kernelI11Fp16IOFp16WLi256ELi20ELi640EEv26Group_norm_nhwc_fwd_params,"a",@progbits
	.sectionflags	@""
	.align	4
.nv.constant0._Z35group_norm_nhwc_fwd_one_pass_kernelI11Fp16IOFp16WLi256ELi20ELi640EEv26Group_norm_nhwc_fwd_params:
	.zero		688


//--------------------- .nv.constant0._Z35group_norm_nhwc_fwd_one_pass_kernelI11Fp16IOFp16WLi512ELi20ELi640EEv26Group_norm_nhwc_fwd_params --------------------------
	.section	.nv.constant0._Z35group_norm_nhwc_fwd_one_pass_kernelI11Fp16IOFp16WLi512ELi20ELi640EEv26Group_norm_nhwc_fwd_params,"a",@progbits
	.sectionflags	@""
	.align	4
.nv.constant0._Z35group_norm_nhwc_fwd_one_pass_kernelI11Fp16IOFp16WLi512ELi20ELi640EEv26Group_norm_nhwc_fwd_params:
	.zero		688


//--------------------- .nv.constant0._Z35group_norm_nhwc_fwd_one_pass_kernelI11Fp32IOFp32WLi64ELi20ELi640EEv26Group_norm_nhwc_fwd_params --------------------------
	.section	.nv.constant0._Z35group_norm_nhwc_fwd_one_pass_kernelI11Fp32IOFp32WLi64ELi20ELi640EEv26Group_norm_nhwc_fwd_params,"a",@progbits
	.sectionflags	@""
	.align	4
.nv.constant0._Z35group_norm_nhwc_fwd_one_pass_kernelI11Fp32IOFp32WLi64ELi20ELi640EEv26Group_norm_nhwc_fwd_params:
	.zero		688


//--------------------- .nv.constant0._Z35group_norm_nhwc_fwd_one_pass_kernelI11Fp32IOFp32WLi128ELi20ELi640EEv26Group_norm_nhwc_fwd_params --------------------------
	.section	.nv.constant0._Z35group_norm_nhwc_fwd_one_pass_kernelI11Fp32IOFp32WLi128ELi20ELi640EEv26Group_norm_nhwc_fwd_params,"a",@progbits
	.sectionflags	@""
	.align	4
.nv.constant0._Z35group_norm_nhwc_fwd_one_pass_kernelI11Fp32IOFp32WLi128ELi20ELi640EEv26Group_norm_nhwc_fwd_params:
	.zero		688


//--------------------- .nv.constant0._Z35group_norm_nhwc_fwd_one_pass_kernelI11Fp32IOFp32WLi256ELi20ELi640EEv26Group_norm_nhwc_fwd_params --------------------------
	.section	.nv.constant0._Z35group_norm_nhwc_fwd_one_pass_kernelI11Fp32IOFp32WLi256ELi20ELi640EEv26Group_norm_nhwc_fwd_params,"a",@progbits
	.sectionflags	@""
	.align	4
.nv.constant0._Z35group_norm_nhwc_fwd_one_pass_kernelI11Fp32IOFp32WLi256ELi20ELi640EEv26Group_norm_nhwc_fwd_params:
	.zero		688


//--------------------- .nv.constant0._Z35group_norm_nhwc_fwd_one_pass_kernelI11Fp32IOFp32WLi512ELi20ELi640EEv26Group_norm_nhwc_fwd_params --------------------------
	.section	.nv.constant0._Z35group_norm_nhwc_fwd_one_pass_kernelI11Fp32IOFp32WLi512ELi20ELi640EEv26Group_norm_nhwc_fwd_params,"a",@progbits
	.sectionflags	@""
	.align	4
.nv.constant0._Z35group_norm_nhwc_fwd_one_pass_kernelI11Fp32IOFp32WLi512ELi20ELi640EEv26Group_norm_nhwc_fwd_params:
	.zero		688


//--------------------- .nv.constant0._Z35group_norm_nhwc_fwd_one_pass_kernelI11Fp32IOBf16WLi64ELi20ELi640EEv26Group_norm_nhwc_fwd_params --------------------------
	.section	.nv.constant0._Z35group_norm_nhwc_fwd_one_pass_kernelI11Fp32IOBf16WLi64ELi20ELi640EEv26Group_norm_nhwc_fwd_params,"a",@progbits
	.sectionflags	@""
	.align	4
.nv.constant0._Z35group_norm_nhwc_fwd_one_pass_kernelI11Fp32IOBf16WLi64ELi20ELi640EEv26Group_norm_nhwc_fwd_params:
	.zero		688


//--------------------- .nv.constant0._Z35group_norm_nhwc_fwd_one_pass_kernelI11Fp32IOBf16WLi128ELi20ELi640EEv26Group_norm_nhwc_fwd_params --------------------------
	.section	.nv.constant0._Z35group_norm_nhwc_fwd_one_pass_kernelI11Fp32IOBf16WLi128ELi20ELi640EEv26Group_norm_nhwc_fwd_params,"a",@progbits
	.sectionflags	@""
	.align	4
.nv.constant0._Z35group_norm_nhwc_fwd_one_pass_kernelI11Fp32IOBf16WLi128ELi20ELi640EEv26Group_norm_nhwc_fwd_params:
	.zero		688


//--------------------- .nv.constant0._Z35group_norm_nhwc_fwd_one_pass_kernelI11Fp32IOBf16WLi256ELi20ELi640EEv26Group_norm_nhwc_fwd_params --------------------------
	.section	.nv.constant0._Z35group_norm_nhwc_fwd_one_pass_kernelI11Fp32IOBf16WLi256ELi20ELi640EEv26Group_norm_nhwc_fwd_params,"a",@progbits
	.sectionflags	@""
	.align	4
.nv.constant0._Z35group_norm_nhwc_fwd_one_pass_kernelI11Fp32IOBf16WLi256ELi20ELi640EEv26Group_norm_nhwc_fwd_params:
	.zero		688


//--------------------- .nv.constant0._Z35group_norm_nhwc_fwd_one_pass_kernelI11Fp32IOBf16WLi512ELi20ELi640EEv26Group_norm_nhwc_fwd_params --------------------------
	.section	.nv.constant0._Z35group_norm_nhwc_fwd_one_pass_kernelI11Fp32IOBf16WLi512ELi20ELi640EEv26Group_norm_nhwc_fwd_params,"a",@progbits
	.sectionflags	@""
	.align	4
.nv.constant0._Z35group_norm_nhwc_fwd_one_pass_kernelI11Fp32IOBf16WLi512ELi20ELi640EEv26Group_norm_nhwc_fwd_params:
	.zero		688


//--------------------- .nv.constant0._Z35group_norm_nhwc_fwd_one_pass_kernelI11Fp32IOFp16WLi64ELi20ELi640EEv26Group_norm_nhwc_fwd_params --------------------------
	.section	.nv.constant0._Z35group_norm_nhwc_fwd_one_pass_kernelI11Fp32IOFp16WLi64ELi20ELi640EEv26Group_norm_nhwc_fwd_params,"a",@progbits
	.sectionflags	@""
	.align	4
.nv.constant0._Z35group_norm_nhwc_fwd_one_pass_kernelI11Fp32IOFp16WLi64ELi20ELi640EEv26Group_norm_nhwc_fwd_params:
	.zero		688


//--------------------- .nv.constant0._Z35group_norm_nhwc_fwd_one_pass_kernelI11Fp32IOFp16WLi128ELi20ELi640EEv26Group_norm_nhwc_fwd_params --------------------------
	.section	.nv.constant0._Z35group_norm_nhwc_fwd_one_pass_kernelI11Fp32IOFp16WLi128ELi20ELi640EEv26Group_norm_nhwc_fwd_params,"a",@progbits
	.sectionflags	@""
	.align	4
.nv.constant0._Z35group_norm_nhwc_fwd_one_pass_kernelI11Fp32IOFp16WLi128ELi20ELi640EEv26Group_norm_nhwc_fwd_params:
	.zero		688


//--------------------- .nv.constant0._Z35group_norm_nhwc_fwd_one_pass_kernelI11Fp32IOFp16WLi256ELi20ELi640EEv26Group_norm_nhwc_fwd_params --------------------------
	.section	.nv.constant0._Z35group_norm_nhwc_fwd_one_pass_kernelI11Fp32IOFp16WLi256ELi20ELi640EEv26Group_norm_nhwc_fwd_params,"a",@progbits
	.sectionflags	@""
	.align	4
.nv.constant0._Z35group_norm_nhwc_fwd_one_pass_kernelI11Fp32IOFp16WLi256ELi20ELi640EEv26Group_norm_nhwc_fwd_params:
	.zero		688


//--------------------- .nv.constant0._Z35group_norm_nhwc_fwd_one_pass_kernelI11Fp32IOFp16WLi512ELi20ELi640EEv26Group_norm_nhwc_fwd_params --------------------------
	.section	.nv.constant0._Z35group_norm_nhwc_fwd_one_pass_kernelI11Fp32IOFp16WLi512ELi20ELi640EEv26Group_norm_nhwc_fwd_params,"a",@progbits
	.sectionflags	@""
	.align	4
.nv.constant0._Z35group_norm_nhwc_fwd_one_pass_kernelI11Fp32IOFp16WLi512ELi20ELi640EEv26Group_norm_nhwc_fwd_params:
	.zero		688


//--------------------- SYMBOLS --------------------------

	.type		.nv.reservedSmem.offset0,@object
	.size		.nv.reservedSmem.offset0,0x4
